//
// Generated by NVIDIA NVVM Compiler
//
// Compiler Build ID: CL-36424714
// Cuda compilation tools, release 13.0, V13.0.88
// Based on NVVM 20.0.0
//

.version 9.0
.target sm_100
.address_size 64

	// .globl	_Z17computeHistKernelPjiPiii
// _ZZN3cub18CUB_300001_SM_10006detail10radix_sort31DeviceRadixSortSingleTileKernelINS1_5radix10policy_hubIjNS0_8NullTypeEyE10Policy1000ELNS0_9SortOrderE0EjS6_yNS1_21identity_decomposer_tEEEvPKT1_PSB_PKT2_PSF_T3_iiT4_E12temp_storage has been demoted
// _ZZN3cub18CUB_300001_SM_10006detail10radix_sort30DeviceRadixSortHistogramKernelINS1_5radix10policy_hubIjNS0_8NullTypeEyE10Policy1000ELNS0_9SortOrderE0EjyNS1_21identity_decomposer_tEEEvPT2_PKT1_SB_iiT3_E12temp_storage has been demoted
// _ZZN3cub18CUB_300001_SM_10006detail10radix_sort33DeviceRadixSortExclusiveSumKernelINS1_5radix10policy_hubIjNS0_8NullTypeEyE10Policy1000EyEEvPT0_E12temp_storage has been demoted
// _ZZN3cub18CUB_300001_SM_10006detail10radix_sort29DeviceRadixSortOnesweepKernelINS1_5radix10policy_hubIjNS0_8NullTypeEyE10Policy1000ELNS0_9SortOrderE0EjS6_yiiNS1_21identity_decomposer_tEEEvPT5_SC_PT3_PKSD_PT1_PKSH_PT2_PKSL_T4_iiT6_E1s has been demoted
.global .align 1 .b8 _ZN34_INTERNAL_0616952f_4_k_cu_a12557464cuda3std3__45__cpo5beginE[1];
.global .align 1 .b8 _ZN34_INTERNAL_0616952f_4_k_cu_a12557464cuda3std3__45__cpo3endE[1];
.global .align 1 .b8 _ZN34_INTERNAL_0616952f_4_k_cu_a12557464cuda3std3__45__cpo6cbeginE[1];
.global .align 1 .b8 _ZN34_INTERNAL_0616952f_4_k_cu_a12557464cuda3std3__45__cpo4cendE[1];
.global .align 1 .b8 _ZN34_INTERNAL_0616952f_4_k_cu_a12557464cuda3std3__45__cpo6rbeginE[1];
.global .align 1 .b8 _ZN34_INTERNAL_0616952f_4_k_cu_a12557464cuda3std3__45__cpo4rendE[1];
.global .align 1 .b8 _ZN34_INTERNAL_0616952f_4_k_cu_a12557464cuda3std3__45__cpo7crbeginE[1];
.global .align 1 .b8 _ZN34_INTERNAL_0616952f_4_k_cu_a12557464cuda3std3__45__cpo5crendE[1];
.global .align 1 .b8 _ZN34_INTERNAL_0616952f_4_k_cu_a12557464cuda3std3__436_GLOBAL__N__0616952f_4_k_cu_a12557466ignoreE[1];
.global .align 1 .b8 _ZN34_INTERNAL_0616952f_4_k_cu_a12557464cuda3std3__419piecewise_constructE[1];
.global .align 1 .b8 _ZN34_INTERNAL_0616952f_4_k_cu_a12557464cuda3std3__48in_placeE[1];
.global .align 1 .b8 _ZN34_INTERNAL_0616952f_4_k_cu_a12557464cuda3std3__420unreachable_sentinelE[1];
.global .align 1 .b8 _ZN34_INTERNAL_0616952f_4_k_cu_a12557464cuda3std3__47nulloptE[1];
.global .align 1 .b8 _ZN34_INTERNAL_0616952f_4_k_cu_a12557464cuda3std3__48unexpectE[1];
.global .align 1 .b8 _ZN34_INTERNAL_0616952f_4_k_cu_a12557464cuda3std6ranges3__45__cpo4swapE[1];
.global .align 1 .b8 _ZN34_INTERNAL_0616952f_4_k_cu_a12557464cuda3std6ranges3__45__cpo9iter_moveE[1];
.global .align 1 .b8 _ZN34_INTERNAL_0616952f_4_k_cu_a12557464cuda3std6ranges3__45__cpo5beginE[1];
.global .align 1 .b8 _ZN34_INTERNAL_0616952f_4_k_cu_a12557464cuda3std6ranges3__45__cpo3endE[1];
.global .align 1 .b8 _ZN34_INTERNAL_0616952f_4_k_cu_a12557464cuda3std6ranges3__45__cpo6cbeginE[1];
.global .align 1 .b8 _ZN34_INTERNAL_0616952f_4_k_cu_a12557464cuda3std6ranges3__45__cpo4cendE[1];
.global .align 1 .b8 _ZN34_INTERNAL_0616952f_4_k_cu_a12557464cuda3std6ranges3__45__cpo7advanceE[1];
.global .align 1 .b8 _ZN34_INTERNAL_0616952f_4_k_cu_a12557464cuda3std6ranges3__45__cpo9iter_swapE[1];
.global .align 1 .b8 _ZN34_INTERNAL_0616952f_4_k_cu_a12557464cuda3std6ranges3__45__cpo4nextE[1];
.global .align 1 .b8 _ZN34_INTERNAL_0616952f_4_k_cu_a12557464cuda3std6ranges3__45__cpo4prevE[1];
.global .align 1 .b8 _ZN34_INTERNAL_0616952f_4_k_cu_a12557464cuda3std6ranges3__45__cpo4dataE[1];
.global .align 1 .b8 _ZN34_INTERNAL_0616952f_4_k_cu_a12557464cuda3std6ranges3__45__cpo5cdataE[1];
.global .align 1 .b8 _ZN34_INTERNAL_0616952f_4_k_cu_a12557464cuda3std6ranges3__45__cpo4sizeE[1];
.global .align 1 .b8 _ZN34_INTERNAL_0616952f_4_k_cu_a12557464cuda3std6ranges3__45__cpo5ssizeE[1];
.global .align 1 .b8 _ZN34_INTERNAL_0616952f_4_k_cu_a12557464cuda3std6ranges3__45__cpo8distanceE[1];
.global .align 1 .b8 _ZN34_INTERNAL_0616952f_4_k_cu_a12557466thrust24THRUST_300001_SM_1000_NS8cuda_cub3parE[1];
.global .align 1 .b8 _ZN34_INTERNAL_0616952f_4_k_cu_a12557466thrust24THRUST_300001_SM_1000_NS8cuda_cub10par_nosyncE[1];
.global .align 1 .b8 _ZN34_INTERNAL_0616952f_4_k_cu_a12557466thrust24THRUST_300001_SM_1000_NS6system6detail10sequential3seqE[1];
.global .align 1 .b8 _ZN34_INTERNAL_0616952f_4_k_cu_a12557466thrust24THRUST_300001_SM_1000_NS6system3cpp3parE[1];
.global .align 1 .b8 _ZN34_INTERNAL_0616952f_4_k_cu_a12557466thrust24THRUST_300001_SM_1000_NS12placeholders2_1E[1];
.global .align 1 .b8 _ZN34_INTERNAL_0616952f_4_k_cu_a12557466thrust24THRUST_300001_SM_1000_NS12placeholders2_2E[1];
.global .align 1 .b8 _ZN34_INTERNAL_0616952f_4_k_cu_a12557466thrust24THRUST_300001_SM_1000_NS12placeholders2_3E[1];
.global .align 1 .b8 _ZN34_INTERNAL_0616952f_4_k_cu_a12557466thrust24THRUST_300001_SM_1000_NS12placeholders2_4E[1];
.global .align 1 .b8 _ZN34_INTERNAL_0616952f_4_k_cu_a12557466thrust24THRUST_300001_SM_1000_NS12placeholders2_5E[1];
.global .align 1 .b8 _ZN34_INTERNAL_0616952f_4_k_cu_a12557466thrust24THRUST_300001_SM_1000_NS12placeholders2_6E[1];
.global .align 1 .b8 _ZN34_INTERNAL_0616952f_4_k_cu_a12557466thrust24THRUST_300001_SM_1000_NS12placeholders2_7E[1];
.global .align 1 .b8 _ZN34_INTERNAL_0616952f_4_k_cu_a12557466thrust24THRUST_300001_SM_1000_NS12placeholders2_8E[1];
.global .align 1 .b8 _ZN34_INTERNAL_0616952f_4_k_cu_a12557466thrust24THRUST_300001_SM_1000_NS12placeholders2_9E[1];
.global .align 1 .b8 _ZN34_INTERNAL_0616952f_4_k_cu_a12557466thrust24THRUST_300001_SM_1000_NS12placeholders3_10E[1];
.global .align 1 .b8 _ZN34_INTERNAL_0616952f_4_k_cu_a12557466thrust24THRUST_300001_SM_1000_NS3seqE[1];
.global .align 1 .b8 _ZN34_INTERNAL_0616952f_4_k_cu_a12557466thrust24THRUST_300001_SM_1000_NS6deviceE[1];
.extern .shared .align 16 .b8 s_bin[];
.extern .shared .align 16 .b8 s_data[];

.visible .entry _Z17computeHistKernelPjiPiii(
	.param .u64 .ptr .align 1 _Z17computeHistKernelPjiPiii_param_0,
	.param .u32 _Z17computeHistKernelPjiPiii_param_1,
	.param .u64 .ptr .align 1 _Z17computeHistKernelPjiPiii_param_2,
	.param .u32 _Z17computeHistKernelPjiPiii_param_3,
	.param .u32 _Z17computeHistKernelPjiPiii_param_4
)
{
	.reg .pred 	%p<35>;
	.reg .b32 	%r<206>;
	.reg .b64 	%rd<17>;

	ld.param.u64 	%rd2, [_Z17computeHistKernelPjiPiii_param_0];
	ld.param.u32 	%r98, [_Z17computeHistKernelPjiPiii_param_1];
	ld.param.u64 	%rd3, [_Z17computeHistKernelPjiPiii_param_2];
	ld.param.u32 	%r99, [_Z17computeHistKernelPjiPiii_param_3];
	ld.param.u32 	%r100, [_Z17computeHistKernelPjiPiii_param_4];
	cvta.to.global.u64 	%rd1, %rd3;
	mov.u32 	%r1, %ctaid.x;
	mov.u32 	%r2, %ntid.x;
	mov.u32 	%r3, %tid.x;
	mad.lo.s32 	%r4, %r1, %r2, %r3;
	add.s32 	%r5, %r99, -1;
	div.u32 	%r6, %r5, %r2;
	add.s32 	%r7, %r6, 1;
	setp.gt.u32 	%p1, %r6, 2147483646;
	@%p1 bra 	$L__BB0_41;
	and.b32  	%r8, %r7, 7;
	setp.lt.u32 	%p2, %r6, 7;
	mov.b32 	%r189, 0;
	@%p2 bra 	$L__BB0_20;
	and.b32  	%r189, %r7, -8;
	neg.s32 	%r187, %r189;
	add.s32 	%r103, %r3, %r2;
	shl.b32 	%r11, %r103, 2;
	shl.b32 	%r12, %r2, 5;
	shl.b32 	%r13, %r2, 3;
	shl.b32 	%r14, %r3, 2;
	add.s32 	%r15, %r13, %r14;
	mad.lo.s32 	%r16, %r2, 12, %r14;
	shl.b32 	%r104, %r2, 4;
	add.s32 	%r17, %r104, %r14;
	mad.lo.s32 	%r18, %r2, 20, %r14;
	mad.lo.s32 	%r19, %r2, 24, %r14;
	mad.lo.s32 	%r20, %r2, 28, %r14;
	mov.u32 	%r186, s_bin;
	mov.u32 	%r185, %r3;
$L__BB0_3:
	.pragma "nounroll";
	setp.ge.s32 	%p3, %r185, %r99;
	@%p3 bra 	$L__BB0_5;
	add.s32 	%r105, %r186, %r14;
	mov.b32 	%r106, 0;
	st.shared.u32 	[%r105], %r106;
$L__BB0_5:
	add.s32 	%r24, %r2, %r185;
	setp.ge.s32 	%p4, %r24, %r99;
	@%p4 bra 	$L__BB0_7;
	add.s32 	%r107, %r186, %r11;
	mov.b32 	%r108, 0;
	st.shared.u32 	[%r107], %r108;
$L__BB0_7:
	add.s32 	%r25, %r2, %r24;
	setp.ge.s32 	%p5, %r25, %r99;
	@%p5 bra 	$L__BB0_9;
	add.s32 	%r109, %r186, %r15;
	mov.b32 	%r110, 0;
	st.shared.u32 	[%r109], %r110;
$L__BB0_9:
	add.s32 	%r26, %r2, %r25;
	setp.ge.s32 	%p6, %r26, %r99;
	@%p6 bra 	$L__BB0_11;
	add.s32 	%r111, %r186, %r16;
	mov.b32 	%r112, 0;
	st.shared.u32 	[%r111], %r112;
$L__BB0_11:
	add.s32 	%r27, %r2, %r26;
	setp.ge.s32 	%p7, %r27, %r99;
	@%p7 bra 	$L__BB0_13;
	add.s32 	%r113, %r186, %r17;
	mov.b32 	%r114, 0;
	st.shared.u32 	[%r113], %r114;
$L__BB0_13:
	add.s32 	%r28, %r2, %r27;
	setp.ge.s32 	%p8, %r28, %r99;
	@%p8 bra 	$L__BB0_15;
	add.s32 	%r115, %r186, %r18;
	mov.b32 	%r116, 0;
	st.shared.u32 	[%r115], %r116;
$L__BB0_15:
	add.s32 	%r29, %r2, %r28;
	setp.ge.s32 	%p9, %r29, %r99;
	@%p9 bra 	$L__BB0_17;
	add.s32 	%r117, %r186, %r19;
	mov.b32 	%r118, 0;
	st.shared.u32 	[%r117], %r118;
$L__BB0_17:
	add.s32 	%r119, %r2, %r29;
	setp.ge.s32 	%p10, %r119, %r99;
	@%p10 bra 	$L__BB0_19;
	add.s32 	%r120, %r186, %r20;
	mov.b32 	%r121, 0;
	st.shared.u32 	[%r120], %r121;
$L__BB0_19:
	add.s32 	%r187, %r187, 8;
	add.s32 	%r186, %r186, %r12;
	add.s32 	%r185, %r185, %r13;
	setp.ne.s32 	%p11, %r187, 0;
	@%p11 bra 	$L__BB0_3;
$L__BB0_20:
	setp.eq.s32 	%p12, %r8, 0;
	@%p12 bra 	$L__BB0_41;
	setp.lt.u32 	%p13, %r8, 4;
	@%p13 bra 	$L__BB0_31;
	mad.lo.s32 	%r34, %r189, %r2, %r3;
	setp.ge.s32 	%p14, %r34, %r99;
	@%p14 bra 	$L__BB0_24;
	shl.b32 	%r122, %r34, 2;
	mov.u32 	%r123, s_bin;
	add.s32 	%r124, %r123, %r122;
	mov.b32 	%r125, 0;
	st.shared.u32 	[%r124], %r125;
$L__BB0_24:
	add.s32 	%r35, %r34, %r2;
	setp.ge.s32 	%p15, %r35, %r99;
	@%p15 bra 	$L__BB0_26;
	shl.b32 	%r126, %r35, 2;
	mov.u32 	%r127, s_bin;
	add.s32 	%r128, %r127, %r126;
	mov.b32 	%r129, 0;
	st.shared.u32 	[%r128], %r129;
$L__BB0_26:
	add.s32 	%r36, %r35, %r2;
	setp.ge.s32 	%p16, %r36, %r99;
	@%p16 bra 	$L__BB0_28;
	shl.b32 	%r130, %r36, 2;
	mov.u32 	%r131, s_bin;
	add.s32 	%r132, %r131, %r130;
	mov.b32 	%r133, 0;
	st.shared.u32 	[%r132], %r133;
$L__BB0_28:
	add.s32 	%r37, %r36, %r2;
	setp.ge.s32 	%p17, %r37, %r99;
	@%p17 bra 	$L__BB0_30;
	shl.b32 	%r134, %r37, 2;
	mov.u32 	%r135, s_bin;
	add.s32 	%r136, %r135, %r134;
	mov.b32 	%r137, 0;
	st.shared.u32 	[%r136], %r137;
$L__BB0_30:
	add.s32 	%r189, %r189, 4;
$L__BB0_31:
	and.b32  	%r138, %r7, 3;
	setp.eq.s32 	%p18, %r138, 0;
	@%p18 bra 	$L__BB0_41;
	setp.eq.s32 	%p19, %r138, 1;
	@%p19 bra 	$L__BB0_38;
	mad.lo.s32 	%r40, %r189, %r2, %r3;
	setp.ge.s32 	%p20, %r40, %r99;
	@%p20 bra 	$L__BB0_35;
	shl.b32 	%r139, %r40, 2;
	mov.u32 	%r140, s_bin;
	add.s32 	%r141, %r140, %r139;
	mov.b32 	%r142, 0;
	st.shared.u32 	[%r141], %r142;
$L__BB0_35:
	add.s32 	%r41, %r40, %r2;
	setp.ge.s32 	%p21, %r41, %r99;
	@%p21 bra 	$L__BB0_37;
	shl.b32 	%r143, %r41, 2;
	mov.u32 	%r144, s_bin;
	add.s32 	%r145, %r144, %r143;
	mov.b32 	%r146, 0;
	st.shared.u32 	[%r145], %r146;
$L__BB0_37:
	add.s32 	%r189, %r189, 2;
$L__BB0_38:
	and.b32  	%r147, %r6, 1;
	setp.eq.b32 	%p22, %r147, 1;
	@%p22 bra 	$L__BB0_41;
	mad.lo.s32 	%r44, %r189, %r2, %r3;
	setp.ge.s32 	%p23, %r44, %r99;
	@%p23 bra 	$L__BB0_41;
	shl.b32 	%r148, %r44, 2;
	mov.u32 	%r149, s_bin;
	add.s32 	%r150, %r149, %r148;
	mov.b32 	%r151, 0;
	st.shared.u32 	[%r150], %r151;
$L__BB0_41:
	bar.sync 	0;
	setp.ge.s32 	%p24, %r4, %r98;
	@%p24 bra 	$L__BB0_43;
	cvta.to.global.u64 	%rd4, %rd2;
	mul.wide.s32 	%rd5, %r4, 4;
	add.s64 	%rd6, %rd4, %rd5;
	ld.global.u32 	%r152, [%rd6];
	shr.u32 	%r153, %r152, %r100;
	and.b32  	%r154, %r153, %r5;
	shl.b32 	%r155, %r154, 2;
	mov.u32 	%r156, s_bin;
	add.s32 	%r157, %r156, %r155;
	atom.shared.add.u32 	%r158, [%r157], 1;
$L__BB0_43:
	setp.gt.u32 	%p25, %r6, 2147483646;
	bar.sync 	0;
	@%p25 bra 	$L__BB0_60;
	mov.u32 	%r45, %nctaid.x;
	and.b32  	%r46, %r7, 3;
	setp.lt.u32 	%p26, %r6, 3;
	mov.b32 	%r201, 0;
	@%p26 bra 	$L__BB0_55;
	and.b32  	%r201, %r7, -4;
	neg.s32 	%r200, %r201;
	add.s32 	%r199, %r3, %r2;
	shl.b32 	%r50, %r2, 2;
	shl.b32 	%r51, %r3, 2;
	shl.b32 	%r52, %r2, 4;
	add.s32 	%r53, %r51, %r50;
	mad.lo.s32 	%r197, %r45, %r199, %r1;
	mul.lo.s32 	%r161, %r2, %r45;
	shl.b32 	%r55, %r161, 2;
	shl.b32 	%r162, %r2, 1;
	add.s32 	%r196, %r3, %r162;
	shl.b32 	%r163, %r2, 3;
	add.s32 	%r57, %r51, %r163;
	mad.lo.s32 	%r195, %r45, %r196, %r1;
	mad.lo.s32 	%r194, %r2, 3, %r3;
	mad.lo.s32 	%r60, %r2, 12, %r51;
	mad.lo.s32 	%r193, %r45, %r194, %r1;
	mad.lo.s32 	%r192, %r3, %r45, %r1;
	mov.u32 	%r198, s_bin;
	mov.u32 	%r191, %r3;
$L__BB0_46:
	setp.ge.s32 	%p27, %r191, %r99;
	@%p27 bra 	$L__BB0_48;
	add.s32 	%r164, %r198, %r51;
	ld.shared.u32 	%r165, [%r164];
	mul.wide.u32 	%rd7, %r192, 4;
	add.s64 	%rd8, %rd1, %rd7;
	ld.global.u32 	%r166, [%rd8];
	add.s32 	%r167, %r166, %r165;
	st.global.u32 	[%rd8], %r167;
$L__BB0_48:
	setp.ge.s32 	%p28, %r199, %r99;
	@%p28 bra 	$L__BB0_50;
	add.s32 	%r168, %r198, %r53;
	ld.shared.u32 	%r169, [%r168];
	mul.wide.u32 	%rd9, %r197, 4;
	add.s64 	%rd10, %rd1, %rd9;
	ld.global.u32 	%r170, [%rd10];
	add.s32 	%r171, %r170, %r169;
	st.global.u32 	[%rd10], %r171;
$L__BB0_50:
	setp.ge.s32 	%p29, %r196, %r99;
	@%p29 bra 	$L__BB0_52;
	add.s32 	%r172, %r198, %r57;
	ld.shared.u32 	%r173, [%r172];
	mul.wide.u32 	%rd11, %r195, 4;
	add.s64 	%rd12, %rd1, %rd11;
	ld.global.u32 	%r174, [%rd12];
	add.s32 	%r175, %r174, %r173;
	st.global.u32 	[%rd12], %r175;
$L__BB0_52:
	setp.ge.s32 	%p30, %r194, %r99;
	@%p30 bra 	$L__BB0_54;
	add.s32 	%r176, %r198, %r60;
	ld.shared.u32 	%r177, [%r176];
	mul.wide.u32 	%rd13, %r193, 4;
	add.s64 	%rd14, %rd1, %rd13;
	ld.global.u32 	%r178, [%rd14];
	add.s32 	%r179, %r178, %r177;
	st.global.u32 	[%rd14], %r179;
$L__BB0_54:
	add.s32 	%r200, %r200, 4;
	add.s32 	%r199, %r199, %r50;
	add.s32 	%r198, %r198, %r52;
	add.s32 	%r197, %r197, %r55;
	add.s32 	%r196, %r196, %r50;
	add.s32 	%r195, %r195, %r55;
	add.s32 	%r194, %r194, %r50;
	add.s32 	%r193, %r193, %r55;
	add.s32 	%r192, %r192, %r55;
	add.s32 	%r191, %r191, %r50;
	setp.ne.s32 	%p31, %r200, 0;
	@%p31 bra 	$L__BB0_46;
$L__BB0_55:
	setp.eq.s32 	%p32, %r46, 0;
	@%p32 bra 	$L__BB0_60;
	mad.lo.s32 	%r203, %r2, %r201, %r3;
	mad.lo.s32 	%r205, %r45, %r203, %r1;
	mul.lo.s32 	%r86, %r2, %r45;
	shl.b32 	%r180, %r203, 2;
	mov.u32 	%r181, s_bin;
	add.s32 	%r204, %r181, %r180;
	shl.b32 	%r88, %r2, 2;
	neg.s32 	%r202, %r46;
$L__BB0_57:
	.pragma "nounroll";
	setp.ge.s32 	%p33, %r203, %r99;
	@%p33 bra 	$L__BB0_59;
	ld.shared.u32 	%r182, [%r204];
	mul.wide.u32 	%rd15, %r205, 4;
	add.s64 	%rd16, %rd1, %rd15;
	ld.global.u32 	%r183, [%rd16];
	add.s32 	%r184, %r183, %r182;
	st.global.u32 	[%rd16], %r184;
$L__BB0_59:
	add.s32 	%r205, %r205, %r86;
	add.s32 	%r204, %r204, %r88;
	add.s32 	%r203, %r203, %r2;
	add.s32 	%r202, %r202, 1;
	setp.ne.s32 	%p34, %r202, 0;
	@%p34 bra 	$L__BB0_57;
$L__BB0_60:
	ret;

}
	// .globl	_Z13scanBlkKernelPiiS_S_i
.visible .entry _Z13scanBlkKernelPiiS_S_i(
	.param .u64 .ptr .align 1 _Z13scanBlkKernelPiiS_S_i_param_0,
	.param .u32 _Z13scanBlkKernelPiiS_S_i_param_1,
	.param .u64 .ptr .align 1 _Z13scanBlkKernelPiiS_S_i_param_2,
	.param .u64 .ptr .align 1 _Z13scanBlkKernelPiiS_S_i_param_3,
	.param .u32 _Z13scanBlkKernelPiiS_S_i_param_4
)
{
	.reg .pred 	%p<9>;
	.reg .b32 	%r<32>;
	.reg .b64 	%rd<13>;

	ld.param.u64 	%rd1, [_Z13scanBlkKernelPiiS_S_i_param_0];
	ld.param.u32 	%r11, [_Z13scanBlkKernelPiiS_S_i_param_1];
	ld.param.u64 	%rd2, [_Z13scanBlkKernelPiiS_S_i_param_2];
	ld.param.u64 	%rd3, [_Z13scanBlkKernelPiiS_S_i_param_3];
	mov.u32 	%r1, %ctaid.x;
	mov.u32 	%r2, %ntid.x;
	mov.u32 	%r3, %tid.x;
	mad.lo.s32 	%r4, %r1, %r2, %r3;
	setp.lt.s32 	%p1, %r4, 1;
	setp.ge.s32 	%p2, %r4, %r11;
	not.b32 	%r12, %r3;
	add.s32 	%r13, %r2, %r12;
	shl.b32 	%r14, %r13, 2;
	mov.u32 	%r15, s_data;
	add.s32 	%r5, %r15, %r14;
	or.pred  	%p3, %p1, %p2;
	@%p3 bra 	$L__BB1_2;
	cvta.to.global.u64 	%rd4, %rd1;
	add.s32 	%r17, %r4, -1;
	mul.wide.u32 	%rd5, %r17, 4;
	add.s64 	%rd6, %rd4, %rd5;
	ld.global.u32 	%r18, [%rd6];
	st.shared.u32 	[%r5], %r18;
	bra.uni 	$L__BB1_3;
$L__BB1_2:
	mov.b32 	%r16, 0;
	st.shared.u32 	[%r5], %r16;
$L__BB1_3:
	bar.sync 	0;
	setp.lt.u32 	%p4, %r2, 2;
	@%p4 bra 	$L__BB1_8;
	shl.b32 	%r20, %r3, 2;
	add.s32 	%r6, %r15, %r20;
	mov.b32 	%r30, 1;
$L__BB1_5:
	sub.s32 	%r23, %r2, %r30;
	setp.ge.u32 	%p5, %r3, %r23;
	mov.b32 	%r31, 0;
	@%p5 bra 	$L__BB1_7;
	shl.b32 	%r24, %r30, 2;
	add.s32 	%r25, %r6, %r24;
	ld.shared.u32 	%r31, [%r25];
$L__BB1_7:
	bar.sync 	0;
	ld.shared.u32 	%r26, [%r6];
	add.s32 	%r27, %r26, %r31;
	st.shared.u32 	[%r6], %r27;
	bar.sync 	0;
	shl.b32 	%r30, %r30, 1;
	setp.lt.u32 	%p6, %r30, %r2;
	@%p6 bra 	$L__BB1_5;
$L__BB1_8:
	setp.ge.s32 	%p7, %r4, %r11;
	@%p7 bra 	$L__BB1_10;
	ld.shared.u32 	%r28, [%r5];
	cvta.to.global.u64 	%rd7, %rd2;
	mul.wide.s32 	%rd8, %r4, 4;
	add.s64 	%rd9, %rd7, %rd8;
	st.global.u32 	[%rd9], %r28;
$L__BB1_10:
	setp.eq.s64 	%p8, %rd3, 0;
	@%p8 bra 	$L__BB1_12;
	ld.shared.u32 	%r29, [s_data];
	cvta.to.global.u64 	%rd10, %rd3;
	mul.wide.u32 	%rd11, %r1, 4;
	add.s64 	%rd12, %rd10, %rd11;
	st.global.u32 	[%rd12], %r29;
$L__BB1_12:
	ret;

}
	// .globl	_Z10addBlkSumsPiiS_
.visible .entry _Z10addBlkSumsPiiS_(
	.param .u64 .ptr .align 1 _Z10addBlkSumsPiiS__param_0,
	.param .u32 _Z10addBlkSumsPiiS__param_1,
	.param .u64 .ptr .align 1 _Z10addBlkSumsPiiS__param_2
)
{
	.reg .pred 	%p<4>;
	.reg .b32 	%r<10>;
	.reg .b64 	%rd<9>;

	ld.param.u64 	%rd1, [_Z10addBlkSumsPiiS__param_0];
	ld.param.u32 	%r3, [_Z10addBlkSumsPiiS__param_1];
	ld.param.u64 	%rd2, [_Z10addBlkSumsPiiS__param_2];
	mov.u32 	%r1, %ctaid.x;
	mov.u32 	%r4, %ntid.x;
	mov.u32 	%r5, %tid.x;
	mad.lo.s32 	%r2, %r1, %r4, %r5;
	setp.ge.s32 	%p1, %r2, %r3;
	setp.eq.s32 	%p2, %r1, 0;
	or.pred  	%p3, %p2, %p1;
	@%p3 bra 	$L__BB2_2;
	cvta.to.global.u64 	%rd3, %rd2;
	cvta.to.global.u64 	%rd4, %rd1;
	add.s32 	%r6, %r1, -1;
	mul.wide.u32 	%rd5, %r6, 4;
	add.s64 	%rd6, %rd3, %rd5;
	ld.global.u32 	%r7, [%rd6];
	mul.wide.s32 	%rd7, %r2, 4;
	add.s64 	%rd8, %rd4, %rd7;
	ld.global.u32 	%r8, [%rd8];
	add.s32 	%r9, %r8, %r7;
	st.global.u32 	[%rd8], %r9;
$L__BB2_2:
	ret;

}
	// .globl	_Z7ScatterPjiiiiPiS_
.visible .entry _Z7ScatterPjiiiiPiS_(
	.param .u64 .ptr .align 1 _Z7ScatterPjiiiiPiS__param_0,
	.param .u32 _Z7ScatterPjiiiiPiS__param_1,
	.param .u32 _Z7ScatterPjiiiiPiS__param_2,
	.param .u32 _Z7ScatterPjiiiiPiS__param_3,
	.param .u32 _Z7ScatterPjiiiiPiS__param_4,
	.param .u64 .ptr .align 1 _Z7ScatterPjiiiiPiS__param_5,
	.param .u64 .ptr .align 1 _Z7ScatterPjiiiiPiS__param_6
)
{
	.reg .pred 	%p<12>;
	.reg .b32 	%r<96>;
	.reg .b64 	%rd<13>;

	ld.param.u64 	%rd1, [_Z7ScatterPjiiiiPiS__param_0];
	ld.param.u32 	%r37, [_Z7ScatterPjiiiiPiS__param_1];
	ld.param.u32 	%r38, [_Z7ScatterPjiiiiPiS__param_2];
	ld.param.u32 	%r39, [_Z7ScatterPjiiiiPiS__param_3];
	ld.param.u32 	%r40, [_Z7ScatterPjiiiiPiS__param_4];
	ld.param.u64 	%rd2, [_Z7ScatterPjiiiiPiS__param_5];
	ld.param.u64 	%rd3, [_Z7ScatterPjiiiiPiS__param_6];
	mov.u32 	%r1, %ntid.x;
	mov.u32 	%r2, %ctaid.x;
	mov.u32 	%r3, %tid.x;
	mad.lo.s32 	%r4, %r2, %r1, %r3;
	setp.ge.s32 	%p1, %r4, %r37;
	shl.b32 	%r41, %r3, 2;
	mov.u32 	%r42, s_data;
	add.s32 	%r5, %r42, %r41;
	@%p1 bra 	$L__BB3_2;
	cvta.to.global.u64 	%rd4, %rd1;
	mul.wide.s32 	%rd5, %r4, 4;
	add.s64 	%rd6, %rd4, %rd5;
	ld.global.u32 	%r43, [%rd6];
	st.shared.u32 	[%r5], %r43;
	shr.s32 	%r44, %r43, %r39;
	add.s32 	%r45, %r40, -1;
	and.b32  	%r88, %r44, %r45;
	bra.uni 	$L__BB3_3;
$L__BB3_2:
	add.s32 	%r88, %r40, -1;
$L__BB3_3:
	shl.b32 	%r46, %r1, 2;
	add.s32 	%r48, %r42, %r46;
	add.s32 	%r9, %r48, %r46;
	add.s32 	%r10, %r9, %r46;
	add.s32 	%r11, %r10, %r46;
	shl.b32 	%r49, %r40, 2;
	add.s32 	%r12, %r11, %r49;
	add.s32 	%r13, %r48, %r41;
	st.shared.u32 	[%r13], %r88;
	add.s32 	%r14, %r12, %r41;
	mov.b32 	%r51, 0;
	st.shared.u32 	[%r14], %r51;
	bar.sync 	0;
	setp.gt.s32 	%p2, %r38, 0;
	ld.shared.u32 	%r95, [%r13];
	@%p2 bra 	$L__BB3_5;
	ld.shared.u32 	%r94, [%r5];
	bra.uni 	$L__BB3_14;
$L__BB3_5:
	add.s32 	%r17, %r12, %r46;
	add.s32 	%r18, %r17, %r46;
	add.s32 	%r19, %r9, %r41;
	add.s32 	%r20, %r10, %r41;
	ld.shared.u32 	%r94, [%r5];
	mov.b32 	%r91, 0;
$L__BB3_6:
	add.s32 	%r55, %r1, -1;
	setp.ge.u32 	%p3, %r3, %r55;
	shr.u32 	%r56, %r95, %r91;
	and.b32  	%r25, %r56, 1;
	shl.b32 	%r57, %r3, 2;
	add.s32 	%r58, %r17, %r57;
	st.shared.u32 	[%r58], %r25;
	@%p3 bra 	$L__BB3_8;
	st.shared.u32 	[%r14+4], %r25;
$L__BB3_8:
	setp.lt.u32 	%p4, %r1, 2;
	bar.sync 	0;
	ld.shared.u32 	%r26, [%r18+-4];
	@%p4 bra 	$L__BB3_13;
	mov.b32 	%r92, 1;
$L__BB3_10:
	setp.lt.u32 	%p5, %r3, %r92;
	mov.b32 	%r93, 0;
	@%p5 bra 	$L__BB3_12;
	sub.s32 	%r61, %r3, %r92;
	shl.b32 	%r62, %r61, 2;
	add.s32 	%r63, %r12, %r62;
	ld.shared.u32 	%r93, [%r63];
$L__BB3_12:
	bar.sync 	0;
	ld.shared.u32 	%r64, [%r14];
	add.s32 	%r65, %r64, %r93;
	st.shared.u32 	[%r14], %r65;
	bar.sync 	0;
	shl.b32 	%r92, %r92, 1;
	setp.lt.u32 	%p6, %r92, %r1;
	@%p6 bra 	$L__BB3_10;
$L__BB3_13:
	bar.sync 	0;
	ld.shared.u32 	%r66, [%r14];
	ld.shared.u32 	%r67, [%r17+-4];
	setp.eq.s32 	%p7, %r25, 0;
	sub.s32 	%r68, %r3, %r66;
	add.s32 	%r69, %r1, %r66;
	add.s32 	%r70, %r26, %r67;
	sub.s32 	%r71, %r69, %r70;
	selp.b32 	%r72, %r68, %r71, %p7;
	shl.b32 	%r73, %r72, 2;
	add.s32 	%r74, %r9, %r73;
	st.shared.u32 	[%r74], %r95;
	add.s32 	%r75, %r10, %r73;
	st.shared.u32 	[%r75], %r94;
	bar.sync 	0;
	ld.shared.u32 	%r95, [%r19];
	st.shared.u32 	[%r13], %r95;
	ld.shared.u32 	%r94, [%r20];
	st.shared.u32 	[%r5], %r94;
	add.s32 	%r91, %r91, 1;
	setp.ne.s32 	%p8, %r91, %r38;
	@%p8 bra 	$L__BB3_6;
$L__BB3_14:
	bar.sync 	0;
	setp.ne.s32 	%p9, %r3, 0;
	shl.b32 	%r76, %r95, 2;
	add.s32 	%r36, %r11, %r76;
	@%p9 bra 	$L__BB3_16;
	mov.b32 	%r78, 0;
	st.shared.u32 	[%r36], %r78;
	bra.uni 	$L__BB3_18;
$L__BB3_16:
	ld.shared.u32 	%r77, [%r13+-4];
	setp.eq.s32 	%p10, %r95, %r77;
	@%p10 bra 	$L__BB3_18;
	st.shared.u32 	[%r36], %r3;
$L__BB3_18:
	setp.ge.s32 	%p11, %r4, %r37;
	bar.sync 	0;
	@%p11 bra 	$L__BB3_20;
	ld.shared.u32 	%r79, [%r36];
	sub.s32 	%r80, %r3, %r79;
	shr.s32 	%r81, %r94, %r39;
	add.s32 	%r82, %r40, -1;
	and.b32  	%r83, %r81, %r82;
	mov.u32 	%r84, %nctaid.x;
	mad.lo.s32 	%r85, %r83, %r84, %r2;
	cvta.to.global.u64 	%rd7, %rd2;
	mul.wide.u32 	%rd8, %r85, 4;
	add.s64 	%rd9, %rd7, %rd8;
	ld.global.u32 	%r86, [%rd9];
	add.s32 	%r87, %r80, %r86;
	cvta.to.global.u64 	%rd10, %rd3;
	mul.wide.s32 	%rd11, %r87, 4;
	add.s64 	%rd12, %rd10, %rd11;
	st.global.u32 	[%rd12], %r94;
$L__BB3_20:
	ret;

}
	// .globl	_ZN3cub18CUB_300001_SM_10006detail11EmptyKernelIvEEvv
.visible .entry _ZN3cub18CUB_300001_SM_10006detail11EmptyKernelIvEEvv()
{


	ret;

}
	// .globl	_ZN3cub18CUB_300001_SM_10006detail10radix_sort31DeviceRadixSortSingleTileKernelINS1_5radix10policy_hubIjNS0_8NullTypeEyE10Policy1000ELNS0_9SortOrderE0EjS6_yNS1_21identity_decomposer_tEEEvPKT1_PSB_PKT2_PSF_T3_iiT4_
.visible .entry _ZN3cub18CUB_300001_SM_10006detail10radix_sort31DeviceRadixSortSingleTileKernelINS1_5radix10policy_hubIjNS0_8NullTypeEyE10Policy1000ELNS0_9SortOrderE0EjS6_yNS1_21identity_decomposer_tEEEvPKT1_PSB_PKT2_PSF_T3_iiT4_(
	.param .u64 .ptr .align 1 _ZN3cub18CUB_300001_SM_10006detail10radix_sort31DeviceRadixSortSingleTileKernelINS1_5radix10policy_hubIjNS0_8NullTypeEyE10Policy1000ELNS0_9SortOrderE0EjS6_yNS1_21identity_decomposer_tEEEvPKT1_PSB_PKT2_PSF_T3_iiT4__param_0,
	.param .u64 .ptr .align 1 _ZN3cub18CUB_300001_SM_10006detail10radix_sort31DeviceRadixSortSingleTileKernelINS1_5radix10policy_hubIjNS0_8NullTypeEyE10Policy1000ELNS0_9SortOrderE0EjS6_yNS1_21identity_decomposer_tEEEvPKT1_PSB_PKT2_PSF_T3_iiT4__param_1,
	.param .u64 .ptr .align 1 _ZN3cub18CUB_300001_SM_10006detail10radix_sort31DeviceRadixSortSingleTileKernelINS1_5radix10policy_hubIjNS0_8NullTypeEyE10Policy1000ELNS0_9SortOrderE0EjS6_yNS1_21identity_decomposer_tEEEvPKT1_PSB_PKT2_PSF_T3_iiT4__param_2,
	.param .u64 .ptr .align 1 _ZN3cub18CUB_300001_SM_10006detail10radix_sort31DeviceRadixSortSingleTileKernelINS1_5radix10policy_hubIjNS0_8NullTypeEyE10Policy1000ELNS0_9SortOrderE0EjS6_yNS1_21identity_decomposer_tEEEvPKT1_PSB_PKT2_PSF_T3_iiT4__param_3,
	.param .u64 _ZN3cub18CUB_300001_SM_10006detail10radix_sort31DeviceRadixSortSingleTileKernelINS1_5radix10policy_hubIjNS0_8NullTypeEyE10Policy1000ELNS0_9SortOrderE0EjS6_yNS1_21identity_decomposer_tEEEvPKT1_PSB_PKT2_PSF_T3_iiT4__param_4,
	.param .u32 _ZN3cub18CUB_300001_SM_10006detail10radix_sort31DeviceRadixSortSingleTileKernelINS1_5radix10policy_hubIjNS0_8NullTypeEyE10Policy1000ELNS0_9SortOrderE0EjS6_yNS1_21identity_decomposer_tEEEvPKT1_PSB_PKT2_PSF_T3_iiT4__param_5,
	.param .u32 _ZN3cub18CUB_300001_SM_10006detail10radix_sort31DeviceRadixSortSingleTileKernelINS1_5radix10policy_hubIjNS0_8NullTypeEyE10Policy1000ELNS0_9SortOrderE0EjS6_yNS1_21identity_decomposer_tEEEvPKT1_PSB_PKT2_PSF_T3_iiT4__param_6,
	.param .align 1 .b8 _ZN3cub18CUB_300001_SM_10006detail10radix_sort31DeviceRadixSortSingleTileKernelINS1_5radix10policy_hubIjNS0_8NullTypeEyE10Policy1000ELNS0_9SortOrderE0EjS6_yNS1_21identity_decomposer_tEEEvPKT1_PSB_PKT2_PSF_T3_iiT4__param_7[1]
)
.maxntid 256
.minnctapersm 1
{
	.reg .pred 	%p<52>;
	.reg .b16 	%rs<39>;
	.reg .b32 	%r<706>;
	.reg .b64 	%rd<29>;
	// demoted variable
	.shared .align 16 .b8 _ZZN3cub18CUB_300001_SM_10006detail10radix_sort31DeviceRadixSortSingleTileKernelINS1_5radix10policy_hubIjNS0_8NullTypeEyE10Policy1000ELNS0_9SortOrderE0EjS6_yNS1_21identity_decomposer_tEEEvPKT1_PSB_PKT2_PSF_T3_iiT4_E12temp_storage[33856];
	ld.param.u64 	%rd5, [_ZN3cub18CUB_300001_SM_10006detail10radix_sort31DeviceRadixSortSingleTileKernelINS1_5radix10policy_hubIjNS0_8NullTypeEyE10Policy1000ELNS0_9SortOrderE0EjS6_yNS1_21identity_decomposer_tEEEvPKT1_PSB_PKT2_PSF_T3_iiT4__param_0];
	ld.param.u64 	%rd3, [_ZN3cub18CUB_300001_SM_10006detail10radix_sort31DeviceRadixSortSingleTileKernelINS1_5radix10policy_hubIjNS0_8NullTypeEyE10Policy1000ELNS0_9SortOrderE0EjS6_yNS1_21identity_decomposer_tEEEvPKT1_PSB_PKT2_PSF_T3_iiT4__param_1];
	ld.param.u64 	%rd4, [_ZN3cub18CUB_300001_SM_10006detail10radix_sort31DeviceRadixSortSingleTileKernelINS1_5radix10policy_hubIjNS0_8NullTypeEyE10Policy1000ELNS0_9SortOrderE0EjS6_yNS1_21identity_decomposer_tEEEvPKT1_PSB_PKT2_PSF_T3_iiT4__param_4];
	ld.param.u32 	%r189, [_ZN3cub18CUB_300001_SM_10006detail10radix_sort31DeviceRadixSortSingleTileKernelINS1_5radix10policy_hubIjNS0_8NullTypeEyE10Policy1000ELNS0_9SortOrderE0EjS6_yNS1_21identity_decomposer_tEEEvPKT1_PSB_PKT2_PSF_T3_iiT4__param_5];
	ld.param.u32 	%r190, [_ZN3cub18CUB_300001_SM_10006detail10radix_sort31DeviceRadixSortSingleTileKernelINS1_5radix10policy_hubIjNS0_8NullTypeEyE10Policy1000ELNS0_9SortOrderE0EjS6_yNS1_21identity_decomposer_tEEEvPKT1_PSB_PKT2_PSF_T3_iiT4__param_6];
	cvta.to.global.u64 	%rd6, %rd5;
	cvt.u32.u64 	%r1, %rd4;
	mov.u32 	%r2, %tid.x;
	mul.lo.s32 	%r3, %r2, 19;
	setp.ge.s32 	%p1, %r3, %r1;
	mul.wide.u32 	%rd7, %r3, 4;
	add.s64 	%rd1, %rd6, %rd7;
	mov.b32 	%r703, -1;
	@%p1 bra 	$L__BB5_2;
	ld.global.u32 	%r703, [%rd1];
$L__BB5_2:
	add.s32 	%r193, %r3, 1;
	setp.ge.s32 	%p2, %r193, %r1;
	mov.b32 	%r702, -1;
	@%p2 bra 	$L__BB5_4;
	ld.global.u32 	%r702, [%rd1+4];
$L__BB5_4:
	add.s32 	%r195, %r3, 2;
	setp.ge.s32 	%p3, %r195, %r1;
	mov.b32 	%r701, -1;
	@%p3 bra 	$L__BB5_6;
	ld.global.u32 	%r701, [%rd1+8];
$L__BB5_6:
	add.s32 	%r197, %r3, 3;
	setp.ge.s32 	%p4, %r197, %r1;
	mov.b32 	%r700, -1;
	@%p4 bra 	$L__BB5_8;
	ld.global.u32 	%r700, [%rd1+12];
$L__BB5_8:
	add.s32 	%r199, %r3, 4;
	setp.ge.s32 	%p5, %r199, %r1;
	mov.b32 	%r699, -1;
	@%p5 bra 	$L__BB5_10;
	ld.global.u32 	%r699, [%rd1+16];
$L__BB5_10:
	add.s32 	%r201, %r3, 5;
	setp.ge.s32 	%p6, %r201, %r1;
	mov.b32 	%r698, -1;
	@%p6 bra 	$L__BB5_12;
	ld.global.u32 	%r698, [%rd1+20];
$L__BB5_12:
	add.s32 	%r203, %r3, 6;
	setp.ge.s32 	%p7, %r203, %r1;
	mov.b32 	%r697, -1;
	@%p7 bra 	$L__BB5_14;
	ld.global.u32 	%r697, [%rd1+24];
$L__BB5_14:
	add.s32 	%r205, %r3, 7;
	setp.ge.s32 	%p8, %r205, %r1;
	mov.b32 	%r696, -1;
	@%p8 bra 	$L__BB5_16;
	ld.global.u32 	%r696, [%rd1+28];
$L__BB5_16:
	add.s32 	%r207, %r3, 8;
	setp.ge.s32 	%p9, %r207, %r1;
	mov.b32 	%r695, -1;
	@%p9 bra 	$L__BB5_18;
	ld.global.u32 	%r695, [%rd1+32];
$L__BB5_18:
	add.s32 	%r209, %r3, 9;
	setp.ge.s32 	%p10, %r209, %r1;
	mov.b32 	%r694, -1;
	@%p10 bra 	$L__BB5_20;
	ld.global.u32 	%r694, [%rd1+36];
$L__BB5_20:
	add.s32 	%r211, %r3, 10;
	setp.ge.s32 	%p11, %r211, %r1;
	mov.b32 	%r693, -1;
	@%p11 bra 	$L__BB5_22;
	ld.global.u32 	%r693, [%rd1+40];
$L__BB5_22:
	add.s32 	%r213, %r3, 11;
	setp.ge.s32 	%p12, %r213, %r1;
	mov.b32 	%r692, -1;
	@%p12 bra 	$L__BB5_24;
	ld.global.u32 	%r692, [%rd1+44];
$L__BB5_24:
	add.s32 	%r215, %r3, 12;
	setp.ge.s32 	%p13, %r215, %r1;
	mov.b32 	%r691, -1;
	@%p13 bra 	$L__BB5_26;
	ld.global.u32 	%r691, [%rd1+48];
$L__BB5_26:
	add.s32 	%r217, %r3, 13;
	setp.ge.s32 	%p14, %r217, %r1;
	mov.b32 	%r690, -1;
	@%p14 bra 	$L__BB5_28;
	ld.global.u32 	%r690, [%rd1+52];
$L__BB5_28:
	add.s32 	%r219, %r3, 14;
	setp.ge.s32 	%p15, %r219, %r1;
	mov.b32 	%r689, -1;
	@%p15 bra 	$L__BB5_30;
	ld.global.u32 	%r689, [%rd1+56];
$L__BB5_30:
	add.s32 	%r221, %r3, 15;
	setp.ge.s32 	%p16, %r221, %r1;
	mov.b32 	%r688, -1;
	@%p16 bra 	$L__BB5_32;
	ld.global.u32 	%r688, [%rd1+60];
$L__BB5_32:
	add.s32 	%r223, %r3, 16;
	setp.ge.s32 	%p17, %r223, %r1;
	mov.b32 	%r687, -1;
	@%p17 bra 	$L__BB5_34;
	ld.global.u32 	%r687, [%rd1+64];
$L__BB5_34:
	add.s32 	%r225, %r3, 17;
	setp.ge.s32 	%p18, %r225, %r1;
	mov.b32 	%r686, -1;
	@%p18 bra 	$L__BB5_36;
	ld.global.u32 	%r686, [%rd1+68];
$L__BB5_36:
	add.s32 	%r227, %r3, 18;
	setp.ge.s32 	%p19, %r227, %r1;
	mov.b32 	%r685, -1;
	@%p19 bra 	$L__BB5_38;
	ld.global.u32 	%r685, [%rd1+72];
$L__BB5_38:
	bar.sync 	0;
	shr.u32 	%r42, %r2, 5;
	shl.b32 	%r229, %r2, 2;
	mov.u32 	%r230, _ZZN3cub18CUB_300001_SM_10006detail10radix_sort31DeviceRadixSortSingleTileKernelINS1_5radix10policy_hubIjNS0_8NullTypeEyE10Policy1000ELNS0_9SortOrderE0EjS6_yNS1_21identity_decomposer_tEEEvPKT1_PSB_PKT2_PSF_T3_iiT4_E12temp_storage;
	add.s32 	%r43, %r230, %r229;
	shl.b32 	%r231, %r2, 7;
	add.s32 	%r44, %r43, %r231;
	shl.b32 	%r232, %r42, 2;
	add.s32 	%r233, %r230, %r232;
	add.s32 	%r45, %r233, 33792;
	mad.lo.s32 	%r46, %r2, -56, %r44;
	add.s32 	%r684, %r189, 6;
	sub.s32 	%r683, %r190, %r189;
$L__BB5_39:
	add.s32 	%r293, %r684, -6;
	min.s32 	%r236, %r683, 6;
	mov.b32 	%r322, 0;
	st.shared.u32 	[%r43], %r322;
	st.shared.u32 	[%r43+1024], %r322;
	st.shared.u32 	[%r43+2048], %r322;
	st.shared.u32 	[%r43+3072], %r322;
	st.shared.u32 	[%r43+4096], %r322;
	st.shared.u32 	[%r43+5120], %r322;
	st.shared.u32 	[%r43+6144], %r322;
	st.shared.u32 	[%r43+7168], %r322;
	st.shared.u32 	[%r43+8192], %r322;
	st.shared.u32 	[%r43+9216], %r322;
	st.shared.u32 	[%r43+10240], %r322;
	st.shared.u32 	[%r43+11264], %r322;
	st.shared.u32 	[%r43+12288], %r322;
	st.shared.u32 	[%r43+13312], %r322;
	st.shared.u32 	[%r43+14336], %r322;
	st.shared.u32 	[%r43+15360], %r322;
	st.shared.u32 	[%r43+16384], %r322;
	st.shared.u32 	[%r43+17408], %r322;
	st.shared.u32 	[%r43+18432], %r322;
	st.shared.u32 	[%r43+19456], %r322;
	st.shared.u32 	[%r43+20480], %r322;
	st.shared.u32 	[%r43+21504], %r322;
	st.shared.u32 	[%r43+22528], %r322;
	st.shared.u32 	[%r43+23552], %r322;
	st.shared.u32 	[%r43+24576], %r322;
	st.shared.u32 	[%r43+25600], %r322;
	st.shared.u32 	[%r43+26624], %r322;
	st.shared.u32 	[%r43+27648], %r322;
	st.shared.u32 	[%r43+28672], %r322;
	st.shared.u32 	[%r43+29696], %r322;
	st.shared.u32 	[%r43+30720], %r322;
	st.shared.u32 	[%r43+31744], %r322;
	st.shared.u32 	[%r43+32768], %r322;
	// begin inline asm
	bmsk.clamp.b32 %r234, %r322, %r236;
	// end inline asm
	// begin inline asm
	shr.b32 %r237, %r703, %r293;
	// end inline asm
	and.b32  	%r325, %r234, %r237;
	shl.b32 	%r326, %r325, 10;
	and.b32  	%r327, %r326, 31744;
	add.s32 	%r328, %r43, %r327;
	shr.u32 	%r329, %r325, 4;
	and.b32  	%r330, %r329, 268435454;
	add.s32 	%r71, %r328, %r330;
	ld.shared.u16 	%rs1, [%r71];
	add.s16 	%rs20, %rs1, 1;
	st.shared.u16 	[%r71], %rs20;
	// begin inline asm
	shr.b32 %r240, %r702, %r293;
	// end inline asm
	and.b32  	%r331, %r234, %r240;
	shl.b32 	%r332, %r331, 10;
	and.b32  	%r333, %r332, 31744;
	add.s32 	%r334, %r43, %r333;
	shr.u32 	%r335, %r331, 4;
	and.b32  	%r336, %r335, 268435454;
	add.s32 	%r72, %r334, %r336;
	ld.shared.u16 	%rs2, [%r72];
	add.s16 	%rs21, %rs2, 1;
	st.shared.u16 	[%r72], %rs21;
	// begin inline asm
	shr.b32 %r243, %r701, %r293;
	// end inline asm
	and.b32  	%r337, %r234, %r243;
	shl.b32 	%r338, %r337, 10;
	and.b32  	%r339, %r338, 31744;
	add.s32 	%r340, %r43, %r339;
	shr.u32 	%r341, %r337, 4;
	and.b32  	%r342, %r341, 268435454;
	add.s32 	%r73, %r340, %r342;
	ld.shared.u16 	%rs3, [%r73];
	add.s16 	%rs22, %rs3, 1;
	st.shared.u16 	[%r73], %rs22;
	// begin inline asm
	shr.b32 %r246, %r700, %r293;
	// end inline asm
	and.b32  	%r343, %r234, %r246;
	shl.b32 	%r344, %r343, 10;
	and.b32  	%r345, %r344, 31744;
	add.s32 	%r346, %r43, %r345;
	shr.u32 	%r347, %r343, 4;
	and.b32  	%r348, %r347, 268435454;
	add.s32 	%r74, %r346, %r348;
	ld.shared.u16 	%rs4, [%r74];
	add.s16 	%rs23, %rs4, 1;
	st.shared.u16 	[%r74], %rs23;
	// begin inline asm
	shr.b32 %r249, %r699, %r293;
	// end inline asm
	and.b32  	%r349, %r234, %r249;
	shl.b32 	%r350, %r349, 10;
	and.b32  	%r351, %r350, 31744;
	add.s32 	%r352, %r43, %r351;
	shr.u32 	%r353, %r349, 4;
	and.b32  	%r354, %r353, 268435454;
	add.s32 	%r75, %r352, %r354;
	ld.shared.u16 	%rs5, [%r75];
	add.s16 	%rs24, %rs5, 1;
	st.shared.u16 	[%r75], %rs24;
	// begin inline asm
	shr.b32 %r252, %r698, %r293;
	// end inline asm
	and.b32  	%r355, %r234, %r252;
	shl.b32 	%r356, %r355, 10;
	and.b32  	%r357, %r356, 31744;
	add.s32 	%r358, %r43, %r357;
	shr.u32 	%r359, %r355, 4;
	and.b32  	%r360, %r359, 268435454;
	add.s32 	%r76, %r358, %r360;
	ld.shared.u16 	%rs6, [%r76];
	add.s16 	%rs25, %rs6, 1;
	st.shared.u16 	[%r76], %rs25;
	// begin inline asm
	shr.b32 %r255, %r697, %r293;
	// end inline asm
	and.b32  	%r361, %r234, %r255;
	shl.b32 	%r362, %r361, 10;
	and.b32  	%r363, %r362, 31744;
	add.s32 	%r364, %r43, %r363;
	shr.u32 	%r365, %r361, 4;
	and.b32  	%r366, %r365, 268435454;
	add.s32 	%r77, %r364, %r366;
	ld.shared.u16 	%rs7, [%r77];
	add.s16 	%rs26, %rs7, 1;
	st.shared.u16 	[%r77], %rs26;
	// begin inline asm
	shr.b32 %r258, %r696, %r293;
	// end inline asm
	and.b32  	%r367, %r234, %r258;
	shl.b32 	%r368, %r367, 10;
	and.b32  	%r369, %r368, 31744;
	add.s32 	%r370, %r43, %r369;
	shr.u32 	%r371, %r367, 4;
	and.b32  	%r372, %r371, 268435454;
	add.s32 	%r78, %r370, %r372;
	ld.shared.u16 	%rs8, [%r78];
	add.s16 	%rs27, %rs8, 1;
	st.shared.u16 	[%r78], %rs27;
	// begin inline asm
	shr.b32 %r261, %r695, %r293;
	// end inline asm
	and.b32  	%r373, %r234, %r261;
	shl.b32 	%r374, %r373, 10;
	and.b32  	%r375, %r374, 31744;
	add.s32 	%r376, %r43, %r375;
	shr.u32 	%r377, %r373, 4;
	and.b32  	%r378, %r377, 268435454;
	add.s32 	%r79, %r376, %r378;
	ld.shared.u16 	%rs9, [%r79];
	add.s16 	%rs28, %rs9, 1;
	st.shared.u16 	[%r79], %rs28;
	// begin inline asm
	shr.b32 %r264, %r694, %r293;
	// end inline asm
	and.b32  	%r379, %r234, %r264;
	shl.b32 	%r380, %r379, 10;
	and.b32  	%r381, %r380, 31744;
	add.s32 	%r382, %r43, %r381;
	shr.u32 	%r383, %r379, 4;
	and.b32  	%r384, %r383, 268435454;
	add.s32 	%r80, %r382, %r384;
	ld.shared.u16 	%rs10, [%r80];
	add.s16 	%rs29, %rs10, 1;
	st.shared.u16 	[%r80], %rs29;
	// begin inline asm
	shr.b32 %r267, %r693, %r293;
	// end inline asm
	and.b32  	%r385, %r234, %r267;
	shl.b32 	%r386, %r385, 10;
	and.b32  	%r387, %r386, 31744;
	add.s32 	%r388, %r43, %r387;
	shr.u32 	%r389, %r385, 4;
	and.b32  	%r390, %r389, 268435454;
	add.s32 	%r81, %r388, %r390;
	ld.shared.u16 	%rs11, [%r81];
	add.s16 	%rs30, %rs11, 1;
	st.shared.u16 	[%r81], %rs30;
	// begin inline asm
	shr.b32 %r270, %r692, %r293;
	// end inline asm
	and.b32  	%r391, %r234, %r270;
	shl.b32 	%r392, %r391, 10;
	and.b32  	%r393, %r392, 31744;
	add.s32 	%r394, %r43, %r393;
	shr.u32 	%r395, %r391, 4;
	and.b32  	%r396, %r395, 268435454;
	add.s32 	%r82, %r394, %r396;
	ld.shared.u16 	%rs12, [%r82];
	add.s16 	%rs31, %rs12, 1;
	st.shared.u16 	[%r82], %rs31;
	// begin inline asm
	shr.b32 %r273, %r691, %r293;
	// end inline asm
	and.b32  	%r397, %r234, %r273;
	shl.b32 	%r398, %r397, 10;
	and.b32  	%r399, %r398, 31744;
	add.s32 	%r400, %r43, %r399;
	shr.u32 	%r401, %r397, 4;
	and.b32  	%r402, %r401, 268435454;
	add.s32 	%r83, %r400, %r402;
	ld.shared.u16 	%rs13, [%r83];
	add.s16 	%rs32, %rs13, 1;
	st.shared.u16 	[%r83], %rs32;
	// begin inline asm
	shr.b32 %r276, %r690, %r293;
	// end inline asm
	and.b32  	%r403, %r234, %r276;
	shl.b32 	%r404, %r403, 10;
	and.b32  	%r405, %r404, 31744;
	add.s32 	%r406, %r43, %r405;
	shr.u32 	%r407, %r403, 4;
	and.b32  	%r408, %r407, 268435454;
	add.s32 	%r84, %r406, %r408;
	ld.shared.u16 	%rs14, [%r84];
	add.s16 	%rs33, %rs14, 1;
	st.shared.u16 	[%r84], %rs33;
	// begin inline asm
	shr.b32 %r279, %r689, %r293;
	// end inline asm
	and.b32  	%r409, %r234, %r279;
	shl.b32 	%r410, %r409, 10;
	and.b32  	%r411, %r410, 31744;
	add.s32 	%r412, %r43, %r411;
	shr.u32 	%r413, %r409, 4;
	and.b32  	%r414, %r413, 268435454;
	add.s32 	%r85, %r412, %r414;
	ld.shared.u16 	%rs15, [%r85];
	add.s16 	%rs34, %rs15, 1;
	st.shared.u16 	[%r85], %rs34;
	// begin inline asm
	shr.b32 %r282, %r688, %r293;
	// end inline asm
	and.b32  	%r415, %r234, %r282;
	shl.b32 	%r416, %r415, 10;
	and.b32  	%r417, %r416, 31744;
	add.s32 	%r418, %r43, %r417;
	shr.u32 	%r419, %r415, 4;
	and.b32  	%r420, %r419, 268435454;
	add.s32 	%r86, %r418, %r420;
	ld.shared.u16 	%rs16, [%r86];
	add.s16 	%rs35, %rs16, 1;
	st.shared.u16 	[%r86], %rs35;
	// begin inline asm
	shr.b32 %r285, %r687, %r293;
	// end inline asm
	and.b32  	%r421, %r234, %r285;
	shl.b32 	%r422, %r421, 10;
	and.b32  	%r423, %r422, 31744;
	add.s32 	%r424, %r43, %r423;
	shr.u32 	%r425, %r421, 4;
	and.b32  	%r426, %r425, 268435454;
	add.s32 	%r87, %r424, %r426;
	ld.shared.u16 	%rs17, [%r87];
	add.s16 	%rs36, %rs17, 1;
	st.shared.u16 	[%r87], %rs36;
	// begin inline asm
	shr.b32 %r288, %r686, %r293;
	// end inline asm
	and.b32  	%r427, %r234, %r288;
	shl.b32 	%r428, %r427, 10;
	and.b32  	%r429, %r428, 31744;
	add.s32 	%r430, %r43, %r429;
	shr.u32 	%r431, %r427, 4;
	and.b32  	%r432, %r431, 268435454;
	add.s32 	%r88, %r430, %r432;
	ld.shared.u16 	%rs18, [%r88];
	add.s16 	%rs37, %rs18, 1;
	st.shared.u16 	[%r88], %rs37;
	// begin inline asm
	shr.b32 %r291, %r685, %r293;
	// end inline asm
	and.b32  	%r433, %r234, %r291;
	shl.b32 	%r434, %r433, 10;
	and.b32  	%r435, %r434, 31744;
	add.s32 	%r436, %r43, %r435;
	shr.u32 	%r437, %r433, 4;
	and.b32  	%r438, %r437, 268435454;
	add.s32 	%r89, %r436, %r438;
	ld.shared.u16 	%rs19, [%r89];
	add.s16 	%rs38, %rs19, 1;
	st.shared.u16 	[%r89], %rs38;
	bar.sync 	0;
	ld.shared.u32 	%r90, [%r44];
	ld.shared.u32 	%r439, [%r44+4];
	ld.shared.u32 	%r440, [%r44+8];
	ld.shared.u32 	%r441, [%r44+12];
	ld.shared.u32 	%r442, [%r44+16];
	ld.shared.u32 	%r443, [%r44+20];
	ld.shared.u32 	%r444, [%r44+24];
	ld.shared.u32 	%r445, [%r44+28];
	ld.shared.u32 	%r446, [%r44+32];
	ld.shared.u32 	%r447, [%r44+36];
	ld.shared.u32 	%r448, [%r44+40];
	ld.shared.u32 	%r449, [%r44+44];
	ld.shared.u32 	%r450, [%r44+48];
	ld.shared.u32 	%r451, [%r44+52];
	ld.shared.u32 	%r452, [%r44+56];
	ld.shared.u32 	%r453, [%r44+60];
	ld.shared.u32 	%r454, [%r44+64];
	ld.shared.u32 	%r455, [%r44+68];
	ld.shared.u32 	%r456, [%r44+72];
	ld.shared.u32 	%r457, [%r44+76];
	ld.shared.u32 	%r458, [%r44+80];
	ld.shared.u32 	%r459, [%r44+84];
	ld.shared.u32 	%r460, [%r44+88];
	ld.shared.u32 	%r461, [%r44+92];
	ld.shared.u32 	%r462, [%r44+96];
	ld.shared.u32 	%r463, [%r44+100];
	ld.shared.u32 	%r464, [%r44+104];
	ld.shared.u32 	%r465, [%r44+108];
	ld.shared.u32 	%r466, [%r44+112];
	ld.shared.u32 	%r467, [%r44+116];
	ld.shared.u32 	%r468, [%r44+120];
	ld.shared.u32 	%r469, [%r44+124];
	ld.shared.u32 	%r470, [%r44+128];
	add.s32 	%r91, %r439, %r90;
	add.s32 	%r92, %r440, %r91;
	add.s32 	%r93, %r441, %r92;
	add.s32 	%r94, %r442, %r93;
	add.s32 	%r95, %r443, %r94;
	add.s32 	%r96, %r444, %r95;
	add.s32 	%r97, %r445, %r96;
	add.s32 	%r98, %r446, %r97;
	add.s32 	%r99, %r447, %r98;
	add.s32 	%r100, %r448, %r99;
	add.s32 	%r101, %r449, %r100;
	add.s32 	%r102, %r450, %r101;
	add.s32 	%r103, %r451, %r102;
	add.s32 	%r104, %r452, %r103;
	add.s32 	%r105, %r453, %r104;
	add.s32 	%r106, %r454, %r105;
	add.s32 	%r107, %r455, %r106;
	add.s32 	%r108, %r456, %r107;
	add.s32 	%r109, %r457, %r108;
	add.s32 	%r110, %r458, %r109;
	add.s32 	%r111, %r459, %r110;
	add.s32 	%r112, %r460, %r111;
	add.s32 	%r113, %r461, %r112;
	add.s32 	%r114, %r462, %r113;
	add.s32 	%r115, %r463, %r114;
	add.s32 	%r116, %r464, %r115;
	add.s32 	%r117, %r465, %r116;
	add.s32 	%r118, %r466, %r117;
	add.s32 	%r119, %r467, %r118;
	add.s32 	%r120, %r468, %r119;
	add.s32 	%r121, %r469, %r120;
	add.s32 	%r299, %r470, %r121;
	// begin inline asm
	mov.u32 %r294, %laneid;
	// end inline asm
	mov.b32 	%r297, 1;
	mov.b32 	%r324, -1;
	// begin inline asm
	{  .reg .u32 r0;  .reg .pred p;  shfl.sync.up.b32 r0|p, %r299, %r297, %r322, %r324;  @p add.u32 r0, r0, %r299;  mov.u32 %r295, r0;}
	// end inline asm
	mov.b32 	%r303, 2;
	// begin inline asm
	{  .reg .u32 r0;  .reg .pred p;  shfl.sync.up.b32 r0|p, %r295, %r303, %r322, %r324;  @p add.u32 r0, r0, %r295;  mov.u32 %r301, r0;}
	// end inline asm
	mov.b32 	%r309, 4;
	// begin inline asm
	{  .reg .u32 r0;  .reg .pred p;  shfl.sync.up.b32 r0|p, %r301, %r309, %r322, %r324;  @p add.u32 r0, r0, %r301;  mov.u32 %r307, r0;}
	// end inline asm
	mov.b32 	%r315, 8;
	// begin inline asm
	{  .reg .u32 r0;  .reg .pred p;  shfl.sync.up.b32 r0|p, %r307, %r315, %r322, %r324;  @p add.u32 r0, r0, %r307;  mov.u32 %r313, r0;}
	// end inline asm
	mov.b32 	%r321, 16;
	// begin inline asm
	{  .reg .u32 r0;  .reg .pred p;  shfl.sync.up.b32 r0|p, %r313, %r321, %r322, %r324;  @p add.u32 r0, r0, %r313;  mov.u32 %r319, r0;}
	// end inline asm
	setp.ne.s32 	%p20, %r294, 31;
	@%p20 bra 	$L__BB5_41;
	st.shared.u32 	[%r45], %r319;
$L__BB5_41:
	sub.s32 	%r471, %r319, %r299;
	setp.gt.u32 	%p21, %r2, 31;
	setp.eq.s32 	%p22, %r42, 7;
	setp.eq.s32 	%p23, %r42, 6;
	setp.eq.s32 	%p24, %r42, 5;
	setp.eq.s32 	%p25, %r42, 4;
	setp.eq.s32 	%p26, %r42, 3;
	setp.eq.s32 	%p27, %r42, 2;
	setp.eq.s32 	%p28, %r42, 1;
	bar.sync 	0;
	ld.shared.v4.u32 	{%r472, %r473, %r474, %r475}, [_ZZN3cub18CUB_300001_SM_10006detail10radix_sort31DeviceRadixSortSingleTileKernelINS1_5radix10policy_hubIjNS0_8NullTypeEyE10Policy1000ELNS0_9SortOrderE0EjS6_yNS1_21identity_decomposer_tEEEvPKT1_PSB_PKT2_PSF_T3_iiT4_E12temp_storage+33792];
	selp.b32 	%r476, %r472, %r704, %p28;
	add.s32 	%r477, %r473, %r472;
	selp.b32 	%r478, %r477, %r476, %p27;
	add.s32 	%r479, %r477, %r474;
	selp.b32 	%r480, %r479, %r478, %p26;
	add.s32 	%r481, %r479, %r475;
	selp.b32 	%r482, %r481, %r480, %p25;
	ld.shared.v4.u32 	{%r483, %r484, %r485, %r486}, [_ZZN3cub18CUB_300001_SM_10006detail10radix_sort31DeviceRadixSortSingleTileKernelINS1_5radix10policy_hubIjNS0_8NullTypeEyE10Policy1000ELNS0_9SortOrderE0EjS6_yNS1_21identity_decomposer_tEEEvPKT1_PSB_PKT2_PSF_T3_iiT4_E12temp_storage+33808];
	add.s32 	%r487, %r481, %r483;
	selp.b32 	%r488, %r487, %r482, %p24;
	add.s32 	%r489, %r487, %r484;
	selp.b32 	%r490, %r489, %r488, %p23;
	add.s32 	%r491, %r489, %r485;
	selp.b32 	%r704, %r491, %r490, %p22;
	add.s32 	%r126, %r491, %r486;
	setp.ne.s32 	%p29, %r294, 0;
	selp.b32 	%r492, %r471, 0, %p29;
	add.s32 	%r493, %r704, %r492;
	or.pred  	%p30, %p21, %p29;
	selp.b32 	%r705, %r493, %r471, %p21;
	@%p30 bra 	$L__BB5_43;
	shl.b32 	%r705, %r126, 16;
	st.shared.u32 	[_ZZN3cub18CUB_300001_SM_10006detail10radix_sort31DeviceRadixSortSingleTileKernelINS1_5radix10policy_hubIjNS0_8NullTypeEyE10Policy1000ELNS0_9SortOrderE0EjS6_yNS1_21identity_decomposer_tEEEvPKT1_PSB_PKT2_PSF_T3_iiT4_E12temp_storage+33832], %r705;
$L__BB5_43:
	setp.eq.s32 	%p31, %r2, 0;
	bar.sync 	0;
	ld.shared.u32 	%r494, [_ZZN3cub18CUB_300001_SM_10006detail10radix_sort31DeviceRadixSortSingleTileKernelINS1_5radix10policy_hubIjNS0_8NullTypeEyE10Policy1000ELNS0_9SortOrderE0EjS6_yNS1_21identity_decomposer_tEEEvPKT1_PSB_PKT2_PSF_T3_iiT4_E12temp_storage+33832];
	selp.b32 	%r495, 0, %r494, %p31;
	add.s32 	%r496, %r705, %r495;
	add.s32 	%r497, %r90, %r496;
	add.s32 	%r498, %r91, %r496;
	add.s32 	%r499, %r92, %r496;
	add.s32 	%r500, %r93, %r496;
	add.s32 	%r501, %r94, %r496;
	add.s32 	%r502, %r95, %r496;
	add.s32 	%r503, %r96, %r496;
	add.s32 	%r504, %r97, %r496;
	add.s32 	%r505, %r98, %r496;
	add.s32 	%r506, %r99, %r496;
	add.s32 	%r507, %r100, %r496;
	add.s32 	%r508, %r101, %r496;
	add.s32 	%r509, %r102, %r496;
	add.s32 	%r510, %r103, %r496;
	add.s32 	%r511, %r104, %r496;
	add.s32 	%r512, %r105, %r496;
	add.s32 	%r513, %r106, %r496;
	add.s32 	%r514, %r107, %r496;
	add.s32 	%r515, %r108, %r496;
	add.s32 	%r516, %r109, %r496;
	add.s32 	%r517, %r110, %r496;
	add.s32 	%r518, %r111, %r496;
	add.s32 	%r519, %r112, %r496;
	add.s32 	%r520, %r113, %r496;
	add.s32 	%r521, %r114, %r496;
	add.s32 	%r522, %r115, %r496;
	add.s32 	%r523, %r116, %r496;
	add.s32 	%r524, %r117, %r496;
	add.s32 	%r525, %r118, %r496;
	add.s32 	%r526, %r119, %r496;
	add.s32 	%r527, %r120, %r496;
	add.s32 	%r528, %r121, %r496;
	st.shared.u32 	[%r44], %r496;
	st.shared.u32 	[%r44+4], %r497;
	st.shared.u32 	[%r44+8], %r498;
	st.shared.u32 	[%r44+12], %r499;
	st.shared.u32 	[%r44+16], %r500;
	st.shared.u32 	[%r44+20], %r501;
	st.shared.u32 	[%r44+24], %r502;
	st.shared.u32 	[%r44+28], %r503;
	st.shared.u32 	[%r44+32], %r504;
	st.shared.u32 	[%r44+36], %r505;
	st.shared.u32 	[%r44+40], %r506;
	st.shared.u32 	[%r44+44], %r507;
	st.shared.u32 	[%r44+48], %r508;
	st.shared.u32 	[%r44+52], %r509;
	st.shared.u32 	[%r44+56], %r510;
	st.shared.u32 	[%r44+60], %r511;
	st.shared.u32 	[%r44+64], %r512;
	st.shared.u32 	[%r44+68], %r513;
	st.shared.u32 	[%r44+72], %r514;
	st.shared.u32 	[%r44+76], %r515;
	st.shared.u32 	[%r44+80], %r516;
	st.shared.u32 	[%r44+84], %r517;
	st.shared.u32 	[%r44+88], %r518;
	st.shared.u32 	[%r44+92], %r519;
	st.shared.u32 	[%r44+96], %r520;
	st.shared.u32 	[%r44+100], %r521;
	st.shared.u32 	[%r44+104], %r522;
	st.shared.u32 	[%r44+108], %r523;
	st.shared.u32 	[%r44+112], %r524;
	st.shared.u32 	[%r44+116], %r525;
	st.shared.u32 	[%r44+120], %r526;
	st.shared.u32 	[%r44+124], %r527;
	st.shared.u32 	[%r44+128], %r528;
	bar.sync 	0;
	cvt.u32.u16 	%r529, %rs1;
	ld.shared.u16 	%r530, [%r71];
	add.s32 	%r130, %r530, %r529;
	cvt.u32.u16 	%r531, %rs2;
	ld.shared.u16 	%r532, [%r72];
	add.s32 	%r131, %r532, %r531;
	cvt.u32.u16 	%r533, %rs3;
	ld.shared.u16 	%r534, [%r73];
	add.s32 	%r132, %r534, %r533;
	cvt.u32.u16 	%r535, %rs4;
	ld.shared.u16 	%r536, [%r74];
	add.s32 	%r133, %r536, %r535;
	cvt.u32.u16 	%r537, %rs5;
	ld.shared.u16 	%r538, [%r75];
	add.s32 	%r134, %r538, %r537;
	cvt.u32.u16 	%r539, %rs6;
	ld.shared.u16 	%r540, [%r76];
	add.s32 	%r135, %r540, %r539;
	cvt.u32.u16 	%r541, %rs7;
	ld.shared.u16 	%r542, [%r77];
	add.s32 	%r136, %r542, %r541;
	cvt.u32.u16 	%r543, %rs8;
	ld.shared.u16 	%r544, [%r78];
	add.s32 	%r137, %r544, %r543;
	cvt.u32.u16 	%r545, %rs9;
	ld.shared.u16 	%r546, [%r79];
	add.s32 	%r138, %r546, %r545;
	cvt.u32.u16 	%r547, %rs10;
	ld.shared.u16 	%r548, [%r80];
	add.s32 	%r139, %r548, %r547;
	cvt.u32.u16 	%r549, %rs11;
	ld.shared.u16 	%r550, [%r81];
	add.s32 	%r140, %r550, %r549;
	cvt.u32.u16 	%r551, %rs12;
	ld.shared.u16 	%r552, [%r82];
	add.s32 	%r141, %r552, %r551;
	cvt.u32.u16 	%r553, %rs13;
	ld.shared.u16 	%r554, [%r83];
	add.s32 	%r142, %r554, %r553;
	cvt.u32.u16 	%r555, %rs14;
	ld.shared.u16 	%r556, [%r84];
	add.s32 	%r143, %r556, %r555;
	cvt.u32.u16 	%r557, %rs15;
	ld.shared.u16 	%r558, [%r85];
	add.s32 	%r144, %r558, %r557;
	cvt.u32.u16 	%r559, %rs16;
	ld.shared.u16 	%r560, [%r86];
	add.s32 	%r145, %r560, %r559;
	cvt.u32.u16 	%r561, %rs17;
	ld.shared.u16 	%r562, [%r87];
	add.s32 	%r146, %r562, %r561;
	cvt.u32.u16 	%r563, %rs18;
	ld.shared.u16 	%r564, [%r88];
	add.s32 	%r147, %r564, %r563;
	cvt.u32.u16 	%r565, %rs19;
	ld.shared.u16 	%r566, [%r89];
	add.s32 	%r148, %r566, %r565;
	bar.sync 	0;
	setp.lt.s32 	%p32, %r684, %r190;
	@%p32 bra 	$L__BB5_83;
	cvt.u64.u32 	%rd8, %r2;
	shl.b32 	%r567, %r130, 2;
	mov.u32 	%r568, _ZZN3cub18CUB_300001_SM_10006detail10radix_sort31DeviceRadixSortSingleTileKernelINS1_5radix10policy_hubIjNS0_8NullTypeEyE10Policy1000ELNS0_9SortOrderE0EjS6_yNS1_21identity_decomposer_tEEEvPKT1_PSB_PKT2_PSF_T3_iiT4_E12temp_storage;
	add.s32 	%r569, %r568, %r567;
	st.shared.u32 	[%r569], %r703;
	shl.b32 	%r570, %r131, 2;
	add.s32 	%r571, %r568, %r570;
	st.shared.u32 	[%r571], %r702;
	shl.b32 	%r572, %r132, 2;
	add.s32 	%r573, %r568, %r572;
	st.shared.u32 	[%r573], %r701;
	shl.b32 	%r574, %r133, 2;
	add.s32 	%r575, %r568, %r574;
	st.shared.u32 	[%r575], %r700;
	shl.b32 	%r576, %r134, 2;
	add.s32 	%r577, %r568, %r576;
	st.shared.u32 	[%r577], %r699;
	shl.b32 	%r578, %r135, 2;
	add.s32 	%r579, %r568, %r578;
	st.shared.u32 	[%r579], %r698;
	shl.b32 	%r580, %r136, 2;
	add.s32 	%r581, %r568, %r580;
	st.shared.u32 	[%r581], %r697;
	shl.b32 	%r582, %r137, 2;
	add.s32 	%r583, %r568, %r582;
	st.shared.u32 	[%r583], %r696;
	shl.b32 	%r584, %r138, 2;
	add.s32 	%r585, %r568, %r584;
	st.shared.u32 	[%r585], %r695;
	shl.b32 	%r586, %r139, 2;
	add.s32 	%r587, %r568, %r586;
	st.shared.u32 	[%r587], %r694;
	shl.b32 	%r588, %r140, 2;
	add.s32 	%r589, %r568, %r588;
	st.shared.u32 	[%r589], %r693;
	shl.b32 	%r590, %r141, 2;
	add.s32 	%r591, %r568, %r590;
	st.shared.u32 	[%r591], %r692;
	shl.b32 	%r592, %r142, 2;
	add.s32 	%r593, %r568, %r592;
	st.shared.u32 	[%r593], %r691;
	shl.b32 	%r594, %r143, 2;
	add.s32 	%r595, %r568, %r594;
	st.shared.u32 	[%r595], %r690;
	shl.b32 	%r596, %r144, 2;
	add.s32 	%r597, %r568, %r596;
	st.shared.u32 	[%r597], %r689;
	shl.b32 	%r598, %r145, 2;
	add.s32 	%r599, %r568, %r598;
	st.shared.u32 	[%r599], %r688;
	shl.b32 	%r600, %r146, 2;
	add.s32 	%r601, %r568, %r600;
	st.shared.u32 	[%r601], %r687;
	shl.b32 	%r602, %r147, 2;
	add.s32 	%r603, %r568, %r602;
	st.shared.u32 	[%r603], %r686;
	shl.b32 	%r604, %r148, 2;
	add.s32 	%r605, %r568, %r604;
	st.shared.u32 	[%r605], %r685;
	bar.sync 	0;
	mad.lo.s32 	%r149, %r2, -72, %r46;
	ld.shared.u32 	%r150, [%r149+1024];
	ld.shared.u32 	%r151, [%r149+2048];
	ld.shared.u32 	%r152, [%r149+3072];
	ld.shared.u32 	%r153, [%r149+4096];
	ld.shared.u32 	%r154, [%r149+5120];
	ld.shared.u32 	%r155, [%r149+6144];
	ld.shared.u32 	%r156, [%r149+7168];
	ld.shared.u32 	%r157, [%r149+8192];
	ld.shared.u32 	%r158, [%r149+9216];
	ld.shared.u32 	%r159, [%r149+10240];
	ld.shared.u32 	%r160, [%r149+11264];
	ld.shared.u32 	%r161, [%r149+12288];
	ld.shared.u32 	%r162, [%r149+13312];
	ld.shared.u32 	%r163, [%r149+14336];
	ld.shared.u32 	%r164, [%r149+15360];
	ld.shared.u32 	%r165, [%r149+16384];
	ld.shared.u32 	%r166, [%r149+17408];
	ld.shared.u32 	%r167, [%r149+18432];
	setp.gt.u64 	%p33, %rd4, %rd8;
	cvta.to.global.u64 	%rd9, %rd3;
	mul.wide.u32 	%rd10, %r2, 4;
	add.s64 	%rd2, %rd9, %rd10;
	@%p33 bra 	$L__BB5_45;
	bra.uni 	$L__BB5_46;
$L__BB5_45:
	ld.shared.u32 	%r606, [%r149];
	st.global.u32 	[%rd2], %r606;
$L__BB5_46:
	add.s32 	%r607, %r2, 256;
	cvt.u64.u32 	%rd11, %r607;
	setp.le.u64 	%p34, %rd4, %rd11;
	@%p34 bra 	$L__BB5_48;
	st.global.u32 	[%rd2+1024], %r150;
$L__BB5_48:
	add.s32 	%r608, %r2, 512;
	cvt.u64.u32 	%rd12, %r608;
	setp.le.u64 	%p35, %rd4, %rd12;
	@%p35 bra 	$L__BB5_50;
	st.global.u32 	[%rd2+2048], %r151;
$L__BB5_50:
	add.s32 	%r609, %r2, 768;
	cvt.u64.u32 	%rd13, %r609;
	setp.le.u64 	%p36, %rd4, %rd13;
	@%p36 bra 	$L__BB5_52;
	st.global.u32 	[%rd2+3072], %r152;
$L__BB5_52:
	or.b32  	%r610, %r2, 1024;
	cvt.u64.u32 	%rd14, %r610;
	setp.le.u64 	%p37, %rd4, %rd14;
	@%p37 bra 	$L__BB5_54;
	st.global.u32 	[%rd2+4096], %r153;
$L__BB5_54:
	add.s32 	%r611, %r2, 1280;
	cvt.u64.u32 	%rd15, %r611;
	setp.le.u64 	%p38, %rd4, %rd15;
	@%p38 bra 	$L__BB5_56;
	st.global.u32 	[%rd2+5120], %r154;
$L__BB5_56:
	add.s32 	%r612, %r2, 1536;
	cvt.u64.u32 	%rd16, %r612;
	setp.le.u64 	%p39, %rd4, %rd16;
	@%p39 bra 	$L__BB5_58;
	st.global.u32 	[%rd2+6144], %r155;
$L__BB5_58:
	add.s32 	%r613, %r2, 1792;
	cvt.u64.u32 	%rd17, %r613;
	setp.le.u64 	%p40, %rd4, %rd17;
	@%p40 bra 	$L__BB5_60;
	st.global.u32 	[%rd2+7168], %r156;
$L__BB5_60:
	or.b32  	%r614, %r2, 2048;
	cvt.u64.u32 	%rd18, %r614;
	setp.le.u64 	%p41, %rd4, %rd18;
	@%p41 bra 	$L__BB5_62;
	st.global.u32 	[%rd2+8192], %r157;
$L__BB5_62:
	add.s32 	%r615, %r2, 2304;
	cvt.u64.u32 	%rd19, %r615;
	setp.le.u64 	%p42, %rd4, %rd19;
	@%p42 bra 	$L__BB5_64;
	st.global.u32 	[%rd2+9216], %r158;
$L__BB5_64:
	add.s32 	%r616, %r2, 2560;
	cvt.u64.u32 	%rd20, %r616;
	setp.le.u64 	%p43, %rd4, %rd20;
	@%p43 bra 	$L__BB5_66;
	st.global.u32 	[%rd2+10240], %r159;
$L__BB5_66:
	add.s32 	%r617, %r2, 2816;
	cvt.u64.u32 	%rd21, %r617;
	setp.le.u64 	%p44, %rd4, %rd21;
	@%p44 bra 	$L__BB5_68;
	st.global.u32 	[%rd2+11264], %r160;
$L__BB5_68:
	or.b32  	%r618, %r2, 3072;
	cvt.u64.u32 	%rd22, %r618;
	setp.le.u64 	%p45, %rd4, %rd22;
	@%p45 bra 	$L__BB5_70;
	st.global.u32 	[%rd2+12288], %r161;
$L__BB5_70:
	add.s32 	%r619, %r2, 3328;
	cvt.u64.u32 	%rd23, %r619;
	setp.le.u64 	%p46, %rd4, %rd23;
	@%p46 bra 	$L__BB5_72;
	st.global.u32 	[%rd2+13312], %r162;
$L__BB5_72:
	add.s32 	%r620, %r2, 3584;
	cvt.u64.u32 	%rd24, %r620;
	setp.le.u64 	%p47, %rd4, %rd24;
	@%p47 bra 	$L__BB5_74;
	st.global.u32 	[%rd2+14336], %r163;
$L__BB5_74:
	add.s32 	%r621, %r2, 3840;
	cvt.u64.u32 	%rd25, %r621;
	setp.le.u64 	%p48, %rd4, %rd25;
	@%p48 bra 	$L__BB5_76;
	st.global.u32 	[%rd2+15360], %r164;
$L__BB5_76:
	or.b32  	%r622, %r2, 4096;
	cvt.u64.u32 	%rd26, %r622;
	setp.le.u64 	%p49, %rd4, %rd26;
	@%p49 bra 	$L__BB5_78;
	st.global.u32 	[%rd2+16384], %r165;
$L__BB5_78:
	add.s32 	%r623, %r2, 4352;
	cvt.u64.u32 	%rd27, %r623;
	setp.le.u64 	%p50, %rd4, %rd27;
	@%p50 bra 	$L__BB5_80;
	st.global.u32 	[%rd2+17408], %r166;
$L__BB5_80:
	add.s32 	%r624, %r2, 4608;
	cvt.u64.u32 	%rd28, %r624;
	setp.le.u64 	%p51, %rd4, %rd28;
	@%p51 bra 	$L__BB5_82;
	st.global.u32 	[%rd2+18432], %r167;
$L__BB5_82:
	ret;
$L__BB5_83:
	shl.b32 	%r625, %r130, 2;
	mov.u32 	%r626, _ZZN3cub18CUB_300001_SM_10006detail10radix_sort31DeviceRadixSortSingleTileKernelINS1_5radix10policy_hubIjNS0_8NullTypeEyE10Policy1000ELNS0_9SortOrderE0EjS6_yNS1_21identity_decomposer_tEEEvPKT1_PSB_PKT2_PSF_T3_iiT4_E12temp_storage;
	add.s32 	%r627, %r626, %r625;
	st.shared.u32 	[%r627], %r703;
	shl.b32 	%r628, %r131, 2;
	add.s32 	%r629, %r626, %r628;
	st.shared.u32 	[%r629], %r702;
	shl.b32 	%r630, %r132, 2;
	add.s32 	%r631, %r626, %r630;
	st.shared.u32 	[%r631], %r701;
	shl.b32 	%r632, %r133, 2;
	add.s32 	%r633, %r626, %r632;
	st.shared.u32 	[%r633], %r700;
	shl.b32 	%r634, %r134, 2;
	add.s32 	%r635, %r626, %r634;
	st.shared.u32 	[%r635], %r699;
	shl.b32 	%r636, %r135, 2;
	add.s32 	%r637, %r626, %r636;
	st.shared.u32 	[%r637], %r698;
	shl.b32 	%r638, %r136, 2;
	add.s32 	%r639, %r626, %r638;
	st.shared.u32 	[%r639], %r697;
	shl.b32 	%r640, %r137, 2;
	add.s32 	%r641, %r626, %r640;
	st.shared.u32 	[%r641], %r696;
	shl.b32 	%r642, %r138, 2;
	add.s32 	%r643, %r626, %r642;
	st.shared.u32 	[%r643], %r695;
	shl.b32 	%r644, %r139, 2;
	add.s32 	%r645, %r626, %r644;
	st.shared.u32 	[%r645], %r694;
	shl.b32 	%r646, %r140, 2;
	add.s32 	%r647, %r626, %r646;
	st.shared.u32 	[%r647], %r693;
	shl.b32 	%r648, %r141, 2;
	add.s32 	%r649, %r626, %r648;
	st.shared.u32 	[%r649], %r692;
	shl.b32 	%r650, %r142, 2;
	add.s32 	%r651, %r626, %r650;
	st.shared.u32 	[%r651], %r691;
	shl.b32 	%r652, %r143, 2;
	add.s32 	%r653, %r626, %r652;
	st.shared.u32 	[%r653], %r690;
	shl.b32 	%r654, %r144, 2;
	add.s32 	%r655, %r626, %r654;
	st.shared.u32 	[%r655], %r689;
	shl.b32 	%r656, %r145, 2;
	add.s32 	%r657, %r626, %r656;
	st.shared.u32 	[%r657], %r688;
	shl.b32 	%r658, %r146, 2;
	add.s32 	%r659, %r626, %r658;
	st.shared.u32 	[%r659], %r687;
	shl.b32 	%r660, %r147, 2;
	add.s32 	%r661, %r626, %r660;
	st.shared.u32 	[%r661], %r686;
	shl.b32 	%r662, %r148, 2;
	add.s32 	%r663, %r626, %r662;
	st.shared.u32 	[%r663], %r685;
	bar.sync 	0;
	ld.shared.u32 	%r703, [%r46];
	ld.shared.u32 	%r702, [%r46+4];
	ld.shared.u32 	%r701, [%r46+8];
	ld.shared.u32 	%r700, [%r46+12];
	ld.shared.u32 	%r699, [%r46+16];
	ld.shared.u32 	%r698, [%r46+20];
	ld.shared.u32 	%r697, [%r46+24];
	ld.shared.u32 	%r696, [%r46+28];
	ld.shared.u32 	%r695, [%r46+32];
	ld.shared.u32 	%r694, [%r46+36];
	ld.shared.u32 	%r693, [%r46+40];
	ld.shared.u32 	%r692, [%r46+44];
	ld.shared.u32 	%r691, [%r46+48];
	ld.shared.u32 	%r690, [%r46+52];
	ld.shared.u32 	%r689, [%r46+56];
	ld.shared.u32 	%r688, [%r46+60];
	ld.shared.u32 	%r687, [%r46+64];
	ld.shared.u32 	%r686, [%r46+68];
	ld.shared.u32 	%r685, [%r46+72];
	bar.sync 	0;
	add.s32 	%r684, %r684, 6;
	add.s32 	%r683, %r683, -6;
	bra.uni 	$L__BB5_39;

}
	// .globl	_ZN3cub18CUB_300001_SM_10006detail10radix_sort30DeviceRadixSortHistogramKernelINS1_5radix10policy_hubIjNS0_8NullTypeEyE10Policy1000ELNS0_9SortOrderE0EjyNS1_21identity_decomposer_tEEEvPT2_PKT1_SB_iiT3_
.visible .entry _ZN3cub18CUB_300001_SM_10006detail10radix_sort30DeviceRadixSortHistogramKernelINS1_5radix10policy_hubIjNS0_8NullTypeEyE10Policy1000ELNS0_9SortOrderE0EjyNS1_21identity_decomposer_tEEEvPT2_PKT1_SB_iiT3_(
	.param .u64 .ptr .align 1 _ZN3cub18CUB_300001_SM_10006detail10radix_sort30DeviceRadixSortHistogramKernelINS1_5radix10policy_hubIjNS0_8NullTypeEyE10Policy1000ELNS0_9SortOrderE0EjyNS1_21identity_decomposer_tEEEvPT2_PKT1_SB_iiT3__param_0,
	.param .u64 .ptr .align 1 _ZN3cub18CUB_300001_SM_10006detail10radix_sort30DeviceRadixSortHistogramKernelINS1_5radix10policy_hubIjNS0_8NullTypeEyE10Policy1000ELNS0_9SortOrderE0EjyNS1_21identity_decomposer_tEEEvPT2_PKT1_SB_iiT3__param_1,
	.param .u64 _ZN3cub18CUB_300001_SM_10006detail10radix_sort30DeviceRadixSortHistogramKernelINS1_5radix10policy_hubIjNS0_8NullTypeEyE10Policy1000ELNS0_9SortOrderE0EjyNS1_21identity_decomposer_tEEEvPT2_PKT1_SB_iiT3__param_2,
	.param .u32 _ZN3cub18CUB_300001_SM_10006detail10radix_sort30DeviceRadixSortHistogramKernelINS1_5radix10policy_hubIjNS0_8NullTypeEyE10Policy1000ELNS0_9SortOrderE0EjyNS1_21identity_decomposer_tEEEvPT2_PKT1_SB_iiT3__param_3,
	.param .u32 _ZN3cub18CUB_300001_SM_10006detail10radix_sort30DeviceRadixSortHistogramKernelINS1_5radix10policy_hubIjNS0_8NullTypeEyE10Policy1000ELNS0_9SortOrderE0EjyNS1_21identity_decomposer_tEEEvPT2_PKT1_SB_iiT3__param_4,
	.param .align 1 .b8 _ZN3cub18CUB_300001_SM_10006detail10radix_sort30DeviceRadixSortHistogramKernelINS1_5radix10policy_hubIjNS0_8NullTypeEyE10Policy1000ELNS0_9SortOrderE0EjyNS1_21identity_decomposer_tEEEvPT2_PKT1_SB_iiT3__param_5[1]
)
.maxntid 128
{
	.reg .pred 	%p<91>;
	.reg .b32 	%r<470>;
	.reg .b64 	%rd<137>;
	// demoted variable
	.shared .align 4 .b8 _ZZN3cub18CUB_300001_SM_10006detail10radix_sort30DeviceRadixSortHistogramKernelINS1_5radix10policy_hubIjNS0_8NullTypeEyE10Policy1000ELNS0_9SortOrderE0EjyNS1_21identity_decomposer_tEEEvPT2_PKT1_SB_iiT3_E12temp_storage[4096];
	ld.param.u64 	%rd18, [_ZN3cub18CUB_300001_SM_10006detail10radix_sort30DeviceRadixSortHistogramKernelINS1_5radix10policy_hubIjNS0_8NullTypeEyE10Policy1000ELNS0_9SortOrderE0EjyNS1_21identity_decomposer_tEEEvPT2_PKT1_SB_iiT3__param_0];
	ld.param.u64 	%rd19, [_ZN3cub18CUB_300001_SM_10006detail10radix_sort30DeviceRadixSortHistogramKernelINS1_5radix10policy_hubIjNS0_8NullTypeEyE10Policy1000ELNS0_9SortOrderE0EjyNS1_21identity_decomposer_tEEEvPT2_PKT1_SB_iiT3__param_1];
	ld.param.u64 	%rd17, [_ZN3cub18CUB_300001_SM_10006detail10radix_sort30DeviceRadixSortHistogramKernelINS1_5radix10policy_hubIjNS0_8NullTypeEyE10Policy1000ELNS0_9SortOrderE0EjyNS1_21identity_decomposer_tEEEvPT2_PKT1_SB_iiT3__param_2];
	ld.param.u32 	%r158, [_ZN3cub18CUB_300001_SM_10006detail10radix_sort30DeviceRadixSortHistogramKernelINS1_5radix10policy_hubIjNS0_8NullTypeEyE10Policy1000ELNS0_9SortOrderE0EjyNS1_21identity_decomposer_tEEEvPT2_PKT1_SB_iiT3__param_3];
	ld.param.u32 	%r159, [_ZN3cub18CUB_300001_SM_10006detail10radix_sort30DeviceRadixSortHistogramKernelINS1_5radix10policy_hubIjNS0_8NullTypeEyE10Policy1000ELNS0_9SortOrderE0EjyNS1_21identity_decomposer_tEEEvPT2_PKT1_SB_iiT3__param_4];
	cvta.to.global.u64 	%rd1, %rd19;
	cvta.to.global.u64 	%rd2, %rd18;
	setp.eq.s64 	%p2, %rd17, 0;
	@%p2 bra 	$L__BB6_153;
	sub.s32 	%r160, %r159, %r158;
	add.s32 	%r161, %r160, 7;
	shr.s32 	%r162, %r161, 31;
	shr.u32 	%r163, %r162, 29;
	add.s32 	%r164, %r161, %r163;
	shr.s32 	%r165, %r164, 3;
	mov.u32 	%r166, %tid.x;
	setp.gt.u32 	%p3, %r166, 255;
	setp.lt.s32 	%p4, %r161, 8;
	mov.u32 	%r167, %ctaid.x;
	shl.b32 	%r168, %r167, 11;
	cvt.u64.u32 	%rd3, %r168;
	mov.u32 	%r169, %nctaid.x;
	shl.b32 	%r170, %r169, 11;
	cvt.u64.u32 	%rd4, %r170;
	add.s32 	%r1, %r165, -1;
	and.b32  	%r2, %r165, 15;
	and.b32  	%r3, %r165, 7;
	add.s32 	%r4, %r3, -1;
	and.b32  	%r5, %r165, 3;
	or.pred  	%p1, %p3, %p4;
	shl.b32 	%r171, %r166, 2;
	mov.u32 	%r172, _ZZN3cub18CUB_300001_SM_10006detail10radix_sort30DeviceRadixSortHistogramKernelINS1_5radix10policy_hubIjNS0_8NullTypeEyE10Policy1000ELNS0_9SortOrderE0EjyNS1_21identity_decomposer_tEEEvPT2_PKT1_SB_iiT3_E12temp_storage;
	add.s32 	%r6, %r172, %r171;
	and.b32  	%r7, %r165, 268435440;
	cvt.u64.u32 	%rd5, %r166;
	add.s32 	%r8, %r166, 128;
	add.s32 	%r9, %r166, 256;
	add.s32 	%r10, %r166, 384;
	add.s32 	%r11, %r166, 512;
	add.s32 	%r12, %r166, 640;
	add.s32 	%r13, %r166, 768;
	add.s32 	%r14, %r166, 1280;
	add.s32 	%r15, %r166, 1920;
	and.b32  	%r16, %r165, 268435448;
	and.b32  	%r17, %r165, 1;
	neg.s32 	%r18, %r7;
	add.s32 	%r19, %r6, 8192;
	add.s64 	%rd21, %rd17, -1;
	shr.u64 	%rd22, %rd21, 30;
	add.s64 	%rd23, %rd22, 1;
	min.u64 	%rd6, %rd23, %rd17;
	mov.b64 	%rd135, 0;
$L__BB6_2:
	@%p1 bra 	$L__BB6_30;
	setp.lt.u32 	%p5, %r1, 15;
	mov.b32 	%r423, 0;
	@%p5 bra 	$L__BB6_6;
	mov.u32 	%r420, %r19;
	mov.u32 	%r421, %r18;
$L__BB6_5:
	.pragma "nounroll";
	mov.b32 	%r174, 0;
	st.shared.u32 	[%r420+-8192], %r174;
	st.shared.u32 	[%r420+-7168], %r174;
	st.shared.u32 	[%r420+-6144], %r174;
	st.shared.u32 	[%r420+-5120], %r174;
	st.shared.u32 	[%r420+-4096], %r174;
	st.shared.u32 	[%r420+-3072], %r174;
	st.shared.u32 	[%r420+-2048], %r174;
	st.shared.u32 	[%r420+-1024], %r174;
	st.shared.u32 	[%r420], %r174;
	st.shared.u32 	[%r420+1024], %r174;
	st.shared.u32 	[%r420+2048], %r174;
	st.shared.u32 	[%r420+3072], %r174;
	st.shared.u32 	[%r420+4096], %r174;
	st.shared.u32 	[%r420+5120], %r174;
	st.shared.u32 	[%r420+6144], %r174;
	st.shared.u32 	[%r420+7168], %r174;
	add.s32 	%r421, %r421, 16;
	add.s32 	%r420, %r420, 16384;
	setp.ne.s32 	%p6, %r421, 0;
	mov.u32 	%r423, %r7;
	@%p6 bra 	$L__BB6_5;
$L__BB6_6:
	add.s32 	%r25, %r2, -1;
	setp.eq.s32 	%p7, %r2, 0;
	@%p7 bra 	$L__BB6_16;
	setp.lt.u32 	%p8, %r25, 7;
	@%p8 bra 	$L__BB6_9;
	shl.b32 	%r175, %r423, 10;
	add.s32 	%r176, %r6, %r175;
	mov.b32 	%r177, 0;
	st.shared.u32 	[%r176], %r177;
	st.shared.u32 	[%r176+1024], %r177;
	st.shared.u32 	[%r176+2048], %r177;
	st.shared.u32 	[%r176+3072], %r177;
	st.shared.u32 	[%r176+4096], %r177;
	st.shared.u32 	[%r176+5120], %r177;
	st.shared.u32 	[%r176+6144], %r177;
	st.shared.u32 	[%r176+7168], %r177;
	add.s32 	%r423, %r423, 8;
$L__BB6_9:
	setp.eq.s32 	%p9, %r3, 0;
	@%p9 bra 	$L__BB6_16;
	setp.lt.u32 	%p10, %r4, 3;
	@%p10 bra 	$L__BB6_12;
	shl.b32 	%r178, %r423, 10;
	add.s32 	%r179, %r6, %r178;
	mov.b32 	%r180, 0;
	st.shared.u32 	[%r179], %r180;
	st.shared.u32 	[%r179+1024], %r180;
	st.shared.u32 	[%r179+2048], %r180;
	st.shared.u32 	[%r179+3072], %r180;
	add.s32 	%r423, %r423, 4;
$L__BB6_12:
	setp.eq.s32 	%p11, %r5, 0;
	@%p11 bra 	$L__BB6_16;
	setp.eq.s32 	%p12, %r5, 1;
	shl.b32 	%r181, %r423, 10;
	add.s32 	%r30, %r6, %r181;
	mov.b32 	%r182, 0;
	st.shared.u32 	[%r30], %r182;
	@%p12 bra 	$L__BB6_16;
	setp.eq.s32 	%p13, %r5, 2;
	mov.b32 	%r183, 0;
	st.shared.u32 	[%r30+1024], %r183;
	@%p13 bra 	$L__BB6_16;
	mov.b32 	%r184, 0;
	st.shared.u32 	[%r30+2048], %r184;
$L__BB6_16:
	cvt.u32.u64 	%r185, %rd5;
	setp.gt.u32 	%p14, %r185, 127;
	@%p14 bra 	$L__BB6_30;
	setp.lt.u32 	%p15, %r1, 15;
	mov.b32 	%r427, 0;
	@%p15 bra 	$L__BB6_20;
	mov.b32 	%r425, 0;
$L__BB6_19:
	.pragma "nounroll";
	shl.b32 	%r188, %r425, 10;
	add.s32 	%r189, %r6, %r188;
	mov.b32 	%r190, 0;
	st.shared.u32 	[%r189+512], %r190;
	st.shared.u32 	[%r189+1536], %r190;
	st.shared.u32 	[%r189+2560], %r190;
	st.shared.u32 	[%r189+3584], %r190;
	st.shared.u32 	[%r189+4608], %r190;
	st.shared.u32 	[%r189+5632], %r190;
	st.shared.u32 	[%r189+6656], %r190;
	st.shared.u32 	[%r189+7680], %r190;
	st.shared.u32 	[%r189+8704], %r190;
	st.shared.u32 	[%r189+9728], %r190;
	st.shared.u32 	[%r189+10752], %r190;
	st.shared.u32 	[%r189+11776], %r190;
	st.shared.u32 	[%r189+12800], %r190;
	st.shared.u32 	[%r189+13824], %r190;
	st.shared.u32 	[%r189+14848], %r190;
	st.shared.u32 	[%r189+15872], %r190;
	add.s32 	%r425, %r425, 16;
	setp.ne.s32 	%p16, %r425, %r7;
	mov.u32 	%r427, %r7;
	@%p16 bra 	$L__BB6_19;
$L__BB6_20:
	setp.eq.s32 	%p17, %r2, 0;
	@%p17 bra 	$L__BB6_30;
	setp.lt.u32 	%p18, %r25, 7;
	@%p18 bra 	$L__BB6_23;
	shl.b32 	%r191, %r427, 10;
	add.s32 	%r192, %r6, %r191;
	mov.b32 	%r193, 0;
	st.shared.u32 	[%r192+512], %r193;
	st.shared.u32 	[%r192+1536], %r193;
	st.shared.u32 	[%r192+2560], %r193;
	st.shared.u32 	[%r192+3584], %r193;
	st.shared.u32 	[%r192+4608], %r193;
	st.shared.u32 	[%r192+5632], %r193;
	st.shared.u32 	[%r192+6656], %r193;
	st.shared.u32 	[%r192+7680], %r193;
	add.s32 	%r427, %r427, 8;
$L__BB6_23:
	setp.eq.s32 	%p19, %r3, 0;
	@%p19 bra 	$L__BB6_30;
	setp.lt.u32 	%p20, %r4, 3;
	@%p20 bra 	$L__BB6_26;
	shl.b32 	%r194, %r427, 10;
	add.s32 	%r195, %r6, %r194;
	mov.b32 	%r196, 0;
	st.shared.u32 	[%r195+512], %r196;
	st.shared.u32 	[%r195+1536], %r196;
	st.shared.u32 	[%r195+2560], %r196;
	st.shared.u32 	[%r195+3584], %r196;
	add.s32 	%r427, %r427, 4;
$L__BB6_26:
	setp.eq.s32 	%p21, %r5, 0;
	@%p21 bra 	$L__BB6_30;
	setp.eq.s32 	%p22, %r5, 1;
	shl.b32 	%r197, %r427, 10;
	add.s32 	%r38, %r6, %r197;
	mov.b32 	%r198, 0;
	st.shared.u32 	[%r38+512], %r198;
	@%p22 bra 	$L__BB6_30;
	setp.eq.s32 	%p23, %r5, 2;
	mov.b32 	%r199, 0;
	st.shared.u32 	[%r38+1536], %r199;
	@%p23 bra 	$L__BB6_30;
	mov.b32 	%r200, 0;
	st.shared.u32 	[%r38+2560], %r200;
$L__BB6_30:
	bar.sync 	0;
	bar.sync 	0;
	shl.b64 	%rd8, %rd135, 30;
	sub.s64 	%rd24, %rd17, %rd8;
	min.u64 	%rd9, %rd24, 1073741824;
	setp.le.u64 	%p24, %rd9, %rd3;
	@%p24 bra 	$L__BB6_70;
	mov.u64 	%rd136, %rd3;
$L__BB6_32:
	add.s64 	%rd11, %rd136, %rd8;
	sub.s64 	%rd12, %rd17, %rd11;
	setp.lt.u64 	%p25, %rd12, 2048;
	@%p25 bra 	$L__BB6_34;
	add.s64 	%rd27, %rd11, %rd5;
	shl.b64 	%rd28, %rd27, 2;
	add.s64 	%rd29, %rd1, %rd28;
	ld.global.u32 	%r459, [%rd29];
	ld.global.u32 	%r458, [%rd29+512];
	ld.global.u32 	%r457, [%rd29+1024];
	ld.global.u32 	%r456, [%rd29+1536];
	ld.global.u32 	%r455, [%rd29+2048];
	ld.global.u32 	%r454, [%rd29+2560];
	ld.global.u32 	%r453, [%rd29+3072];
	ld.global.u32 	%r452, [%rd29+3584];
	ld.global.u32 	%r451, [%rd29+4096];
	ld.global.u32 	%r450, [%rd29+4608];
	ld.global.u32 	%r449, [%rd29+5120];
	ld.global.u32 	%r448, [%rd29+5632];
	ld.global.u32 	%r447, [%rd29+6144];
	ld.global.u32 	%r446, [%rd29+6656];
	ld.global.u32 	%r445, [%rd29+7168];
	ld.global.u32 	%r444, [%rd29+7680];
	bra.uni 	$L__BB6_66;
$L__BB6_34:
	cvt.u32.u64 	%r202, %rd5;
	cvt.u32.u64 	%r55, %rd12;
	setp.ge.s32 	%p26, %r202, %r55;
	add.s64 	%rd25, %rd11, %rd5;
	shl.b64 	%rd26, %rd25, 2;
	add.s64 	%rd13, %rd1, %rd26;
	mov.b32 	%r459, -1;
	@%p26 bra 	$L__BB6_36;
	ld.global.u32 	%r459, [%rd13];
$L__BB6_36:
	setp.ge.s32 	%p27, %r8, %r55;
	mov.b32 	%r458, -1;
	@%p27 bra 	$L__BB6_38;
	ld.global.u32 	%r458, [%rd13+512];
$L__BB6_38:
	setp.ge.s32 	%p28, %r9, %r55;
	mov.b32 	%r457, -1;
	@%p28 bra 	$L__BB6_40;
	ld.global.u32 	%r457, [%rd13+1024];
$L__BB6_40:
	setp.ge.s32 	%p29, %r10, %r55;
	mov.b32 	%r456, -1;
	@%p29 bra 	$L__BB6_42;
	ld.global.u32 	%r456, [%rd13+1536];
$L__BB6_42:
	setp.ge.s32 	%p30, %r11, %r55;
	mov.b32 	%r455, -1;
	@%p30 bra 	$L__BB6_44;
	ld.global.u32 	%r455, [%rd13+2048];
$L__BB6_44:
	setp.ge.s32 	%p31, %r12, %r55;
	mov.b32 	%r454, -1;
	@%p31 bra 	$L__BB6_46;
	ld.global.u32 	%r454, [%rd13+2560];
$L__BB6_46:
	setp.ge.s32 	%p32, %r13, %r55;
	mov.b32 	%r453, -1;
	@%p32 bra 	$L__BB6_48;
	ld.global.u32 	%r453, [%rd13+3072];
$L__BB6_48:
	mov.u32 	%r210, %tid.x;
	add.s32 	%r211, %r210, 896;
	setp.ge.s32 	%p33, %r211, %r55;
	mov.b32 	%r452, -1;
	@%p33 bra 	$L__BB6_50;
	ld.global.u32 	%r452, [%rd13+3584];
$L__BB6_50:
	or.b32  	%r214, %r210, 1024;
	setp.ge.s32 	%p34, %r214, %r55;
	mov.b32 	%r451, -1;
	@%p34 bra 	$L__BB6_52;
	ld.global.u32 	%r451, [%rd13+4096];
$L__BB6_52:
	add.s32 	%r217, %r210, 1152;
	setp.ge.s32 	%p35, %r217, %r55;
	mov.b32 	%r450, -1;
	@%p35 bra 	$L__BB6_54;
	ld.global.u32 	%r450, [%rd13+4608];
$L__BB6_54:
	setp.ge.s32 	%p36, %r14, %r55;
	mov.b32 	%r449, -1;
	@%p36 bra 	$L__BB6_56;
	ld.global.u32 	%r449, [%rd13+5120];
$L__BB6_56:
	add.s32 	%r221, %r210, 1408;
	setp.ge.s32 	%p37, %r221, %r55;
	mov.b32 	%r448, -1;
	@%p37 bra 	$L__BB6_58;
	ld.global.u32 	%r448, [%rd13+5632];
$L__BB6_58:
	add.s32 	%r224, %r210, 1536;
	setp.ge.s32 	%p38, %r224, %r55;
	mov.b32 	%r447, -1;
	@%p38 bra 	$L__BB6_60;
	ld.global.u32 	%r447, [%rd13+6144];
$L__BB6_60:
	add.s32 	%r227, %r210, 1664;
	setp.ge.s32 	%p39, %r227, %r55;
	mov.b32 	%r446, -1;
	@%p39 bra 	$L__BB6_62;
	ld.global.u32 	%r446, [%rd13+6656];
$L__BB6_62:
	add.s32 	%r230, %r210, 1792;
	setp.ge.s32 	%p40, %r230, %r55;
	mov.b32 	%r445, -1;
	@%p40 bra 	$L__BB6_64;
	ld.global.u32 	%r445, [%rd13+7168];
$L__BB6_64:
	setp.ge.s32 	%p41, %r15, %r55;
	mov.b32 	%r444, -1;
	@%p41 bra 	$L__BB6_66;
	ld.global.u32 	%r444, [%rd13+7680];
$L__BB6_66:
	setp.le.s32 	%p42, %r159, %r158;
	@%p42 bra 	$L__BB6_69;
	mov.b32 	%r460, 0;
	mov.u32 	%r461, %r158;
$L__BB6_68:
	sub.s32 	%r233, %r159, %r461;
	shl.b32 	%r234, %r460, 10;
	mov.u32 	%r235, _ZZN3cub18CUB_300001_SM_10006detail10radix_sort30DeviceRadixSortHistogramKernelINS1_5radix10policy_hubIjNS0_8NullTypeEyE10Policy1000ELNS0_9SortOrderE0EjyNS1_21identity_decomposer_tEEEvPT2_PKT1_SB_iiT3_E12temp_storage;
	add.s32 	%r236, %r235, %r234;
	min.s32 	%r237, %r233, 8;
	mov.b32 	%r238, -1;
	shl.b32 	%r239, %r238, %r237;
	not.b32 	%r240, %r239;
	shr.u32 	%r241, %r459, %r461;
	and.b32  	%r242, %r241, %r240;
	shl.b32 	%r243, %r242, 2;
	add.s32 	%r244, %r236, %r243;
	atom.shared.add.u32 	%r245, [%r244], 1;
	shr.u32 	%r246, %r458, %r461;
	and.b32  	%r247, %r246, %r240;
	shl.b32 	%r248, %r247, 2;
	add.s32 	%r249, %r236, %r248;
	atom.shared.add.u32 	%r250, [%r249], 1;
	shr.u32 	%r251, %r457, %r461;
	and.b32  	%r252, %r251, %r240;
	shl.b32 	%r253, %r252, 2;
	add.s32 	%r254, %r236, %r253;
	atom.shared.add.u32 	%r255, [%r254], 1;
	shr.u32 	%r256, %r456, %r461;
	and.b32  	%r257, %r256, %r240;
	shl.b32 	%r258, %r257, 2;
	add.s32 	%r259, %r236, %r258;
	atom.shared.add.u32 	%r260, [%r259], 1;
	shr.u32 	%r261, %r455, %r461;
	and.b32  	%r262, %r261, %r240;
	shl.b32 	%r263, %r262, 2;
	add.s32 	%r264, %r236, %r263;
	atom.shared.add.u32 	%r265, [%r264], 1;
	shr.u32 	%r266, %r454, %r461;
	and.b32  	%r267, %r266, %r240;
	shl.b32 	%r268, %r267, 2;
	add.s32 	%r269, %r236, %r268;
	atom.shared.add.u32 	%r270, [%r269], 1;
	shr.u32 	%r271, %r453, %r461;
	and.b32  	%r272, %r271, %r240;
	shl.b32 	%r273, %r272, 2;
	add.s32 	%r274, %r236, %r273;
	atom.shared.add.u32 	%r275, [%r274], 1;
	shr.u32 	%r276, %r452, %r461;
	and.b32  	%r277, %r276, %r240;
	shl.b32 	%r278, %r277, 2;
	add.s32 	%r279, %r236, %r278;
	atom.shared.add.u32 	%r280, [%r279], 1;
	shr.u32 	%r281, %r451, %r461;
	and.b32  	%r282, %r281, %r240;
	shl.b32 	%r283, %r282, 2;
	add.s32 	%r284, %r236, %r283;
	atom.shared.add.u32 	%r285, [%r284], 1;
	shr.u32 	%r286, %r450, %r461;
	and.b32  	%r287, %r286, %r240;
	shl.b32 	%r288, %r287, 2;
	add.s32 	%r289, %r236, %r288;
	atom.shared.add.u32 	%r290, [%r289], 1;
	shr.u32 	%r291, %r449, %r461;
	and.b32  	%r292, %r291, %r240;
	shl.b32 	%r293, %r292, 2;
	add.s32 	%r294, %r236, %r293;
	atom.shared.add.u32 	%r295, [%r294], 1;
	shr.u32 	%r296, %r448, %r461;
	and.b32  	%r297, %r296, %r240;
	shl.b32 	%r298, %r297, 2;
	add.s32 	%r299, %r236, %r298;
	atom.shared.add.u32 	%r300, [%r299], 1;
	shr.u32 	%r301, %r447, %r461;
	and.b32  	%r302, %r301, %r240;
	shl.b32 	%r303, %r302, 2;
	add.s32 	%r304, %r236, %r303;
	atom.shared.add.u32 	%r305, [%r304], 1;
	shr.u32 	%r306, %r446, %r461;
	and.b32  	%r307, %r306, %r240;
	shl.b32 	%r308, %r307, 2;
	add.s32 	%r309, %r236, %r308;
	atom.shared.add.u32 	%r310, [%r309], 1;
	shr.u32 	%r311, %r445, %r461;
	and.b32  	%r312, %r311, %r240;
	shl.b32 	%r313, %r312, 2;
	add.s32 	%r314, %r236, %r313;
	atom.shared.add.u32 	%r315, [%r314], 1;
	shr.u32 	%r316, %r444, %r461;
	and.b32  	%r317, %r316, %r240;
	shl.b32 	%r318, %r317, 2;
	add.s32 	%r319, %r236, %r318;
	atom.shared.add.u32 	%r320, [%r319], 1;
	add.s32 	%r461, %r461, 8;
	add.s32 	%r460, %r460, 1;
	setp.lt.s32 	%p43, %r461, %r159;
	@%p43 bra 	$L__BB6_68;
$L__BB6_69:
	add.s64 	%rd136, %rd136, %rd4;
	setp.lt.u64 	%p44, %rd136, %rd9;
	@%p44 bra 	$L__BB6_32;
$L__BB6_70:
	bar.sync 	0;
	@%p1 bra 	$L__BB6_152;
	setp.lt.u32 	%p45, %r1, 7;
	mov.b32 	%r464, 0;
	@%p45 bra 	$L__BB6_90;
	mov.b32 	%r462, 0;
$L__BB6_73:
	.pragma "nounroll";
	shl.b32 	%r323, %r462, 10;
	add.s32 	%r108, %r6, %r323;
	ld.shared.u32 	%r109, [%r108];
	setp.eq.s32 	%p46, %r109, 0;
	@%p46 bra 	$L__BB6_75;
	cvt.u32.u64 	%r324, %rd5;
	shl.b32 	%r325, %r462, 8;
	add.s32 	%r326, %r325, %r324;
	mul.wide.u32 	%rd30, %r326, 8;
	add.s64 	%rd31, %rd2, %rd30;
	cvt.u64.u32 	%rd32, %r109;
	atom.global.add.u64 	%rd33, [%rd31], %rd32;
$L__BB6_75:
	ld.shared.u32 	%r110, [%r108+1024];
	setp.eq.s32 	%p47, %r110, 0;
	@%p47 bra 	$L__BB6_77;
	cvt.u32.u64 	%r327, %rd5;
	shl.b32 	%r328, %r462, 8;
	add.s32 	%r329, %r328, %r327;
	add.s32 	%r330, %r329, 256;
	mul.wide.u32 	%rd34, %r330, 8;
	add.s64 	%rd35, %rd2, %rd34;
	cvt.u64.u32 	%rd36, %r110;
	atom.global.add.u64 	%rd37, [%rd35], %rd36;
$L__BB6_77:
	ld.shared.u32 	%r111, [%r108+2048];
	setp.eq.s32 	%p48, %r111, 0;
	@%p48 bra 	$L__BB6_79;
	cvt.u32.u64 	%r331, %rd5;
	shl.b32 	%r332, %r462, 8;
	add.s32 	%r333, %r332, %r331;
	add.s32 	%r334, %r333, 512;
	mul.wide.u32 	%rd38, %r334, 8;
	add.s64 	%rd39, %rd2, %rd38;
	cvt.u64.u32 	%rd40, %r111;
	atom.global.add.u64 	%rd41, [%rd39], %rd40;
$L__BB6_79:
	ld.shared.u32 	%r112, [%r108+3072];
	setp.eq.s32 	%p49, %r112, 0;
	@%p49 bra 	$L__BB6_81;
	cvt.u32.u64 	%r335, %rd5;
	shl.b32 	%r336, %r462, 8;
	add.s32 	%r337, %r336, %r335;
	add.s32 	%r338, %r337, 768;
	mul.wide.u32 	%rd42, %r338, 8;
	add.s64 	%rd43, %rd2, %rd42;
	cvt.u64.u32 	%rd44, %r112;
	atom.global.add.u64 	%rd45, [%rd43], %rd44;
$L__BB6_81:
	ld.shared.u32 	%r113, [%r108+4096];
	setp.eq.s32 	%p50, %r113, 0;
	@%p50 bra 	$L__BB6_83;
	cvt.u32.u64 	%r339, %rd5;
	shl.b32 	%r340, %r462, 8;
	add.s32 	%r341, %r340, %r339;
	add.s32 	%r342, %r341, 1024;
	mul.wide.u32 	%rd46, %r342, 8;
	add.s64 	%rd47, %rd2, %rd46;
	cvt.u64.u32 	%rd48, %r113;
	atom.global.add.u64 	%rd49, [%rd47], %rd48;
$L__BB6_83:
	ld.shared.u32 	%r114, [%r108+5120];
	setp.eq.s32 	%p51, %r114, 0;
	@%p51 bra 	$L__BB6_85;
	cvt.u32.u64 	%r343, %rd5;
	shl.b32 	%r344, %r462, 8;
	add.s32 	%r345, %r344, %r343;
	add.s32 	%r346, %r345, 1280;
	mul.wide.u32 	%rd50, %r346, 8;
	add.s64 	%rd51, %rd2, %rd50;
	cvt.u64.u32 	%rd52, %r114;
	atom.global.add.u64 	%rd53, [%rd51], %rd52;
$L__BB6_85:
	ld.shared.u32 	%r115, [%r108+6144];
	setp.eq.s32 	%p52, %r115, 0;
	@%p52 bra 	$L__BB6_87;
	cvt.u32.u64 	%r347, %rd5;
	shl.b32 	%r348, %r462, 8;
	add.s32 	%r349, %r348, %r347;
	add.s32 	%r350, %r349, 1536;
	mul.wide.u32 	%rd54, %r350, 8;
	add.s64 	%rd55, %rd2, %rd54;
	cvt.u64.u32 	%rd56, %r115;
	atom.global.add.u64 	%rd57, [%rd55], %rd56;
$L__BB6_87:
	ld.shared.u32 	%r116, [%r108+7168];
	setp.eq.s32 	%p53, %r116, 0;
	@%p53 bra 	$L__BB6_89;
	cvt.u32.u64 	%r351, %rd5;
	shl.b32 	%r352, %r462, 8;
	add.s32 	%r353, %r352, %r351;
	add.s32 	%r354, %r353, 1792;
	mul.wide.u32 	%rd58, %r354, 8;
	add.s64 	%rd59, %rd2, %rd58;
	cvt.u64.u32 	%rd60, %r116;
	atom.global.add.u64 	%rd61, [%rd59], %rd60;
$L__BB6_89:
	add.s32 	%r462, %r462, 8;
	setp.ne.s32 	%p54, %r462, %r16;
	mov.u32 	%r464, %r16;
	@%p54 bra 	$L__BB6_73;
$L__BB6_90:
	add.s32 	%r119, %r5, -1;
	setp.eq.s32 	%p55, %r3, 0;
	@%p55 bra 	$L__BB6_111;
	setp.lt.u32 	%p56, %r4, 3;
	@%p56 bra 	$L__BB6_101;
	shl.b32 	%r355, %r464, 10;
	add.s32 	%r120, %r6, %r355;
	ld.shared.u32 	%r121, [%r120];
	setp.eq.s32 	%p57, %r121, 0;
	@%p57 bra 	$L__BB6_94;
	cvt.u32.u64 	%r356, %rd5;
	shl.b32 	%r357, %r464, 8;
	add.s32 	%r358, %r357, %r356;
	mul.wide.u32 	%rd62, %r358, 8;
	add.s64 	%rd63, %rd2, %rd62;
	cvt.u64.u32 	%rd64, %r121;
	atom.global.add.u64 	%rd65, [%rd63], %rd64;
$L__BB6_94:
	ld.shared.u32 	%r122, [%r120+1024];
	setp.eq.s32 	%p58, %r122, 0;
	@%p58 bra 	$L__BB6_96;
	cvt.u32.u64 	%r359, %rd5;
	shl.b32 	%r360, %r464, 8;
	add.s32 	%r361, %r360, %r359;
	add.s32 	%r362, %r361, 256;
	mul.wide.u32 	%rd66, %r362, 8;
	add.s64 	%rd67, %rd2, %rd66;
	cvt.u64.u32 	%rd68, %r122;
	atom.global.add.u64 	%rd69, [%rd67], %rd68;
$L__BB6_96:
	ld.shared.u32 	%r123, [%r120+2048];
	setp.eq.s32 	%p59, %r123, 0;
	@%p59 bra 	$L__BB6_98;
	cvt.u32.u64 	%r363, %rd5;
	shl.b32 	%r364, %r464, 8;
	add.s32 	%r365, %r364, %r363;
	add.s32 	%r366, %r365, 512;
	mul.wide.u32 	%rd70, %r366, 8;
	add.s64 	%rd71, %rd2, %rd70;
	cvt.u64.u32 	%rd72, %r123;
	atom.global.add.u64 	%rd73, [%rd71], %rd72;
$L__BB6_98:
	ld.shared.u32 	%r124, [%r120+3072];
	setp.eq.s32 	%p60, %r124, 0;
	@%p60 bra 	$L__BB6_100;
	cvt.u32.u64 	%r367, %rd5;
	shl.b32 	%r368, %r464, 8;
	add.s32 	%r369, %r368, %r367;
	add.s32 	%r370, %r369, 768;
	mul.wide.u32 	%rd74, %r370, 8;
	add.s64 	%rd75, %rd2, %rd74;
	cvt.u64.u32 	%rd76, %r124;
	atom.global.add.u64 	%rd77, [%rd75], %rd76;
$L__BB6_100:
	add.s32 	%r464, %r464, 4;
$L__BB6_101:
	setp.eq.s32 	%p61, %r5, 0;
	@%p61 bra 	$L__BB6_111;
	setp.eq.s32 	%p62, %r119, 0;
	@%p62 bra 	$L__BB6_108;
	shl.b32 	%r371, %r464, 10;
	add.s32 	%r127, %r6, %r371;
	ld.shared.u32 	%r128, [%r127];
	setp.eq.s32 	%p63, %r128, 0;
	@%p63 bra 	$L__BB6_105;
	cvt.u32.u64 	%r372, %rd5;
	shl.b32 	%r373, %r464, 8;
	add.s32 	%r374, %r373, %r372;
	mul.wide.u32 	%rd78, %r374, 8;
	add.s64 	%rd79, %rd2, %rd78;
	cvt.u64.u32 	%rd80, %r128;
	atom.global.add.u64 	%rd81, [%rd79], %rd80;
$L__BB6_105:
	ld.shared.u32 	%r129, [%r127+1024];
	setp.eq.s32 	%p64, %r129, 0;
	@%p64 bra 	$L__BB6_107;
	cvt.u32.u64 	%r375, %rd5;
	shl.b32 	%r376, %r464, 8;
	add.s32 	%r377, %r376, %r375;
	add.s32 	%r378, %r377, 256;
	mul.wide.u32 	%rd82, %r378, 8;
	add.s64 	%rd83, %rd2, %rd82;
	cvt.u64.u32 	%rd84, %r129;
	atom.global.add.u64 	%rd85, [%rd83], %rd84;
$L__BB6_107:
	add.s32 	%r464, %r464, 2;
$L__BB6_108:
	setp.eq.s32 	%p65, %r17, 0;
	@%p65 bra 	$L__BB6_111;
	shl.b32 	%r379, %r464, 10;
	add.s32 	%r380, %r6, %r379;
	ld.shared.u32 	%r132, [%r380];
	setp.eq.s32 	%p66, %r132, 0;
	@%p66 bra 	$L__BB6_111;
	cvt.u32.u64 	%r381, %rd5;
	shl.b32 	%r382, %r464, 8;
	add.s32 	%r383, %r382, %r381;
	mul.wide.u32 	%rd86, %r383, 8;
	add.s64 	%rd87, %rd2, %rd86;
	cvt.u64.u32 	%rd88, %r132;
	atom.global.add.u64 	%rd89, [%rd87], %rd88;
$L__BB6_111:
	cvt.u32.u64 	%r384, %rd5;
	setp.gt.u32 	%p67, %r384, 127;
	@%p67 bra 	$L__BB6_152;
	setp.lt.u32 	%p68, %r1, 7;
	mov.b32 	%r468, 0;
	@%p68 bra 	$L__BB6_131;
	mov.b32 	%r466, 0;
$L__BB6_114:
	.pragma "nounroll";
	shl.b32 	%r388, %r466, 10;
	add.s32 	%r134, %r6, %r388;
	ld.shared.u32 	%r135, [%r134+512];
	setp.eq.s32 	%p69, %r135, 0;
	shl.b32 	%r389, %r466, 8;
	add.s32 	%r390, %r389, %r384;
	mul.wide.u32 	%rd90, %r390, 8;
	add.s64 	%rd15, %rd2, %rd90;
	@%p69 bra 	$L__BB6_116;
	cvt.u64.u32 	%rd91, %r135;
	atom.global.add.u64 	%rd92, [%rd15+1024], %rd91;
$L__BB6_116:
	ld.shared.u32 	%r136, [%r134+1536];
	setp.eq.s32 	%p70, %r136, 0;
	@%p70 bra 	$L__BB6_118;
	cvt.u64.u32 	%rd93, %r136;
	atom.global.add.u64 	%rd94, [%rd15+3072], %rd93;
$L__BB6_118:
	ld.shared.u32 	%r137, [%r134+2560];
	setp.eq.s32 	%p71, %r137, 0;
	@%p71 bra 	$L__BB6_120;
	cvt.u64.u32 	%rd95, %r137;
	atom.global.add.u64 	%rd96, [%rd15+5120], %rd95;
$L__BB6_120:
	ld.shared.u32 	%r138, [%r134+3584];
	setp.eq.s32 	%p72, %r138, 0;
	@%p72 bra 	$L__BB6_122;
	cvt.u64.u32 	%rd97, %r138;
	atom.global.add.u64 	%rd98, [%rd15+7168], %rd97;
$L__BB6_122:
	ld.shared.u32 	%r139, [%r134+4608];
	setp.eq.s32 	%p73, %r139, 0;
	@%p73 bra 	$L__BB6_124;
	cvt.u64.u32 	%rd99, %r139;
	atom.global.add.u64 	%rd100, [%rd15+9216], %rd99;
$L__BB6_124:
	ld.shared.u32 	%r140, [%r134+5632];
	setp.eq.s32 	%p74, %r140, 0;
	@%p74 bra 	$L__BB6_126;
	cvt.u64.u32 	%rd101, %r140;
	atom.global.add.u64 	%rd102, [%rd15+11264], %rd101;
$L__BB6_126:
	ld.shared.u32 	%r141, [%r134+6656];
	setp.eq.s32 	%p75, %r141, 0;
	@%p75 bra 	$L__BB6_128;
	cvt.u64.u32 	%rd103, %r141;
	atom.global.add.u64 	%rd104, [%rd15+13312], %rd103;
$L__BB6_128:
	ld.shared.u32 	%r142, [%r134+7680];
	setp.eq.s32 	%p76, %r142, 0;
	@%p76 bra 	$L__BB6_130;
	cvt.u64.u32 	%rd105, %r142;
	atom.global.add.u64 	%rd106, [%rd15+15360], %rd105;
$L__BB6_130:
	add.s32 	%r466, %r466, 8;
	setp.ne.s32 	%p77, %r466, %r16;
	mov.u32 	%r468, %r16;
	@%p77 bra 	$L__BB6_114;
$L__BB6_131:
	setp.eq.s32 	%p78, %r3, 0;
	@%p78 bra 	$L__BB6_152;
	setp.lt.u32 	%p79, %r4, 3;
	@%p79 bra 	$L__BB6_142;
	shl.b32 	%r391, %r468, 10;
	add.s32 	%r145, %r6, %r391;
	ld.shared.u32 	%r146, [%r145+512];
	setp.eq.s32 	%p80, %r146, 0;
	@%p80 bra 	$L__BB6_135;
	shl.b32 	%r393, %r468, 8;
	add.s32 	%r394, %r393, %r384;
	mul.wide.u32 	%rd107, %r394, 8;
	add.s64 	%rd108, %rd2, %rd107;
	cvt.u64.u32 	%rd109, %r146;
	atom.global.add.u64 	%rd110, [%rd108+1024], %rd109;
$L__BB6_135:
	ld.shared.u32 	%r147, [%r145+1536];
	setp.eq.s32 	%p81, %r147, 0;
	@%p81 bra 	$L__BB6_137;
	shl.b32 	%r396, %r468, 8;
	add.s32 	%r397, %r396, %r384;
	add.s32 	%r398, %r397, 256;
	mul.wide.u32 	%rd111, %r398, 8;
	add.s64 	%rd112, %rd2, %rd111;
	cvt.u64.u32 	%rd113, %r147;
	atom.global.add.u64 	%rd114, [%rd112+1024], %rd113;
$L__BB6_137:
	ld.shared.u32 	%r148, [%r145+2560];
	setp.eq.s32 	%p82, %r148, 0;
	@%p82 bra 	$L__BB6_139;
	shl.b32 	%r400, %r468, 8;
	add.s32 	%r401, %r400, %r384;
	add.s32 	%r402, %r401, 512;
	mul.wide.u32 	%rd115, %r402, 8;
	add.s64 	%rd116, %rd2, %rd115;
	cvt.u64.u32 	%rd117, %r148;
	atom.global.add.u64 	%rd118, [%rd116+1024], %rd117;
$L__BB6_139:
	ld.shared.u32 	%r149, [%r145+3584];
	setp.eq.s32 	%p83, %r149, 0;
	@%p83 bra 	$L__BB6_141;
	shl.b32 	%r404, %r468, 8;
	add.s32 	%r405, %r404, %r384;
	add.s32 	%r406, %r405, 768;
	mul.wide.u32 	%rd119, %r406, 8;
	add.s64 	%rd120, %rd2, %rd119;
	cvt.u64.u32 	%rd121, %r149;
	atom.global.add.u64 	%rd122, [%rd120+1024], %rd121;
$L__BB6_141:
	add.s32 	%r468, %r468, 4;
$L__BB6_142:
	setp.eq.s32 	%p84, %r5, 0;
	@%p84 bra 	$L__BB6_152;
	setp.eq.s32 	%p85, %r119, 0;
	@%p85 bra 	$L__BB6_149;
	shl.b32 	%r407, %r468, 10;
	add.s32 	%r152, %r6, %r407;
	ld.shared.u32 	%r153, [%r152+512];
	setp.eq.s32 	%p86, %r153, 0;
	@%p86 bra 	$L__BB6_146;
	shl.b32 	%r409, %r468, 8;
	add.s32 	%r410, %r409, %r384;
	mul.wide.u32 	%rd123, %r410, 8;
	add.s64 	%rd124, %rd2, %rd123;
	cvt.u64.u32 	%rd125, %r153;
	atom.global.add.u64 	%rd126, [%rd124+1024], %rd125;
$L__BB6_146:
	ld.shared.u32 	%r154, [%r152+1536];
	setp.eq.s32 	%p87, %r154, 0;
	@%p87 bra 	$L__BB6_148;
	shl.b32 	%r412, %r468, 8;
	add.s32 	%r413, %r412, %r384;
	add.s32 	%r414, %r413, 256;
	mul.wide.u32 	%rd127, %r414, 8;
	add.s64 	%rd128, %rd2, %rd127;
	cvt.u64.u32 	%rd129, %r154;
	atom.global.add.u64 	%rd130, [%rd128+1024], %rd129;
$L__BB6_148:
	add.s32 	%r468, %r468, 2;
$L__BB6_149:
	setp.eq.s32 	%p88, %r17, 0;
	@%p88 bra 	$L__BB6_152;
	shl.b32 	%r415, %r468, 10;
	add.s32 	%r416, %r6, %r415;
	ld.shared.u32 	%r157, [%r416+512];
	setp.eq.s32 	%p89, %r157, 0;
	@%p89 bra 	$L__BB6_152;
	shl.b32 	%r418, %r468, 8;
	add.s32 	%r419, %r418, %r384;
	mul.wide.u32 	%rd131, %r419, 8;
	add.s64 	%rd132, %rd2, %rd131;
	cvt.u64.u32 	%rd133, %r157;
	atom.global.add.u64 	%rd134, [%rd132+1024], %rd133;
$L__BB6_152:
	bar.sync 	0;
	add.s64 	%rd135, %rd135, 1;
	setp.ne.s64 	%p90, %rd135, %rd6;
	@%p90 bra 	$L__BB6_2;
$L__BB6_153:
	ret;

}
	// .globl	_ZN3cub18CUB_300001_SM_10006detail10radix_sort33DeviceRadixSortExclusiveSumKernelINS1_5radix10policy_hubIjNS0_8NullTypeEyE10Policy1000EyEEvPT0_
.visible .entry _ZN3cub18CUB_300001_SM_10006detail10radix_sort33DeviceRadixSortExclusiveSumKernelINS1_5radix10policy_hubIjNS0_8NullTypeEyE10Policy1000EyEEvPT0_(
	.param .u64 .ptr .align 1 _ZN3cub18CUB_300001_SM_10006detail10radix_sort33DeviceRadixSortExclusiveSumKernelINS1_5radix10policy_hubIjNS0_8NullTypeEyE10Policy1000EyEEvPT0__param_0
)
{
	.reg .pred 	%p<4>;
	.reg .b32 	%r<28>;
	.reg .b64 	%rd<54>;
	// demoted variable
	.shared .align 16 .b8 _ZZN3cub18CUB_300001_SM_10006detail10radix_sort33DeviceRadixSortExclusiveSumKernelINS1_5radix10policy_hubIjNS0_8NullTypeEyE10Policy1000EyEEvPT0_E12temp_storage[2336];
	ld.param.u64 	%rd5, [_ZN3cub18CUB_300001_SM_10006detail10radix_sort33DeviceRadixSortExclusiveSumKernelINS1_5radix10policy_hubIjNS0_8NullTypeEyE10Policy1000EyEEvPT0__param_0];
	cvta.to.global.u64 	%rd6, %rd5;
	mov.u32 	%r3, %ctaid.x;
	shl.b32 	%r4, %r3, 8;
	mov.u32 	%r1, %tid.x;
	setp.gt.u32 	%p1, %r1, 255;
	add.s32 	%r5, %r4, %r1;
	mul.wide.s32 	%rd7, %r5, 8;
	add.s64 	%rd1, %rd6, %rd7;
	@%p1 bra 	$L__BB7_2;
	ld.global.u64 	%rd53, [%rd1];
$L__BB7_2:
	shr.u32 	%r6, %r1, 3;
	add.s32 	%r7, %r6, %r1;
	shl.b32 	%r8, %r7, 3;
	mov.u32 	%r9, _ZZN3cub18CUB_300001_SM_10006detail10radix_sort33DeviceRadixSortExclusiveSumKernelINS1_5radix10policy_hubIjNS0_8NullTypeEyE10Policy1000EyEEvPT0_E12temp_storage;
	add.s32 	%r10, %r9, %r8;
	add.s32 	%r2, %r10, 16;
	st.shared.u64 	[%r10+16], %rd53;
	bar.sync 	0;
	setp.gt.u32 	%p2, %r1, 31;
	@%p2 bra 	$L__BB7_4;
	mad.lo.s32 	%r27, %r1, 72, %r9;
	ld.shared.u64 	%rd23, [%r27+16];
	ld.shared.u64 	%rd24, [%r27+24];
	ld.shared.u64 	%rd25, [%r27+32];
	ld.shared.u64 	%rd26, [%r27+40];
	ld.shared.u64 	%rd27, [%r27+48];
	ld.shared.u64 	%rd28, [%r27+56];
	ld.shared.u64 	%rd29, [%r27+64];
	ld.shared.u64 	%rd30, [%r27+72];
	add.s64 	%rd31, %rd24, %rd23;
	add.s64 	%rd32, %rd31, %rd25;
	add.s64 	%rd33, %rd32, %rd26;
	add.s64 	%rd34, %rd33, %rd27;
	add.s64 	%rd35, %rd34, %rd28;
	add.s64 	%rd36, %rd35, %rd29;
	add.s64 	%rd10, %rd36, %rd30;
	mov.b32 	%r11, 1;
	mov.b32 	%r24, 0;
	mov.b32 	%r25, -1;
	// begin inline asm
	{  .reg .u64 r0;  .reg .u32 lo;  .reg .u32 hi;  .reg .pred p;  mov.b64 {lo, hi}, %rd10;  shfl.sync.up.b32 lo|p, lo, %r11, %r24, %r25;  shfl.sync.up.b32 hi|p, hi, %r11, %r24, %r25;  mov.b64 r0, {lo, hi};  @p add.u64 r0, r0, %rd10;  mov.u64 %rd8, r0;}
	// end inline asm
	mov.b32 	%r14, 2;
	// begin inline asm
	{  .reg .u64 r0;  .reg .u32 lo;  .reg .u32 hi;  .reg .pred p;  mov.b64 {lo, hi}, %rd8;  shfl.sync.up.b32 lo|p, lo, %r14, %r24, %r25;  shfl.sync.up.b32 hi|p, hi, %r14, %r24, %r25;  mov.b64 r0, {lo, hi};  @p add.u64 r0, r0, %rd8;  mov.u64 %rd11, r0;}
	// end inline asm
	mov.b32 	%r17, 4;
	// begin inline asm
	{  .reg .u64 r0;  .reg .u32 lo;  .reg .u32 hi;  .reg .pred p;  mov.b64 {lo, hi}, %rd11;  shfl.sync.up.b32 lo|p, lo, %r17, %r24, %r25;  shfl.sync.up.b32 hi|p, hi, %r17, %r24, %r25;  mov.b64 r0, {lo, hi};  @p add.u64 r0, r0, %rd11;  mov.u64 %rd14, r0;}
	// end inline asm
	mov.b32 	%r20, 8;
	// begin inline asm
	{  .reg .u64 r0;  .reg .u32 lo;  .reg .u32 hi;  .reg .pred p;  mov.b64 {lo, hi}, %rd14;  shfl.sync.up.b32 lo|p, lo, %r20, %r24, %r25;  shfl.sync.up.b32 hi|p, hi, %r20, %r24, %r25;  mov.b64 r0, {lo, hi};  @p add.u64 r0, r0, %rd14;  mov.u64 %rd17, r0;}
	// end inline asm
	mov.b32 	%r23, 16;
	// begin inline asm
	{  .reg .u64 r0;  .reg .u32 lo;  .reg .u32 hi;  .reg .pred p;  mov.b64 {lo, hi}, %rd17;  shfl.sync.up.b32 lo|p, lo, %r23, %r24, %r25;  shfl.sync.up.b32 hi|p, hi, %r23, %r24, %r25;  mov.b64 r0, {lo, hi};  @p add.u64 r0, r0, %rd17;  mov.u64 %rd20, r0;}
	// end inline asm
	sub.s64 	%rd37, %rd20, %rd10;
	ld.shared.u64 	%rd38, [%r27+16];
	ld.shared.u64 	%rd39, [%r27+24];
	ld.shared.u64 	%rd40, [%r27+32];
	ld.shared.u64 	%rd41, [%r27+40];
	ld.shared.u64 	%rd42, [%r27+48];
	ld.shared.u64 	%rd43, [%r27+56];
	ld.shared.u64 	%rd44, [%r27+64];
	add.s64 	%rd45, %rd38, %rd37;
	add.s64 	%rd46, %rd39, %rd45;
	add.s64 	%rd47, %rd40, %rd46;
	add.s64 	%rd48, %rd41, %rd47;
	add.s64 	%rd49, %rd42, %rd48;
	add.s64 	%rd50, %rd43, %rd49;
	add.s64 	%rd51, %rd44, %rd50;
	st.shared.u64 	[%r27+16], %rd37;
	st.shared.u64 	[%r27+24], %rd45;
	st.shared.u64 	[%r27+32], %rd46;
	st.shared.u64 	[%r27+40], %rd47;
	st.shared.u64 	[%r27+48], %rd48;
	st.shared.u64 	[%r27+56], %rd49;
	st.shared.u64 	[%r27+64], %rd50;
	st.shared.u64 	[%r27+72], %rd51;
$L__BB7_4:
	setp.gt.u32 	%p3, %r1, 255;
	bar.sync 	0;
	@%p3 bra 	$L__BB7_6;
	ld.shared.u64 	%rd52, [%r2];
	st.global.u64 	[%rd1], %rd52;
$L__BB7_6:
	ret;

}
	// .globl	_ZN3cub18CUB_300001_SM_10006detail10radix_sort29DeviceRadixSortOnesweepKernelINS1_5radix10policy_hubIjNS0_8NullTypeEyE10Policy1000ELNS0_9SortOrderE0EjS6_yiiNS1_21identity_decomposer_tEEEvPT5_SC_PT3_PKSD_PT1_PKSH_PT2_PKSL_T4_iiT6_
.visible .entry _ZN3cub18CUB_300001_SM_10006detail10radix_sort29DeviceRadixSortOnesweepKernelINS1_5radix10policy_hubIjNS0_8NullTypeEyE10Policy1000ELNS0_9SortOrderE0EjS6_yiiNS1_21identity_decomposer_tEEEvPT5_SC_PT3_PKSD_PT1_PKSH_PT2_PKSL_T4_iiT6_(
	.param .u64 .ptr .align 1 _ZN3cub18CUB_300001_SM_10006detail10radix_sort29DeviceRadixSortOnesweepKernelINS1_5radix10policy_hubIjNS0_8NullTypeEyE10Policy1000ELNS0_9SortOrderE0EjS6_yiiNS1_21identity_decomposer_tEEEvPT5_SC_PT3_PKSD_PT1_PKSH_PT2_PKSL_T4_iiT6__param_0,
	.param .u64 .ptr .align 1 _ZN3cub18CUB_300001_SM_10006detail10radix_sort29DeviceRadixSortOnesweepKernelINS1_5radix10policy_hubIjNS0_8NullTypeEyE10Policy1000ELNS0_9SortOrderE0EjS6_yiiNS1_21identity_decomposer_tEEEvPT5_SC_PT3_PKSD_PT1_PKSH_PT2_PKSL_T4_iiT6__param_1,
	.param .u64 .ptr .align 1 _ZN3cub18CUB_300001_SM_10006detail10radix_sort29DeviceRadixSortOnesweepKernelINS1_5radix10policy_hubIjNS0_8NullTypeEyE10Policy1000ELNS0_9SortOrderE0EjS6_yiiNS1_21identity_decomposer_tEEEvPT5_SC_PT3_PKSD_PT1_PKSH_PT2_PKSL_T4_iiT6__param_2,
	.param .u64 .ptr .align 1 _ZN3cub18CUB_300001_SM_10006detail10radix_sort29DeviceRadixSortOnesweepKernelINS1_5radix10policy_hubIjNS0_8NullTypeEyE10Policy1000ELNS0_9SortOrderE0EjS6_yiiNS1_21identity_decomposer_tEEEvPT5_SC_PT3_PKSD_PT1_PKSH_PT2_PKSL_T4_iiT6__param_3,
	.param .u64 .ptr .align 1 _ZN3cub18CUB_300001_SM_10006detail10radix_sort29DeviceRadixSortOnesweepKernelINS1_5radix10policy_hubIjNS0_8NullTypeEyE10Policy1000ELNS0_9SortOrderE0EjS6_yiiNS1_21identity_decomposer_tEEEvPT5_SC_PT3_PKSD_PT1_PKSH_PT2_PKSL_T4_iiT6__param_4,
	.param .u64 .ptr .align 1 _ZN3cub18CUB_300001_SM_10006detail10radix_sort29DeviceRadixSortOnesweepKernelINS1_5radix10policy_hubIjNS0_8NullTypeEyE10Policy1000ELNS0_9SortOrderE0EjS6_yiiNS1_21identity_decomposer_tEEEvPT5_SC_PT3_PKSD_PT1_PKSH_PT2_PKSL_T4_iiT6__param_5,
	.param .u64 .ptr .align 1 _ZN3cub18CUB_300001_SM_10006detail10radix_sort29DeviceRadixSortOnesweepKernelINS1_5radix10policy_hubIjNS0_8NullTypeEyE10Policy1000ELNS0_9SortOrderE0EjS6_yiiNS1_21identity_decomposer_tEEEvPT5_SC_PT3_PKSD_PT1_PKSH_PT2_PKSL_T4_iiT6__param_6,
	.param .u64 .ptr .align 1 _ZN3cub18CUB_300001_SM_10006detail10radix_sort29DeviceRadixSortOnesweepKernelINS1_5radix10policy_hubIjNS0_8NullTypeEyE10Policy1000ELNS0_9SortOrderE0EjS6_yiiNS1_21identity_decomposer_tEEEvPT5_SC_PT3_PKSD_PT1_PKSH_PT2_PKSL_T4_iiT6__param_7,
	.param .u32 _ZN3cub18CUB_300001_SM_10006detail10radix_sort29DeviceRadixSortOnesweepKernelINS1_5radix10policy_hubIjNS0_8NullTypeEyE10Policy1000ELNS0_9SortOrderE0EjS6_yiiNS1_21identity_decomposer_tEEEvPT5_SC_PT3_PKSD_PT1_PKSH_PT2_PKSL_T4_iiT6__param_8,
	.param .u32 _ZN3cub18CUB_300001_SM_10006detail10radix_sort29DeviceRadixSortOnesweepKernelINS1_5radix10policy_hubIjNS0_8NullTypeEyE10Policy1000ELNS0_9SortOrderE0EjS6_yiiNS1_21identity_decomposer_tEEEvPT5_SC_PT3_PKSD_PT1_PKSH_PT2_PKSL_T4_iiT6__param_9,
	.param .u32 _ZN3cub18CUB_300001_SM_10006detail10radix_sort29DeviceRadixSortOnesweepKernelINS1_5radix10policy_hubIjNS0_8NullTypeEyE10Policy1000ELNS0_9SortOrderE0EjS6_yiiNS1_21identity_decomposer_tEEEvPT5_SC_PT3_PKSD_PT1_PKSH_PT2_PKSL_T4_iiT6__param_10,
	.param .align 1 .b8 _ZN3cub18CUB_300001_SM_10006detail10radix_sort29DeviceRadixSortOnesweepKernelINS1_5radix10policy_hubIjNS0_8NullTypeEyE10Policy1000ELNS0_9SortOrderE0EjS6_yiiNS1_21identity_decomposer_tEEEvPT5_SC_PT3_PKSD_PT1_PKSH_PT2_PKSL_T4_iiT6__param_11[1]
)
.maxntid 384
{
	.reg .pred 	%p<143>;
	.reg .b32 	%r<1708>;
	.reg .b64 	%rd<242>;
	// demoted variable
	.shared .align 16 .b8 _ZZN3cub18CUB_300001_SM_10006detail10radix_sort29DeviceRadixSortOnesweepKernelINS1_5radix10policy_hubIjNS0_8NullTypeEyE10Policy1000ELNS0_9SortOrderE0EjS6_yiiNS1_21identity_decomposer_tEEEvPT5_SC_PT3_PKSD_PT1_PKSH_PT2_PKSL_T4_iiT6_E1s[31232];
	ld.param.u64 	%rd18, [_ZN3cub18CUB_300001_SM_10006detail10radix_sort29DeviceRadixSortOnesweepKernelINS1_5radix10policy_hubIjNS0_8NullTypeEyE10Policy1000ELNS0_9SortOrderE0EjS6_yiiNS1_21identity_decomposer_tEEEvPT5_SC_PT3_PKSD_PT1_PKSH_PT2_PKSL_T4_iiT6__param_1];
	ld.param.u64 	%rd22, [_ZN3cub18CUB_300001_SM_10006detail10radix_sort29DeviceRadixSortOnesweepKernelINS1_5radix10policy_hubIjNS0_8NullTypeEyE10Policy1000ELNS0_9SortOrderE0EjS6_yiiNS1_21identity_decomposer_tEEEvPT5_SC_PT3_PKSD_PT1_PKSH_PT2_PKSL_T4_iiT6__param_5];
	ld.param.u32 	%r247, [_ZN3cub18CUB_300001_SM_10006detail10radix_sort29DeviceRadixSortOnesweepKernelINS1_5radix10policy_hubIjNS0_8NullTypeEyE10Policy1000ELNS0_9SortOrderE0EjS6_yiiNS1_21identity_decomposer_tEEEvPT5_SC_PT3_PKSD_PT1_PKSH_PT2_PKSL_T4_iiT6__param_10];
	cvta.to.global.u64 	%rd1, %rd22;
	mov.u32 	%r1, %tid.x;
	shr.u32 	%r2, %r1, 5;
	// begin inline asm
	mov.u32 %r248, %laneid;
	// end inline asm
	setp.ne.s32 	%p1, %r1, 0;
	@%p1 bra 	$L__BB8_2;
	cvta.to.global.u64 	%rd23, %rd18;
	atom.global.add.u32 	%r249, [%rd23], 1;
	st.shared.u32 	[_ZZN3cub18CUB_300001_SM_10006detail10radix_sort29DeviceRadixSortOnesweepKernelINS1_5radix10policy_hubIjNS0_8NullTypeEyE10Policy1000ELNS0_9SortOrderE0EjS6_yiiNS1_21identity_decomposer_tEEEvPT5_SC_PT3_PKSD_PT1_PKSH_PT2_PKSL_T4_iiT6_E1s+29184], %r249;
$L__BB8_2:
	ld.param.u32 	%r1582, [_ZN3cub18CUB_300001_SM_10006detail10radix_sort29DeviceRadixSortOnesweepKernelINS1_5radix10policy_hubIjNS0_8NullTypeEyE10Policy1000ELNS0_9SortOrderE0EjS6_yiiNS1_21identity_decomposer_tEEEvPT5_SC_PT3_PKSD_PT1_PKSH_PT2_PKSL_T4_iiT6__param_8];
	bar.sync 	0;
	ld.shared.u32 	%r4, [_ZZN3cub18CUB_300001_SM_10006detail10radix_sort29DeviceRadixSortOnesweepKernelINS1_5radix10policy_hubIjNS0_8NullTypeEyE10Policy1000ELNS0_9SortOrderE0EjS6_yiiNS1_21identity_decomposer_tEEEvPT5_SC_PT3_PKSD_PT1_PKSH_PT2_PKSL_T4_iiT6_E1s+29184];
	mul.lo.s32 	%r250, %r4, 7296;
	add.s32 	%r251, %r250, 7296;
	setp.gt.s32 	%p2, %r251, %r1582;
	cvt.s64.s32 	%rd2, %r250;
	@%p2 bra 	$L__BB8_4;
	and.b32  	%r252, %r1, 31;
	and.b32  	%r253, %r1, 992;
	mul.lo.s32 	%r254, %r253, 19;
	or.b32  	%r255, %r254, %r252;
	cvt.u64.u32 	%rd24, %r255;
	add.s64 	%rd25, %rd24, %rd2;
	shl.b64 	%rd26, %rd25, 2;
	add.s64 	%rd27, %rd1, %rd26;
	ld.global.u32 	%r1653, [%rd27];
	ld.global.u32 	%r1654, [%rd27+128];
	ld.global.u32 	%r1655, [%rd27+256];
	ld.global.u32 	%r1656, [%rd27+384];
	ld.global.u32 	%r1657, [%rd27+512];
	ld.global.u32 	%r1658, [%rd27+640];
	ld.global.u32 	%r1659, [%rd27+768];
	ld.global.u32 	%r1660, [%rd27+896];
	ld.global.u32 	%r1661, [%rd27+1024];
	ld.global.u32 	%r1662, [%rd27+1152];
	ld.global.u32 	%r1663, [%rd27+1280];
	ld.global.u32 	%r1664, [%rd27+1408];
	ld.global.u32 	%r1665, [%rd27+1536];
	ld.global.u32 	%r1666, [%rd27+1664];
	ld.global.u32 	%r1667, [%rd27+1792];
	ld.global.u32 	%r1668, [%rd27+1920];
	ld.global.u32 	%r1669, [%rd27+2048];
	ld.global.u32 	%r1670, [%rd27+2176];
	ld.global.u32 	%r1671, [%rd27+2304];
	bra.uni 	$L__BB8_42;
$L__BB8_4:
	ld.param.u32 	%r1583, [_ZN3cub18CUB_300001_SM_10006detail10radix_sort29DeviceRadixSortOnesweepKernelINS1_5radix10policy_hubIjNS0_8NullTypeEyE10Policy1000ELNS0_9SortOrderE0EjS6_yiiNS1_21identity_decomposer_tEEEvPT5_SC_PT3_PKSD_PT1_PKSH_PT2_PKSL_T4_iiT6__param_8];
	cvt.u32.u64 	%r257, %rd2;
	sub.s32 	%r24, %r1583, %r257;
	and.b32  	%r258, %r1, 31;
	and.b32  	%r259, %r1, 992;
	mul.lo.s32 	%r260, %r259, 19;
	or.b32  	%r25, %r260, %r258;
	setp.ge.s32 	%p3, %r25, %r24;
	cvt.u64.u32 	%rd28, %r25;
	add.s64 	%rd29, %rd28, %rd2;
	shl.b64 	%rd30, %rd29, 2;
	add.s64 	%rd3, %rd1, %rd30;
	mov.b32 	%r1653, -1;
	@%p3 bra 	$L__BB8_6;
	ld.global.u32 	%r1653, [%rd3];
$L__BB8_6:
	add.s32 	%r262, %r25, 32;
	setp.ge.s32 	%p4, %r262, %r24;
	mov.b32 	%r1654, -1;
	@%p4 bra 	$L__BB8_8;
	ld.global.u32 	%r1654, [%rd3+128];
$L__BB8_8:
	add.s32 	%r264, %r25, 64;
	setp.ge.s32 	%p5, %r264, %r24;
	mov.b32 	%r1655, -1;
	@%p5 bra 	$L__BB8_10;
	ld.global.u32 	%r1655, [%rd3+256];
$L__BB8_10:
	add.s32 	%r266, %r25, 96;
	setp.ge.s32 	%p6, %r266, %r24;
	mov.b32 	%r1656, -1;
	@%p6 bra 	$L__BB8_12;
	ld.global.u32 	%r1656, [%rd3+384];
$L__BB8_12:
	add.s32 	%r268, %r25, 128;
	setp.ge.s32 	%p7, %r268, %r24;
	mov.b32 	%r1657, -1;
	@%p7 bra 	$L__BB8_14;
	ld.global.u32 	%r1657, [%rd3+512];
$L__BB8_14:
	add.s32 	%r270, %r25, 160;
	setp.ge.s32 	%p8, %r270, %r24;
	mov.b32 	%r1658, -1;
	@%p8 bra 	$L__BB8_16;
	ld.global.u32 	%r1658, [%rd3+640];
$L__BB8_16:
	add.s32 	%r272, %r25, 192;
	setp.ge.s32 	%p9, %r272, %r24;
	mov.b32 	%r1659, -1;
	@%p9 bra 	$L__BB8_18;
	ld.global.u32 	%r1659, [%rd3+768];
$L__BB8_18:
	add.s32 	%r274, %r25, 224;
	setp.ge.s32 	%p10, %r274, %r24;
	mov.b32 	%r1660, -1;
	@%p10 bra 	$L__BB8_20;
	ld.global.u32 	%r1660, [%rd3+896];
$L__BB8_20:
	add.s32 	%r276, %r25, 256;
	setp.ge.s32 	%p11, %r276, %r24;
	mov.b32 	%r1661, -1;
	@%p11 bra 	$L__BB8_22;
	ld.global.u32 	%r1661, [%rd3+1024];
$L__BB8_22:
	add.s32 	%r278, %r25, 288;
	setp.ge.s32 	%p12, %r278, %r24;
	mov.b32 	%r1662, -1;
	@%p12 bra 	$L__BB8_24;
	ld.global.u32 	%r1662, [%rd3+1152];
$L__BB8_24:
	add.s32 	%r280, %r25, 320;
	setp.ge.s32 	%p13, %r280, %r24;
	mov.b32 	%r1663, -1;
	@%p13 bra 	$L__BB8_26;
	ld.global.u32 	%r1663, [%rd3+1280];
$L__BB8_26:
	add.s32 	%r282, %r25, 352;
	setp.ge.s32 	%p14, %r282, %r24;
	mov.b32 	%r1664, -1;
	@%p14 bra 	$L__BB8_28;
	ld.global.u32 	%r1664, [%rd3+1408];
$L__BB8_28:
	add.s32 	%r284, %r25, 384;
	setp.ge.s32 	%p15, %r284, %r24;
	mov.b32 	%r1665, -1;
	@%p15 bra 	$L__BB8_30;
	ld.global.u32 	%r1665, [%rd3+1536];
$L__BB8_30:
	add.s32 	%r286, %r25, 416;
	setp.ge.s32 	%p16, %r286, %r24;
	mov.b32 	%r1666, -1;
	@%p16 bra 	$L__BB8_32;
	ld.global.u32 	%r1666, [%rd3+1664];
$L__BB8_32:
	add.s32 	%r288, %r25, 448;
	setp.ge.s32 	%p17, %r288, %r24;
	mov.b32 	%r1667, -1;
	@%p17 bra 	$L__BB8_34;
	ld.global.u32 	%r1667, [%rd3+1792];
$L__BB8_34:
	add.s32 	%r290, %r25, 480;
	setp.ge.s32 	%p18, %r290, %r24;
	mov.b32 	%r1668, -1;
	@%p18 bra 	$L__BB8_36;
	ld.global.u32 	%r1668, [%rd3+1920];
$L__BB8_36:
	add.s32 	%r292, %r25, 512;
	setp.ge.s32 	%p19, %r292, %r24;
	mov.b32 	%r1669, -1;
	@%p19 bra 	$L__BB8_38;
	ld.global.u32 	%r1669, [%rd3+2048];
$L__BB8_38:
	add.s32 	%r294, %r25, 544;
	setp.ge.s32 	%p20, %r294, %r24;
	mov.b32 	%r1670, -1;
	@%p20 bra 	$L__BB8_40;
	ld.global.u32 	%r1670, [%rd3+2176];
$L__BB8_40:
	add.s32 	%r296, %r25, 576;
	setp.ge.s32 	%p21, %r296, %r24;
	mov.b32 	%r1671, -1;
	@%p21 bra 	$L__BB8_42;
	ld.global.u32 	%r1671, [%rd3+2304];
$L__BB8_42:
	mov.b32 	%r297, -1;
	shl.b32 	%r298, %r297, %r247;
	not.b32 	%r82, %r298;
	shl.b32 	%r299, %r2, 10;
	mov.u32 	%r300, _ZZN3cub18CUB_300001_SM_10006detail10radix_sort29DeviceRadixSortOnesweepKernelINS1_5radix10policy_hubIjNS0_8NullTypeEyE10Policy1000ELNS0_9SortOrderE0EjS6_yiiNS1_21identity_decomposer_tEEEvPT5_SC_PT3_PKSD_PT1_PKSH_PT2_PKSL_T4_iiT6_E1s;
	add.s32 	%r83, %r300, %r299;
	setp.gt.s32 	%p22, %r248, 255;
	@%p22 bra 	$L__BB8_55;
	max.s32 	%r301, %r248, 224;
	sub.s32 	%r302, %r301, %r248;
	add.s32 	%r303, %r302, 31;
	shr.u32 	%r304, %r303, 5;
	add.s32 	%r84, %r304, 1;
	and.b32  	%r85, %r84, 15;
	setp.lt.u32 	%p23, %r303, 480;
	mov.u32 	%r1675, %r248;
	@%p23 bra 	$L__BB8_46;
	and.b32  	%r305, %r84, 268435440;
	neg.s32 	%r1673, %r305;
	shl.b32 	%r307, %r248, 2;
	add.s32 	%r308, %r299, %r307;
	add.s32 	%r310, %r308, %r300;
	add.s32 	%r1672, %r310, 1024;
	mov.u32 	%r1675, %r248;
$L__BB8_45:
	.pragma "nounroll";
	mov.b32 	%r311, 0;
	st.shared.u32 	[%r1672+-1024], %r311;
	st.shared.u32 	[%r1672+-896], %r311;
	st.shared.u32 	[%r1672+-768], %r311;
	st.shared.u32 	[%r1672+-640], %r311;
	st.shared.u32 	[%r1672+-512], %r311;
	st.shared.u32 	[%r1672+-384], %r311;
	st.shared.u32 	[%r1672+-256], %r311;
	st.shared.u32 	[%r1672+-128], %r311;
	st.shared.u32 	[%r1672], %r311;
	st.shared.u32 	[%r1672+128], %r311;
	st.shared.u32 	[%r1672+256], %r311;
	st.shared.u32 	[%r1672+384], %r311;
	st.shared.u32 	[%r1672+512], %r311;
	st.shared.u32 	[%r1672+640], %r311;
	st.shared.u32 	[%r1672+768], %r311;
	st.shared.u32 	[%r1672+896], %r311;
	add.s32 	%r1675, %r1675, 512;
	add.s32 	%r1673, %r1673, 16;
	add.s32 	%r1672, %r1672, 2048;
	setp.ne.s32 	%p24, %r1673, 0;
	@%p24 bra 	$L__BB8_45;
$L__BB8_46:
	setp.eq.s32 	%p25, %r85, 0;
	@%p25 bra 	$L__BB8_55;
	and.b32  	%r95, %r84, 7;
	setp.lt.u32 	%p26, %r85, 8;
	@%p26 bra 	$L__BB8_49;
	shl.b32 	%r312, %r1675, 2;
	add.s32 	%r313, %r83, %r312;
	mov.b32 	%r314, 0;
	st.shared.u32 	[%r313], %r314;
	st.shared.u32 	[%r313+128], %r314;
	st.shared.u32 	[%r313+256], %r314;
	st.shared.u32 	[%r313+384], %r314;
	st.shared.u32 	[%r313+512], %r314;
	st.shared.u32 	[%r313+640], %r314;
	st.shared.u32 	[%r313+768], %r314;
	st.shared.u32 	[%r313+896], %r314;
	add.s32 	%r1675, %r1675, 256;
$L__BB8_49:
	setp.eq.s32 	%p27, %r95, 0;
	@%p27 bra 	$L__BB8_55;
	and.b32  	%r98, %r84, 3;
	setp.lt.u32 	%p28, %r95, 4;
	@%p28 bra 	$L__BB8_52;
	shl.b32 	%r315, %r1675, 2;
	add.s32 	%r316, %r83, %r315;
	mov.b32 	%r317, 0;
	st.shared.u32 	[%r316], %r317;
	st.shared.u32 	[%r316+128], %r317;
	st.shared.u32 	[%r316+256], %r317;
	st.shared.u32 	[%r316+384], %r317;
	add.s32 	%r1675, %r1675, 128;
$L__BB8_52:
	setp.eq.s32 	%p29, %r98, 0;
	@%p29 bra 	$L__BB8_55;
	shl.b32 	%r319, %r1675, 2;
	add.s32 	%r320, %r299, %r319;
	add.s32 	%r1679, %r300, %r320;
	neg.s32 	%r1678, %r98;
$L__BB8_54:
	.pragma "nounroll";
	mov.b32 	%r322, 0;
	st.shared.u32 	[%r1679], %r322;
	add.s32 	%r1679, %r1679, 128;
	add.s32 	%r1678, %r1678, 1;
	setp.ne.s32 	%p30, %r1678, 0;
	@%p30 bra 	$L__BB8_54;
$L__BB8_55:
	ld.param.u32 	%r1590, [_ZN3cub18CUB_300001_SM_10006detail10radix_sort29DeviceRadixSortOnesweepKernelINS1_5radix10policy_hubIjNS0_8NullTypeEyE10Policy1000ELNS0_9SortOrderE0EjS6_yiiNS1_21identity_decomposer_tEEEvPT5_SC_PT3_PKSD_PT1_PKSH_PT2_PKSL_T4_iiT6__param_9];
	bar.warp.sync 	-1;
	shr.u32 	%r324, %r1653, %r1590;
	and.b32  	%r107, %r324, %r82;
	shl.b32 	%r325, %r1, 5;
	and.b32  	%r326, %r325, 31744;
	mov.u32 	%r327, _ZZN3cub18CUB_300001_SM_10006detail10radix_sort29DeviceRadixSortOnesweepKernelINS1_5radix10policy_hubIjNS0_8NullTypeEyE10Policy1000ELNS0_9SortOrderE0EjS6_yiiNS1_21identity_decomposer_tEEEvPT5_SC_PT3_PKSD_PT1_PKSH_PT2_PKSL_T4_iiT6_E1s;
	add.s32 	%r328, %r327, %r326;
	shl.b32 	%r329, %r107, 2;
	add.s32 	%r108, %r328, %r329;
	atom.shared.add.u32 	%r330, [%r108], 1;
	shr.u32 	%r331, %r1654, %r1590;
	and.b32  	%r332, %r331, %r82;
	shl.b32 	%r333, %r332, 2;
	add.s32 	%r109, %r328, %r333;
	atom.shared.add.u32 	%r334, [%r109], 1;
	shr.u32 	%r335, %r1655, %r1590;
	and.b32  	%r336, %r335, %r82;
	shl.b32 	%r337, %r336, 2;
	add.s32 	%r110, %r328, %r337;
	atom.shared.add.u32 	%r338, [%r110], 1;
	shr.u32 	%r339, %r1656, %r1590;
	and.b32  	%r340, %r339, %r82;
	shl.b32 	%r341, %r340, 2;
	add.s32 	%r111, %r328, %r341;
	atom.shared.add.u32 	%r342, [%r111], 1;
	shr.u32 	%r343, %r1657, %r1590;
	and.b32  	%r344, %r343, %r82;
	shl.b32 	%r345, %r344, 2;
	add.s32 	%r112, %r328, %r345;
	atom.shared.add.u32 	%r346, [%r112], 1;
	shr.u32 	%r347, %r1658, %r1590;
	and.b32  	%r348, %r347, %r82;
	shl.b32 	%r349, %r348, 2;
	add.s32 	%r113, %r328, %r349;
	atom.shared.add.u32 	%r350, [%r113], 1;
	shr.u32 	%r351, %r1659, %r1590;
	and.b32  	%r352, %r351, %r82;
	shl.b32 	%r353, %r352, 2;
	add.s32 	%r114, %r328, %r353;
	atom.shared.add.u32 	%r354, [%r114], 1;
	shr.u32 	%r355, %r1660, %r1590;
	and.b32  	%r356, %r355, %r82;
	shl.b32 	%r357, %r356, 2;
	add.s32 	%r358, %r328, %r357;
	atom.shared.add.u32 	%r359, [%r358], 1;
	shr.u32 	%r360, %r1661, %r1590;
	and.b32  	%r361, %r360, %r82;
	shl.b32 	%r362, %r361, 2;
	add.s32 	%r363, %r328, %r362;
	atom.shared.add.u32 	%r364, [%r363], 1;
	shr.u32 	%r365, %r1662, %r1590;
	and.b32  	%r366, %r365, %r82;
	shl.b32 	%r367, %r366, 2;
	add.s32 	%r115, %r328, %r367;
	atom.shared.add.u32 	%r368, [%r115], 1;
	shr.u32 	%r369, %r1663, %r1590;
	and.b32  	%r370, %r369, %r82;
	shl.b32 	%r371, %r370, 2;
	add.s32 	%r116, %r328, %r371;
	atom.shared.add.u32 	%r372, [%r116], 1;
	shr.u32 	%r373, %r1664, %r1590;
	and.b32  	%r374, %r373, %r82;
	shl.b32 	%r375, %r374, 2;
	add.s32 	%r117, %r328, %r375;
	atom.shared.add.u32 	%r376, [%r117], 1;
	shr.u32 	%r377, %r1665, %r1590;
	and.b32  	%r378, %r377, %r82;
	shl.b32 	%r379, %r378, 2;
	add.s32 	%r118, %r328, %r379;
	atom.shared.add.u32 	%r380, [%r118], 1;
	shr.u32 	%r381, %r1666, %r1590;
	and.b32  	%r382, %r381, %r82;
	shl.b32 	%r383, %r382, 2;
	add.s32 	%r119, %r328, %r383;
	atom.shared.add.u32 	%r384, [%r119], 1;
	shr.u32 	%r385, %r1667, %r1590;
	and.b32  	%r386, %r385, %r82;
	shl.b32 	%r387, %r386, 2;
	add.s32 	%r120, %r328, %r387;
	atom.shared.add.u32 	%r388, [%r120], 1;
	shr.u32 	%r389, %r1668, %r1590;
	and.b32  	%r390, %r389, %r82;
	shl.b32 	%r391, %r390, 2;
	add.s32 	%r392, %r328, %r391;
	atom.shared.add.u32 	%r393, [%r392], 1;
	shr.u32 	%r394, %r1669, %r1590;
	and.b32  	%r395, %r394, %r82;
	shl.b32 	%r396, %r395, 2;
	add.s32 	%r397, %r328, %r396;
	atom.shared.add.u32 	%r398, [%r397], 1;
	shr.u32 	%r399, %r1670, %r1590;
	and.b32  	%r400, %r399, %r82;
	shl.b32 	%r401, %r400, 2;
	add.s32 	%r402, %r328, %r401;
	atom.shared.add.u32 	%r403, [%r402], 1;
	shr.u32 	%r404, %r1671, %r1590;
	and.b32  	%r405, %r404, %r82;
	shl.b32 	%r406, %r405, 2;
	add.s32 	%r407, %r328, %r406;
	atom.shared.add.u32 	%r408, [%r407], 1;
	bar.sync 	0;
	setp.gt.u32 	%p31, %r1, 255;
	shl.b32 	%r409, %r1, 2;
	add.s32 	%r121, %r327, %r409;
	mov.b32 	%r1680, 0;
	@%p31 bra 	$L__BB8_57;
	ld.shared.u32 	%r410, [%r121];
	mov.b32 	%r411, 0;
	st.shared.u32 	[%r121], %r411;
	ld.shared.u32 	%r412, [%r121+1024];
	st.shared.u32 	[%r121+1024], %r410;
	add.s32 	%r413, %r412, %r410;
	ld.shared.u32 	%r414, [%r121+2048];
	st.shared.u32 	[%r121+2048], %r413;
	add.s32 	%r415, %r414, %r413;
	ld.shared.u32 	%r416, [%r121+3072];
	st.shared.u32 	[%r121+3072], %r415;
	add.s32 	%r417, %r416, %r415;
	ld.shared.u32 	%r418, [%r121+4096];
	st.shared.u32 	[%r121+4096], %r417;
	add.s32 	%r419, %r418, %r417;
	ld.shared.u32 	%r420, [%r121+5120];
	st.shared.u32 	[%r121+5120], %r419;
	add.s32 	%r421, %r420, %r419;
	ld.shared.u32 	%r422, [%r121+6144];
	st.shared.u32 	[%r121+6144], %r421;
	add.s32 	%r423, %r422, %r421;
	ld.shared.u32 	%r424, [%r121+7168];
	st.shared.u32 	[%r121+7168], %r423;
	add.s32 	%r425, %r424, %r423;
	ld.shared.u32 	%r426, [%r121+8192];
	st.shared.u32 	[%r121+8192], %r425;
	add.s32 	%r427, %r426, %r425;
	ld.shared.u32 	%r428, [%r121+9216];
	st.shared.u32 	[%r121+9216], %r427;
	add.s32 	%r429, %r428, %r427;
	ld.shared.u32 	%r430, [%r121+10240];
	st.shared.u32 	[%r121+10240], %r429;
	add.s32 	%r431, %r430, %r429;
	ld.shared.u32 	%r432, [%r121+11264];
	st.shared.u32 	[%r121+11264], %r431;
	add.s32 	%r1680, %r432, %r431;
$L__BB8_57:
	ld.param.u64 	%rd230, [_ZN3cub18CUB_300001_SM_10006detail10radix_sort29DeviceRadixSortOnesweepKernelINS1_5radix10policy_hubIjNS0_8NullTypeEyE10Policy1000ELNS0_9SortOrderE0EjS6_yiiNS1_21identity_decomposer_tEEEvPT5_SC_PT3_PKSD_PT1_PKSH_PT2_PKSL_T4_iiT6__param_0];
	cvta.to.global.u64 	%rd4, %rd230;
	setp.gt.u32 	%p32, %r1, 255;
	@%p32 bra 	$L__BB8_59;
	or.b32  	%r433, %r1680, 1073741824;
	shl.b32 	%r434, %r4, 8;
	add.s32 	%r435, %r434, %r1;
	mul.wide.s32 	%rd31, %r435, 4;
	add.s64 	%rd32, %rd4, %rd31;
	st.volatile.global.u32 	[%rd32], %r433;
$L__BB8_59:
	ld.param.u64 	%rd239, [_ZN3cub18CUB_300001_SM_10006detail10radix_sort29DeviceRadixSortOnesweepKernelINS1_5radix10policy_hubIjNS0_8NullTypeEyE10Policy1000ELNS0_9SortOrderE0EjS6_yiiNS1_21identity_decomposer_tEEEvPT5_SC_PT3_PKSD_PT1_PKSH_PT2_PKSL_T4_iiT6__param_4];
	cvta.to.global.u64 	%rd5, %rd239;
	setp.lt.u32 	%p33, %r1, 256;
	setp.eq.s32 	%p34, %r1680, 7296;
	and.pred  	%p35, %p33, %p34;
	selp.u32 	%r436, 1, 0, %p35;
	{ 
	.reg .pred 	%p1; 
	.reg .pred 	%p2; 
	setp.ne.u32 	%p1, %r436, 0; 
	bar.red.or.pred 	%p2, 0, %p1; 
	selp.u32 	%r437, 1, 0, %p2; 
	}
	setp.eq.s32 	%p36, %r437, 0;
	cvt.u64.u32 	%rd6, %r1;
	@%p36 bra 	$L__BB8_111;
	shl.b32 	%r438, %r1, 3;
	add.s32 	%r440, %r327, %r438;
	add.s32 	%r124, %r440, 29184;
	@%p32 bra 	$L__BB8_68;
	ld.param.u64 	%rd237, [_ZN3cub18CUB_300001_SM_10006detail10radix_sort29DeviceRadixSortOnesweepKernelINS1_5radix10policy_hubIjNS0_8NullTypeEyE10Policy1000ELNS0_9SortOrderE0EjS6_yiiNS1_21identity_decomposer_tEEEvPT5_SC_PT3_PKSD_PT1_PKSH_PT2_PKSL_T4_iiT6__param_3];
	cvta.to.global.u64 	%rd33, %rd237;
	shl.b64 	%rd34, %rd6, 3;
	add.s64 	%rd35, %rd33, %rd34;
	ld.global.u64 	%rd36, [%rd35];
	setp.gt.u32 	%p38, %r1, %r107;
	selp.b64 	%rd37, 7296, 0, %p38;
	sub.s64 	%rd240, %rd36, %rd37;
	st.shared.u64 	[%r124], %rd240;
	setp.lt.s32 	%p39, %r4, 1;
	mov.u32 	%r1684, %r1680;
	@%p39 bra 	$L__BB8_67;
	mov.b32 	%r1682, -1;
	mov.u32 	%r1681, %r4;
	mov.u32 	%r1684, %r1680;
$L__BB8_63:
	add.s32 	%r128, %r1681, -1;
$L__BB8_64:
	membar.cta;
	shl.b32 	%r442, %r128, 8;
	add.s32 	%r443, %r442, %r1;
	mul.wide.s32 	%rd38, %r443, 4;
	add.s64 	%rd39, %rd4, %rd38;
	ld.volatile.global.u32 	%r129, [%rd39];
	setp.eq.s32 	%p40, %r129, 0;
	@%p40 bra 	$L__BB8_64;
	and.b32  	%r444, %r129, 1073741823;
	add.s32 	%r1684, %r444, %r1684;
	setp.gt.s32 	%p41, %r129, -1;
	vote.sync.ballot.b32 	%r1682, %p41, %r1682;
	setp.gt.u32 	%p43, %r1681, 1;
	and.pred  	%p44, %p41, %p43;
	mov.u32 	%r1681, %r128;
	@%p44 bra 	$L__BB8_63;
	ld.shared.u64 	%rd240, [%r124];
$L__BB8_67:
	or.b32  	%r445, %r1684, -2147483648;
	shl.b32 	%r446, %r4, 8;
	add.s32 	%r447, %r446, %r1;
	mul.wide.s32 	%rd40, %r447, 4;
	add.s64 	%rd41, %rd4, %rd40;
	st.volatile.global.u32 	[%rd41], %r445;
	sub.s32 	%r448, %r1684, %r1680;
	cvt.s64.s32 	%rd42, %r448;
	add.s64 	%rd43, %rd240, %rd42;
	st.shared.u64 	[%r124], %rd43;
$L__BB8_68:
	ld.param.u32 	%r1584, [_ZN3cub18CUB_300001_SM_10006detail10radix_sort29DeviceRadixSortOnesweepKernelINS1_5radix10policy_hubIjNS0_8NullTypeEyE10Policy1000ELNS0_9SortOrderE0EjS6_yiiNS1_21identity_decomposer_tEEEvPT5_SC_PT3_PKSD_PT1_PKSH_PT2_PKSL_T4_iiT6__param_8];
	ld.param.u64 	%rd233, [_ZN3cub18CUB_300001_SM_10006detail10radix_sort29DeviceRadixSortOnesweepKernelINS1_5radix10policy_hubIjNS0_8NullTypeEyE10Policy1000ELNS0_9SortOrderE0EjS6_yiiNS1_21identity_decomposer_tEEEvPT5_SC_PT3_PKSD_PT1_PKSH_PT2_PKSL_T4_iiT6__param_2];
	mad.lo.s32 	%r133, %r4, 7296, 7296;
	setp.lt.s32 	%p46, %r133, %r1584;
	setp.eq.s64 	%p47, %rd233, 0;
	or.pred  	%p48, %p47, %p46;
	or.pred  	%p49, %p32, %p48;
	@%p49 bra 	$L__BB8_70;
	ld.param.u64 	%rd234, [_ZN3cub18CUB_300001_SM_10006detail10radix_sort29DeviceRadixSortOnesweepKernelINS1_5radix10policy_hubIjNS0_8NullTypeEyE10Policy1000ELNS0_9SortOrderE0EjS6_yiiNS1_21identity_decomposer_tEEEvPT5_SC_PT3_PKSD_PT1_PKSH_PT2_PKSL_T4_iiT6__param_2];
	ld.shared.u64 	%rd44, [%r124];
	setp.gt.u32 	%p50, %r1, %r107;
	selp.b64 	%rd45, 7296, 0, %p50;
	cvt.s64.s32 	%rd46, %r1680;
	add.s64 	%rd47, %rd45, %rd46;
	add.s64 	%rd48, %rd47, %rd44;
	cvta.to.global.u64 	%rd49, %rd234;
	shl.b64 	%rd50, %rd6, 3;
	add.s64 	%rd51, %rd49, %rd50;
	st.global.u64 	[%rd51], %rd48;
$L__BB8_70:
	ld.param.u32 	%r1585, [_ZN3cub18CUB_300001_SM_10006detail10radix_sort29DeviceRadixSortOnesweepKernelINS1_5radix10policy_hubIjNS0_8NullTypeEyE10Policy1000ELNS0_9SortOrderE0EjS6_yiiNS1_21identity_decomposer_tEEEvPT5_SC_PT3_PKSD_PT1_PKSH_PT2_PKSL_T4_iiT6__param_8];
	setp.gt.s32 	%p51, %r133, %r1585;
	bar.sync 	0;
	shl.b32 	%r449, %r107, 3;
	add.s32 	%r451, %r327, %r449;
	ld.shared.u64 	%rd10, [%r451+29184];
	@%p51 bra 	$L__BB8_72;
	and.b32  	%r452, %r1, 31;
	and.b32  	%r453, %r1, 992;
	mul.lo.s32 	%r454, %r453, 19;
	or.b32  	%r455, %r454, %r452;
	cvt.u64.u32 	%rd52, %r455;
	add.s64 	%rd53, %rd10, %rd52;
	shl.b64 	%rd54, %rd53, 2;
	add.s64 	%rd55, %rd5, %rd54;
	st.global.u32 	[%rd55], %r1653;
	st.global.u32 	[%rd55+128], %r1654;
	st.global.u32 	[%rd55+256], %r1655;
	st.global.u32 	[%rd55+384], %r1656;
	st.global.u32 	[%rd55+512], %r1657;
	st.global.u32 	[%rd55+640], %r1658;
	st.global.u32 	[%rd55+768], %r1659;
	st.global.u32 	[%rd55+896], %r1660;
	st.global.u32 	[%rd55+1024], %r1661;
	st.global.u32 	[%rd55+1152], %r1662;
	st.global.u32 	[%rd55+1280], %r1663;
	st.global.u32 	[%rd55+1408], %r1664;
	st.global.u32 	[%rd55+1536], %r1665;
	st.global.u32 	[%rd55+1664], %r1666;
	st.global.u32 	[%rd55+1792], %r1667;
	st.global.u32 	[%rd55+1920], %r1668;
	st.global.u32 	[%rd55+2048], %r1669;
	st.global.u32 	[%rd55+2176], %r1670;
	st.global.u32 	[%rd55+2304], %r1671;
	bra.uni 	$L__BB8_110;
$L__BB8_72:
	ld.param.u32 	%r1586, [_ZN3cub18CUB_300001_SM_10006detail10radix_sort29DeviceRadixSortOnesweepKernelINS1_5radix10policy_hubIjNS0_8NullTypeEyE10Policy1000ELNS0_9SortOrderE0EjS6_yiiNS1_21identity_decomposer_tEEEvPT5_SC_PT3_PKSD_PT1_PKSH_PT2_PKSL_T4_iiT6__param_8];
	mad.lo.s32 	%r134, %r4, -7296, %r1586;
	and.b32  	%r456, %r1, 31;
	and.b32  	%r457, %r1, 992;
	mul.lo.s32 	%r458, %r457, 19;
	or.b32  	%r135, %r458, %r456;
	setp.ge.s32 	%p52, %r135, %r134;
	cvt.u64.u32 	%rd56, %r135;
	add.s64 	%rd57, %rd10, %rd56;
	shl.b64 	%rd58, %rd57, 2;
	add.s64 	%rd11, %rd5, %rd58;
	@%p52 bra 	$L__BB8_74;
	st.global.u32 	[%rd11], %r1653;
$L__BB8_74:
	add.s32 	%r459, %r135, 32;
	setp.ge.s32 	%p53, %r459, %r134;
	@%p53 bra 	$L__BB8_76;
	st.global.u32 	[%rd11+128], %r1654;
$L__BB8_76:
	add.s32 	%r460, %r135, 64;
	setp.ge.s32 	%p54, %r460, %r134;
	@%p54 bra 	$L__BB8_78;
	st.global.u32 	[%rd11+256], %r1655;
$L__BB8_78:
	add.s32 	%r461, %r135, 96;
	setp.ge.s32 	%p55, %r461, %r134;
	@%p55 bra 	$L__BB8_80;
	st.global.u32 	[%rd11+384], %r1656;
$L__BB8_80:
	add.s32 	%r462, %r135, 128;
	setp.ge.s32 	%p56, %r462, %r134;
	@%p56 bra 	$L__BB8_82;
	st.global.u32 	[%rd11+512], %r1657;
$L__BB8_82:
	add.s32 	%r463, %r135, 160;
	setp.ge.s32 	%p57, %r463, %r134;
	@%p57 bra 	$L__BB8_84;
	st.global.u32 	[%rd11+640], %r1658;
$L__BB8_84:
	add.s32 	%r464, %r135, 192;
	setp.ge.s32 	%p58, %r464, %r134;
	@%p58 bra 	$L__BB8_86;
	st.global.u32 	[%rd11+768], %r1659;
$L__BB8_86:
	add.s32 	%r465, %r135, 224;
	setp.ge.s32 	%p59, %r465, %r134;
	@%p59 bra 	$L__BB8_88;
	st.global.u32 	[%rd11+896], %r1660;
$L__BB8_88:
	add.s32 	%r466, %r135, 256;
	setp.ge.s32 	%p60, %r466, %r134;
	@%p60 bra 	$L__BB8_90;
	st.global.u32 	[%rd11+1024], %r1661;
$L__BB8_90:
	add.s32 	%r467, %r135, 288;
	setp.ge.s32 	%p61, %r467, %r134;
	@%p61 bra 	$L__BB8_92;
	st.global.u32 	[%rd11+1152], %r1662;
$L__BB8_92:
	add.s32 	%r468, %r135, 320;
	setp.ge.s32 	%p62, %r468, %r134;
	@%p62 bra 	$L__BB8_94;
	st.global.u32 	[%rd11+1280], %r1663;
$L__BB8_94:
	add.s32 	%r469, %r135, 352;
	setp.ge.s32 	%p63, %r469, %r134;
	@%p63 bra 	$L__BB8_96;
	st.global.u32 	[%rd11+1408], %r1664;
$L__BB8_96:
	add.s32 	%r470, %r135, 384;
	setp.ge.s32 	%p64, %r470, %r134;
	@%p64 bra 	$L__BB8_98;
	st.global.u32 	[%rd11+1536], %r1665;
$L__BB8_98:
	add.s32 	%r471, %r135, 416;
	setp.ge.s32 	%p65, %r471, %r134;
	@%p65 bra 	$L__BB8_100;
	st.global.u32 	[%rd11+1664], %r1666;
$L__BB8_100:
	add.s32 	%r472, %r135, 448;
	setp.ge.s32 	%p66, %r472, %r134;
	@%p66 bra 	$L__BB8_102;
	st.global.u32 	[%rd11+1792], %r1667;
$L__BB8_102:
	add.s32 	%r473, %r135, 480;
	setp.ge.s32 	%p67, %r473, %r134;
	@%p67 bra 	$L__BB8_104;
	st.global.u32 	[%rd11+1920], %r1668;
$L__BB8_104:
	add.s32 	%r474, %r135, 512;
	setp.ge.s32 	%p68, %r474, %r134;
	@%p68 bra 	$L__BB8_106;
	st.global.u32 	[%rd11+2048], %r1669;
$L__BB8_106:
	add.s32 	%r475, %r135, 544;
	setp.ge.s32 	%p69, %r475, %r134;
	@%p69 bra 	$L__BB8_108;
	st.global.u32 	[%rd11+2176], %r1670;
$L__BB8_108:
	add.s32 	%r476, %r135, 576;
	setp.ge.s32 	%p70, %r476, %r134;
	@%p70 bra 	$L__BB8_110;
	st.global.u32 	[%rd11+2304], %r1671;
$L__BB8_110:
	// begin inline asm
	exit;
	// end inline asm
$L__BB8_111:
	mul.hi.u32 	%r477, %r1, 357913942;
	add.s32 	%r478, %r477, %r1;
	shl.b32 	%r479, %r478, 2;
	add.s32 	%r481, %r327, %r479;
	add.s32 	%r136, %r481, 13328;
	st.shared.u32 	[%r481+13328], %r1680;
	bar.sync 	0;
	setp.gt.u32 	%p71, %r1, 31;
	@%p71 bra 	$L__BB8_113;
	mov.u32 	%r512, _ZZN3cub18CUB_300001_SM_10006detail10radix_sort29DeviceRadixSortOnesweepKernelINS1_5radix10policy_hubIjNS0_8NullTypeEyE10Policy1000ELNS0_9SortOrderE0EjS6_yiiNS1_21identity_decomposer_tEEEvPT5_SC_PT3_PKSD_PT1_PKSH_PT2_PKSL_T4_iiT6_E1s;
	mad.lo.s32 	%r513, %r1, 52, %r512;
	ld.shared.u32 	%r514, [%r513+13328];
	ld.shared.u32 	%r515, [%r513+13332];
	ld.shared.u32 	%r516, [%r513+13336];
	ld.shared.u32 	%r517, [%r513+13340];
	ld.shared.u32 	%r518, [%r513+13344];
	ld.shared.u32 	%r519, [%r513+13348];
	ld.shared.u32 	%r520, [%r513+13352];
	ld.shared.u32 	%r521, [%r513+13356];
	ld.shared.u32 	%r522, [%r513+13360];
	ld.shared.u32 	%r523, [%r513+13364];
	ld.shared.u32 	%r524, [%r513+13368];
	ld.shared.u32 	%r525, [%r513+13372];
	add.s32 	%r526, %r515, %r514;
	add.s32 	%r527, %r526, %r516;
	add.s32 	%r528, %r527, %r517;
	add.s32 	%r529, %r528, %r518;
	add.s32 	%r530, %r529, %r519;
	add.s32 	%r531, %r530, %r520;
	add.s32 	%r532, %r531, %r521;
	add.s32 	%r533, %r532, %r522;
	add.s32 	%r534, %r533, %r523;
	add.s32 	%r535, %r534, %r524;
	add.s32 	%r486, %r535, %r525;
	mov.b32 	%r484, 1;
	mov.b32 	%r509, 0;
	mov.b32 	%r511, -1;
	// begin inline asm
	{  .reg .s32 r0;  .reg .pred p;  shfl.sync.up.b32 r0|p, %r486, %r484, %r509, %r511;  @p add.s32 r0, r0, %r486;  mov.s32 %r482, r0;}
	// end inline asm
	mov.b32 	%r490, 2;
	// begin inline asm
	{  .reg .s32 r0;  .reg .pred p;  shfl.sync.up.b32 r0|p, %r482, %r490, %r509, %r511;  @p add.s32 r0, r0, %r482;  mov.s32 %r488, r0;}
	// end inline asm
	mov.b32 	%r496, 4;
	// begin inline asm
	{  .reg .s32 r0;  .reg .pred p;  shfl.sync.up.b32 r0|p, %r488, %r496, %r509, %r511;  @p add.s32 r0, r0, %r488;  mov.s32 %r494, r0;}
	// end inline asm
	mov.b32 	%r502, 8;
	// begin inline asm
	{  .reg .s32 r0;  .reg .pred p;  shfl.sync.up.b32 r0|p, %r494, %r502, %r509, %r511;  @p add.s32 r0, r0, %r494;  mov.s32 %r500, r0;}
	// end inline asm
	mov.b32 	%r508, 16;
	// begin inline asm
	{  .reg .s32 r0;  .reg .pred p;  shfl.sync.up.b32 r0|p, %r500, %r508, %r509, %r511;  @p add.s32 r0, r0, %r500;  mov.s32 %r506, r0;}
	// end inline asm
	sub.s32 	%r536, %r506, %r486;
	add.s32 	%r537, %r514, %r536;
	add.s32 	%r538, %r515, %r537;
	add.s32 	%r539, %r516, %r538;
	add.s32 	%r540, %r517, %r539;
	add.s32 	%r541, %r518, %r540;
	add.s32 	%r542, %r519, %r541;
	add.s32 	%r543, %r520, %r542;
	add.s32 	%r544, %r521, %r543;
	add.s32 	%r545, %r522, %r544;
	add.s32 	%r546, %r523, %r545;
	add.s32 	%r547, %r524, %r546;
	st.shared.u32 	[%r513+13328], %r536;
	st.shared.u32 	[%r513+13332], %r537;
	st.shared.u32 	[%r513+13336], %r538;
	st.shared.u32 	[%r513+13340], %r539;
	st.shared.u32 	[%r513+13344], %r540;
	st.shared.u32 	[%r513+13348], %r541;
	st.shared.u32 	[%r513+13352], %r542;
	st.shared.u32 	[%r513+13356], %r543;
	st.shared.u32 	[%r513+13360], %r544;
	st.shared.u32 	[%r513+13364], %r545;
	st.shared.u32 	[%r513+13368], %r546;
	st.shared.u32 	[%r513+13372], %r547;
$L__BB8_113:
	setp.gt.u32 	%p72, %r1, 255;
	bar.sync 	0;
	ld.shared.u32 	%r137, [%r136];
	@%p72 bra 	$L__BB8_115;
	ld.shared.u32 	%r548, [%r121];
	add.s32 	%r549, %r548, %r137;
	st.shared.u32 	[%r121], %r549;
	ld.shared.u32 	%r550, [%r121+1024];
	add.s32 	%r551, %r550, %r137;
	st.shared.u32 	[%r121+1024], %r551;
	ld.shared.u32 	%r552, [%r121+2048];
	add.s32 	%r553, %r552, %r137;
	st.shared.u32 	[%r121+2048], %r553;
	ld.shared.u32 	%r554, [%r121+3072];
	add.s32 	%r555, %r554, %r137;
	st.shared.u32 	[%r121+3072], %r555;
	ld.shared.u32 	%r556, [%r121+4096];
	add.s32 	%r557, %r556, %r137;
	st.shared.u32 	[%r121+4096], %r557;
	ld.shared.u32 	%r558, [%r121+5120];
	add.s32 	%r559, %r558, %r137;
	st.shared.u32 	[%r121+5120], %r559;
	ld.shared.u32 	%r560, [%r121+6144];
	add.s32 	%r561, %r560, %r137;
	st.shared.u32 	[%r121+6144], %r561;
	ld.shared.u32 	%r562, [%r121+7168];
	add.s32 	%r563, %r562, %r137;
	st.shared.u32 	[%r121+7168], %r563;
	ld.shared.u32 	%r564, [%r121+8192];
	add.s32 	%r565, %r564, %r137;
	st.shared.u32 	[%r121+8192], %r565;
	ld.shared.u32 	%r566, [%r121+9216];
	add.s32 	%r567, %r566, %r137;
	st.shared.u32 	[%r121+9216], %r567;
	ld.shared.u32 	%r568, [%r121+10240];
	add.s32 	%r569, %r568, %r137;
	st.shared.u32 	[%r121+10240], %r569;
	ld.shared.u32 	%r570, [%r121+11264];
	add.s32 	%r571, %r570, %r137;
	st.shared.u32 	[%r121+11264], %r571;
$L__BB8_115:
	bar.sync 	0;
	// begin inline asm
	mov.u32 %r572, %lanemask_le;
	// end inline asm
	mov.b32 	%r575, 1;
	// begin inline asm
	{
    .reg .pred p;
    and.b32 %r573, %r107, %r575;    setp.ne.u32 p, %r573, 0;
    vote.ballot.sync.b32 %r573, p, 0xffffffff;
    @!p not.b32 %r573, %r573;
}

	// end inline asm
	mov.b32 	%r578, 2;
	// begin inline asm
	{
    .reg .pred p;
    and.b32 %r576, %r107, %r578;    setp.ne.u32 p, %r576, 0;
    vote.ballot.sync.b32 %r576, p, 0xffffffff;
    @!p not.b32 %r576, %r576;
}

	// end inline asm
	and.b32  	%r598, %r576, %r573;
	mov.b32 	%r581, 4;
	// begin inline asm
	{
    .reg .pred p;
    and.b32 %r579, %r107, %r581;    setp.ne.u32 p, %r579, 0;
    vote.ballot.sync.b32 %r579, p, 0xffffffff;
    @!p not.b32 %r579, %r579;
}

	// end inline asm
	and.b32  	%r599, %r579, %r598;
	mov.b32 	%r584, 8;
	// begin inline asm
	{
    .reg .pred p;
    and.b32 %r582, %r107, %r584;    setp.ne.u32 p, %r582, 0;
    vote.ballot.sync.b32 %r582, p, 0xffffffff;
    @!p not.b32 %r582, %r582;
}

	// end inline asm
	and.b32  	%r600, %r582, %r599;
	mov.b32 	%r587, 16;
	// begin inline asm
	{
    .reg .pred p;
    and.b32 %r585, %r107, %r587;    setp.ne.u32 p, %r585, 0;
    vote.ballot.sync.b32 %r585, p, 0xffffffff;
    @!p not.b32 %r585, %r585;
}

	// end inline asm
	and.b32  	%r601, %r585, %r600;
	mov.b32 	%r590, 32;
	// begin inline asm
	{
    .reg .pred p;
    and.b32 %r588, %r107, %r590;    setp.ne.u32 p, %r588, 0;
    vote.ballot.sync.b32 %r588, p, 0xffffffff;
    @!p not.b32 %r588, %r588;
}

	// end inline asm
	and.b32  	%r602, %r588, %r601;
	mov.b32 	%r593, 64;
	// begin inline asm
	{
    .reg .pred p;
    and.b32 %r591, %r107, %r593;    setp.ne.u32 p, %r591, 0;
    vote.ballot.sync.b32 %r591, p, 0xffffffff;
    @!p not.b32 %r591, %r591;
}

	// end inline asm
	and.b32  	%r603, %r591, %r602;
	mov.b32 	%r596, 128;
	// begin inline asm
	{
    .reg .pred p;
    and.b32 %r594, %r107, %r596;    setp.ne.u32 p, %r594, 0;
    vote.ballot.sync.b32 %r594, p, 0xffffffff;
    @!p not.b32 %r594, %r594;
}

	// end inline asm
	and.b32  	%r604, %r594, %r603;
	clz.b32 	%r605, %r604;
	sub.s32 	%r139, 31, %r605;
	and.b32  	%r606, %r572, %r604;
	popc.b32 	%r140, %r606;
	setp.ne.s32 	%p73, %r248, %r139;
	mov.b32 	%r1685, 0;
	@%p73 bra 	$L__BB8_117;
	atom.shared.add.u32 	%r1685, [%r108], %r140;
$L__BB8_117:
	ld.param.u32 	%r1591, [_ZN3cub18CUB_300001_SM_10006detail10radix_sort29DeviceRadixSortOnesweepKernelINS1_5radix10policy_hubIjNS0_8NullTypeEyE10Policy1000ELNS0_9SortOrderE0EjS6_yiiNS1_21identity_decomposer_tEEEvPT5_SC_PT3_PKSD_PT1_PKSH_PT2_PKSL_T4_iiT6__param_9];
	shfl.sync.idx.b32	%r632|%p74, %r1685, %r139, 31, -1;
	add.s32 	%r143, %r140, %r632;
	shr.u32 	%r633, %r1654, %r1591;
	and.b32  	%r629, %r633, %r82;
	mov.b32 	%r609, 1;
	// begin inline asm
	{
    .reg .pred p;
    and.b32 %r607, %r629, %r609;    setp.ne.u32 p, %r607, 0;
    vote.ballot.sync.b32 %r607, p, 0xffffffff;
    @!p not.b32 %r607, %r607;
}

	// end inline asm
	mov.b32 	%r612, 2;
	// begin inline asm
	{
    .reg .pred p;
    and.b32 %r610, %r629, %r612;    setp.ne.u32 p, %r610, 0;
    vote.ballot.sync.b32 %r610, p, 0xffffffff;
    @!p not.b32 %r610, %r610;
}

	// end inline asm
	and.b32  	%r634, %r610, %r607;
	mov.b32 	%r615, 4;
	// begin inline asm
	{
    .reg .pred p;
    and.b32 %r613, %r629, %r615;    setp.ne.u32 p, %r613, 0;
    vote.ballot.sync.b32 %r613, p, 0xffffffff;
    @!p not.b32 %r613, %r613;
}

	// end inline asm
	and.b32  	%r635, %r613, %r634;
	mov.b32 	%r618, 8;
	// begin inline asm
	{
    .reg .pred p;
    and.b32 %r616, %r629, %r618;    setp.ne.u32 p, %r616, 0;
    vote.ballot.sync.b32 %r616, p, 0xffffffff;
    @!p not.b32 %r616, %r616;
}

	// end inline asm
	and.b32  	%r636, %r616, %r635;
	mov.b32 	%r621, 16;
	// begin inline asm
	{
    .reg .pred p;
    and.b32 %r619, %r629, %r621;    setp.ne.u32 p, %r619, 0;
    vote.ballot.sync.b32 %r619, p, 0xffffffff;
    @!p not.b32 %r619, %r619;
}

	// end inline asm
	and.b32  	%r637, %r619, %r636;
	mov.b32 	%r624, 32;
	// begin inline asm
	{
    .reg .pred p;
    and.b32 %r622, %r629, %r624;    setp.ne.u32 p, %r622, 0;
    vote.ballot.sync.b32 %r622, p, 0xffffffff;
    @!p not.b32 %r622, %r622;
}

	// end inline asm
	and.b32  	%r638, %r622, %r637;
	mov.b32 	%r627, 64;
	// begin inline asm
	{
    .reg .pred p;
    and.b32 %r625, %r629, %r627;    setp.ne.u32 p, %r625, 0;
    vote.ballot.sync.b32 %r625, p, 0xffffffff;
    @!p not.b32 %r625, %r625;
}

	// end inline asm
	and.b32  	%r639, %r625, %r638;
	mov.b32 	%r630, 128;
	// begin inline asm
	{
    .reg .pred p;
    and.b32 %r628, %r629, %r630;    setp.ne.u32 p, %r628, 0;
    vote.ballot.sync.b32 %r628, p, 0xffffffff;
    @!p not.b32 %r628, %r628;
}

	// end inline asm
	and.b32  	%r640, %r628, %r639;
	clz.b32 	%r641, %r640;
	sub.s32 	%r144, 31, %r641;
	and.b32  	%r642, %r572, %r640;
	popc.b32 	%r145, %r642;
	setp.ne.s32 	%p75, %r248, %r144;
	mov.b32 	%r1686, 0;
	@%p75 bra 	$L__BB8_119;
	atom.shared.add.u32 	%r1686, [%r109], %r145;
$L__BB8_119:
	ld.param.u32 	%r1592, [_ZN3cub18CUB_300001_SM_10006detail10radix_sort29DeviceRadixSortOnesweepKernelINS1_5radix10policy_hubIjNS0_8NullTypeEyE10Policy1000ELNS0_9SortOrderE0EjS6_yiiNS1_21identity_decomposer_tEEEvPT5_SC_PT3_PKSD_PT1_PKSH_PT2_PKSL_T4_iiT6__param_9];
	shfl.sync.idx.b32	%r668|%p76, %r1686, %r144, 31, -1;
	add.s32 	%r148, %r145, %r668;
	shr.u32 	%r669, %r1655, %r1592;
	and.b32  	%r665, %r669, %r82;
	mov.b32 	%r645, 1;
	// begin inline asm
	{
    .reg .pred p;
    and.b32 %r643, %r665, %r645;    setp.ne.u32 p, %r643, 0;
    vote.ballot.sync.b32 %r643, p, 0xffffffff;
    @!p not.b32 %r643, %r643;
}

	// end inline asm
	mov.b32 	%r648, 2;
	// begin inline asm
	{
    .reg .pred p;
    and.b32 %r646, %r665, %r648;    setp.ne.u32 p, %r646, 0;
    vote.ballot.sync.b32 %r646, p, 0xffffffff;
    @!p not.b32 %r646, %r646;
}

	// end inline asm
	and.b32  	%r670, %r646, %r643;
	mov.b32 	%r651, 4;
	// begin inline asm
	{
    .reg .pred p;
    and.b32 %r649, %r665, %r651;    setp.ne.u32 p, %r649, 0;
    vote.ballot.sync.b32 %r649, p, 0xffffffff;
    @!p not.b32 %r649, %r649;
}

	// end inline asm
	and.b32  	%r671, %r649, %r670;
	mov.b32 	%r654, 8;
	// begin inline asm
	{
    .reg .pred p;
    and.b32 %r652, %r665, %r654;    setp.ne.u32 p, %r652, 0;
    vote.ballot.sync.b32 %r652, p, 0xffffffff;
    @!p not.b32 %r652, %r652;
}

	// end inline asm
	and.b32  	%r672, %r652, %r671;
	mov.b32 	%r657, 16;
	// begin inline asm
	{
    .reg .pred p;
    and.b32 %r655, %r665, %r657;    setp.ne.u32 p, %r655, 0;
    vote.ballot.sync.b32 %r655, p, 0xffffffff;
    @!p not.b32 %r655, %r655;
}

	// end inline asm
	and.b32  	%r673, %r655, %r672;
	mov.b32 	%r660, 32;
	// begin inline asm
	{
    .reg .pred p;
    and.b32 %r658, %r665, %r660;    setp.ne.u32 p, %r658, 0;
    vote.ballot.sync.b32 %r658, p, 0xffffffff;
    @!p not.b32 %r658, %r658;
}

	// end inline asm
	and.b32  	%r674, %r658, %r673;
	mov.b32 	%r663, 64;
	// begin inline asm
	{
    .reg .pred p;
    and.b32 %r661, %r665, %r663;    setp.ne.u32 p, %r661, 0;
    vote.ballot.sync.b32 %r661, p, 0xffffffff;
    @!p not.b32 %r661, %r661;
}

	// end inline asm
	and.b32  	%r675, %r661, %r674;
	mov.b32 	%r666, 128;
	// begin inline asm
	{
    .reg .pred p;
    and.b32 %r664, %r665, %r666;    setp.ne.u32 p, %r664, 0;
    vote.ballot.sync.b32 %r664, p, 0xffffffff;
    @!p not.b32 %r664, %r664;
}

	// end inline asm
	and.b32  	%r676, %r664, %r675;
	clz.b32 	%r677, %r676;
	sub.s32 	%r149, 31, %r677;
	and.b32  	%r678, %r572, %r676;
	popc.b32 	%r150, %r678;
	setp.ne.s32 	%p77, %r248, %r149;
	mov.b32 	%r1687, 0;
	@%p77 bra 	$L__BB8_121;
	atom.shared.add.u32 	%r1687, [%r110], %r150;
$L__BB8_121:
	ld.param.u32 	%r1593, [_ZN3cub18CUB_300001_SM_10006detail10radix_sort29DeviceRadixSortOnesweepKernelINS1_5radix10policy_hubIjNS0_8NullTypeEyE10Policy1000ELNS0_9SortOrderE0EjS6_yiiNS1_21identity_decomposer_tEEEvPT5_SC_PT3_PKSD_PT1_PKSH_PT2_PKSL_T4_iiT6__param_9];
	shfl.sync.idx.b32	%r704|%p78, %r1687, %r149, 31, -1;
	add.s32 	%r153, %r150, %r704;
	shr.u32 	%r705, %r1656, %r1593;
	and.b32  	%r701, %r705, %r82;
	mov.b32 	%r681, 1;
	// begin inline asm
	{
    .reg .pred p;
    and.b32 %r679, %r701, %r681;    setp.ne.u32 p, %r679, 0;
    vote.ballot.sync.b32 %r679, p, 0xffffffff;
    @!p not.b32 %r679, %r679;
}

	// end inline asm
	mov.b32 	%r684, 2;
	// begin inline asm
	{
    .reg .pred p;
    and.b32 %r682, %r701, %r684;    setp.ne.u32 p, %r682, 0;
    vote.ballot.sync.b32 %r682, p, 0xffffffff;
    @!p not.b32 %r682, %r682;
}

	// end inline asm
	and.b32  	%r706, %r682, %r679;
	mov.b32 	%r687, 4;
	// begin inline asm
	{
    .reg .pred p;
    and.b32 %r685, %r701, %r687;    setp.ne.u32 p, %r685, 0;
    vote.ballot.sync.b32 %r685, p, 0xffffffff;
    @!p not.b32 %r685, %r685;
}

	// end inline asm
	and.b32  	%r707, %r685, %r706;
	mov.b32 	%r690, 8;
	// begin inline asm
	{
    .reg .pred p;
    and.b32 %r688, %r701, %r690;    setp.ne.u32 p, %r688, 0;
    vote.ballot.sync.b32 %r688, p, 0xffffffff;
    @!p not.b32 %r688, %r688;
}

	// end inline asm
	and.b32  	%r708, %r688, %r707;
	mov.b32 	%r693, 16;
	// begin inline asm
	{
    .reg .pred p;
    and.b32 %r691, %r701, %r693;    setp.ne.u32 p, %r691, 0;
    vote.ballot.sync.b32 %r691, p, 0xffffffff;
    @!p not.b32 %r691, %r691;
}

	// end inline asm
	and.b32  	%r709, %r691, %r708;
	mov.b32 	%r696, 32;
	// begin inline asm
	{
    .reg .pred p;
    and.b32 %r694, %r701, %r696;    setp.ne.u32 p, %r694, 0;
    vote.ballot.sync.b32 %r694, p, 0xffffffff;
    @!p not.b32 %r694, %r694;
}

	// end inline asm
	and.b32  	%r710, %r694, %r709;
	mov.b32 	%r699, 64;
	// begin inline asm
	{
    .reg .pred p;
    and.b32 %r697, %r701, %r699;    setp.ne.u32 p, %r697, 0;
    vote.ballot.sync.b32 %r697, p, 0xffffffff;
    @!p not.b32 %r697, %r697;
}

	// end inline asm
	and.b32  	%r711, %r697, %r710;
	mov.b32 	%r702, 128;
	// begin inline asm
	{
    .reg .pred p;
    and.b32 %r700, %r701, %r702;    setp.ne.u32 p, %r700, 0;
    vote.ballot.sync.b32 %r700, p, 0xffffffff;
    @!p not.b32 %r700, %r700;
}

	// end inline asm
	and.b32  	%r712, %r700, %r711;
	clz.b32 	%r713, %r712;
	sub.s32 	%r154, 31, %r713;
	and.b32  	%r714, %r572, %r712;
	popc.b32 	%r155, %r714;
	setp.ne.s32 	%p79, %r248, %r154;
	mov.b32 	%r1688, 0;
	@%p79 bra 	$L__BB8_123;
	atom.shared.add.u32 	%r1688, [%r111], %r155;
$L__BB8_123:
	ld.param.u32 	%r1594, [_ZN3cub18CUB_300001_SM_10006detail10radix_sort29DeviceRadixSortOnesweepKernelINS1_5radix10policy_hubIjNS0_8NullTypeEyE10Policy1000ELNS0_9SortOrderE0EjS6_yiiNS1_21identity_decomposer_tEEEvPT5_SC_PT3_PKSD_PT1_PKSH_PT2_PKSL_T4_iiT6__param_9];
	shfl.sync.idx.b32	%r740|%p80, %r1688, %r154, 31, -1;
	add.s32 	%r158, %r155, %r740;
	shr.u32 	%r741, %r1657, %r1594;
	and.b32  	%r737, %r741, %r82;
	mov.b32 	%r717, 1;
	// begin inline asm
	{
    .reg .pred p;
    and.b32 %r715, %r737, %r717;    setp.ne.u32 p, %r715, 0;
    vote.ballot.sync.b32 %r715, p, 0xffffffff;
    @!p not.b32 %r715, %r715;
}

	// end inline asm
	mov.b32 	%r720, 2;
	// begin inline asm
	{
    .reg .pred p;
    and.b32 %r718, %r737, %r720;    setp.ne.u32 p, %r718, 0;
    vote.ballot.sync.b32 %r718, p, 0xffffffff;
    @!p not.b32 %r718, %r718;
}

	// end inline asm
	and.b32  	%r742, %r718, %r715;
	mov.b32 	%r723, 4;
	// begin inline asm
	{
    .reg .pred p;
    and.b32 %r721, %r737, %r723;    setp.ne.u32 p, %r721, 0;
    vote.ballot.sync.b32 %r721, p, 0xffffffff;
    @!p not.b32 %r721, %r721;
}

	// end inline asm
	and.b32  	%r743, %r721, %r742;
	mov.b32 	%r726, 8;
	// begin inline asm
	{
    .reg .pred p;
    and.b32 %r724, %r737, %r726;    setp.ne.u32 p, %r724, 0;
    vote.ballot.sync.b32 %r724, p, 0xffffffff;
    @!p not.b32 %r724, %r724;
}

	// end inline asm
	and.b32  	%r744, %r724, %r743;
	mov.b32 	%r729, 16;
	// begin inline asm
	{
    .reg .pred p;
    and.b32 %r727, %r737, %r729;    setp.ne.u32 p, %r727, 0;
    vote.ballot.sync.b32 %r727, p, 0xffffffff;
    @!p not.b32 %r727, %r727;
}

	// end inline asm
	and.b32  	%r745, %r727, %r744;
	mov.b32 	%r732, 32;
	// begin inline asm
	{
    .reg .pred p;
    and.b32 %r730, %r737, %r732;    setp.ne.u32 p, %r730, 0;
    vote.ballot.sync.b32 %r730, p, 0xffffffff;
    @!p not.b32 %r730, %r730;
}

	// end inline asm
	and.b32  	%r746, %r730, %r745;
	mov.b32 	%r735, 64;
	// begin inline asm
	{
    .reg .pred p;
    and.b32 %r733, %r737, %r735;    setp.ne.u32 p, %r733, 0;
    vote.ballot.sync.b32 %r733, p, 0xffffffff;
    @!p not.b32 %r733, %r733;
}

	// end inline asm
	and.b32  	%r747, %r733, %r746;
	mov.b32 	%r738, 128;
	// begin inline asm
	{
    .reg .pred p;
    and.b32 %r736, %r737, %r738;    setp.ne.u32 p, %r736, 0;
    vote.ballot.sync.b32 %r736, p, 0xffffffff;
    @!p not.b32 %r736, %r736;
}

	// end inline asm
	and.b32  	%r748, %r736, %r747;
	clz.b32 	%r749, %r748;
	sub.s32 	%r159, 31, %r749;
	and.b32  	%r750, %r572, %r748;
	popc.b32 	%r160, %r750;
	setp.ne.s32 	%p81, %r248, %r159;
	mov.b32 	%r1689, 0;
	@%p81 bra 	$L__BB8_125;
	atom.shared.add.u32 	%r1689, [%r112], %r160;
$L__BB8_125:
	ld.param.u32 	%r1595, [_ZN3cub18CUB_300001_SM_10006detail10radix_sort29DeviceRadixSortOnesweepKernelINS1_5radix10policy_hubIjNS0_8NullTypeEyE10Policy1000ELNS0_9SortOrderE0EjS6_yiiNS1_21identity_decomposer_tEEEvPT5_SC_PT3_PKSD_PT1_PKSH_PT2_PKSL_T4_iiT6__param_9];
	shfl.sync.idx.b32	%r776|%p82, %r1689, %r159, 31, -1;
	add.s32 	%r163, %r160, %r776;
	shr.u32 	%r777, %r1658, %r1595;
	and.b32  	%r773, %r777, %r82;
	mov.b32 	%r753, 1;
	// begin inline asm
	{
    .reg .pred p;
    and.b32 %r751, %r773, %r753;    setp.ne.u32 p, %r751, 0;
    vote.ballot.sync.b32 %r751, p, 0xffffffff;
    @!p not.b32 %r751, %r751;
}

	// end inline asm
	mov.b32 	%r756, 2;
	// begin inline asm
	{
    .reg .pred p;
    and.b32 %r754, %r773, %r756;    setp.ne.u32 p, %r754, 0;
    vote.ballot.sync.b32 %r754, p, 0xffffffff;
    @!p not.b32 %r754, %r754;
}

	// end inline asm
	and.b32  	%r778, %r754, %r751;
	mov.b32 	%r759, 4;
	// begin inline asm
	{
    .reg .pred p;
    and.b32 %r757, %r773, %r759;    setp.ne.u32 p, %r757, 0;
    vote.ballot.sync.b32 %r757, p, 0xffffffff;
    @!p not.b32 %r757, %r757;
}

	// end inline asm
	and.b32  	%r779, %r757, %r778;
	mov.b32 	%r762, 8;
	// begin inline asm
	{
    .reg .pred p;
    and.b32 %r760, %r773, %r762;    setp.ne.u32 p, %r760, 0;
    vote.ballot.sync.b32 %r760, p, 0xffffffff;
    @!p not.b32 %r760, %r760;
}

	// end inline asm
	and.b32  	%r780, %r760, %r779;
	mov.b32 	%r765, 16;
	// begin inline asm
	{
    .reg .pred p;
    and.b32 %r763, %r773, %r765;    setp.ne.u32 p, %r763, 0;
    vote.ballot.sync.b32 %r763, p, 0xffffffff;
    @!p not.b32 %r763, %r763;
}

	// end inline asm
	and.b32  	%r781, %r763, %r780;
	mov.b32 	%r768, 32;
	// begin inline asm
	{
    .reg .pred p;
    and.b32 %r766, %r773, %r768;    setp.ne.u32 p, %r766, 0;
    vote.ballot.sync.b32 %r766, p, 0xffffffff;
    @!p not.b32 %r766, %r766;
}

	// end inline asm
	and.b32  	%r782, %r766, %r781;
	mov.b32 	%r771, 64;
	// begin inline asm
	{
    .reg .pred p;
    and.b32 %r769, %r773, %r771;    setp.ne.u32 p, %r769, 0;
    vote.ballot.sync.b32 %r769, p, 0xffffffff;
    @!p not.b32 %r769, %r769;
}

	// end inline asm
	and.b32  	%r783, %r769, %r782;
	mov.b32 	%r774, 128;
	// begin inline asm
	{
    .reg .pred p;
    and.b32 %r772, %r773, %r774;    setp.ne.u32 p, %r772, 0;
    vote.ballot.sync.b32 %r772, p, 0xffffffff;
    @!p not.b32 %r772, %r772;
}

	// end inline asm
	and.b32  	%r784, %r772, %r783;
	clz.b32 	%r785, %r784;
	sub.s32 	%r164, 31, %r785;
	and.b32  	%r786, %r572, %r784;
	popc.b32 	%r165, %r786;
	setp.ne.s32 	%p83, %r248, %r164;
	mov.b32 	%r1690, 0;
	@%p83 bra 	$L__BB8_127;
	atom.shared.add.u32 	%r1690, [%r113], %r165;
$L__BB8_127:
	ld.param.u32 	%r1596, [_ZN3cub18CUB_300001_SM_10006detail10radix_sort29DeviceRadixSortOnesweepKernelINS1_5radix10policy_hubIjNS0_8NullTypeEyE10Policy1000ELNS0_9SortOrderE0EjS6_yiiNS1_21identity_decomposer_tEEEvPT5_SC_PT3_PKSD_PT1_PKSH_PT2_PKSL_T4_iiT6__param_9];
	shfl.sync.idx.b32	%r812|%p84, %r1690, %r164, 31, -1;
	add.s32 	%r168, %r165, %r812;
	shr.u32 	%r813, %r1659, %r1596;
	and.b32  	%r809, %r813, %r82;
	mov.b32 	%r789, 1;
	// begin inline asm
	{
    .reg .pred p;
    and.b32 %r787, %r809, %r789;    setp.ne.u32 p, %r787, 0;
    vote.ballot.sync.b32 %r787, p, 0xffffffff;
    @!p not.b32 %r787, %r787;
}

	// end inline asm
	mov.b32 	%r792, 2;
	// begin inline asm
	{
    .reg .pred p;
    and.b32 %r790, %r809, %r792;    setp.ne.u32 p, %r790, 0;
    vote.ballot.sync.b32 %r790, p, 0xffffffff;
    @!p not.b32 %r790, %r790;
}

	// end inline asm
	and.b32  	%r814, %r790, %r787;
	mov.b32 	%r795, 4;
	// begin inline asm
	{
    .reg .pred p;
    and.b32 %r793, %r809, %r795;    setp.ne.u32 p, %r793, 0;
    vote.ballot.sync.b32 %r793, p, 0xffffffff;
    @!p not.b32 %r793, %r793;
}

	// end inline asm
	and.b32  	%r815, %r793, %r814;
	mov.b32 	%r798, 8;
	// begin inline asm
	{
    .reg .pred p;
    and.b32 %r796, %r809, %r798;    setp.ne.u32 p, %r796, 0;
    vote.ballot.sync.b32 %r796, p, 0xffffffff;
    @!p not.b32 %r796, %r796;
}

	// end inline asm
	and.b32  	%r816, %r796, %r815;
	mov.b32 	%r801, 16;
	// begin inline asm
	{
    .reg .pred p;
    and.b32 %r799, %r809, %r801;    setp.ne.u32 p, %r799, 0;
    vote.ballot.sync.b32 %r799, p, 0xffffffff;
    @!p not.b32 %r799, %r799;
}

	// end inline asm
	and.b32  	%r817, %r799, %r816;
	mov.b32 	%r804, 32;
	// begin inline asm
	{
    .reg .pred p;
    and.b32 %r802, %r809, %r804;    setp.ne.u32 p, %r802, 0;
    vote.ballot.sync.b32 %r802, p, 0xffffffff;
    @!p not.b32 %r802, %r802;
}

	// end inline asm
	and.b32  	%r818, %r802, %r817;
	mov.b32 	%r807, 64;
	// begin inline asm
	{
    .reg .pred p;
    and.b32 %r805, %r809, %r807;    setp.ne.u32 p, %r805, 0;
    vote.ballot.sync.b32 %r805, p, 0xffffffff;
    @!p not.b32 %r805, %r805;
}

	// end inline asm
	and.b32  	%r819, %r805, %r818;
	mov.b32 	%r810, 128;
	// begin inline asm
	{
    .reg .pred p;
    and.b32 %r808, %r809, %r810;    setp.ne.u32 p, %r808, 0;
    vote.ballot.sync.b32 %r808, p, 0xffffffff;
    @!p not.b32 %r808, %r808;
}

	// end inline asm
	and.b32  	%r820, %r808, %r819;
	clz.b32 	%r821, %r820;
	sub.s32 	%r169, 31, %r821;
	and.b32  	%r822, %r572, %r820;
	popc.b32 	%r170, %r822;
	setp.ne.s32 	%p85, %r248, %r169;
	mov.b32 	%r1691, 0;
	@%p85 bra 	$L__BB8_129;
	atom.shared.add.u32 	%r1691, [%r114], %r170;
$L__BB8_129:
	ld.param.u32 	%r1597, [_ZN3cub18CUB_300001_SM_10006detail10radix_sort29DeviceRadixSortOnesweepKernelINS1_5radix10policy_hubIjNS0_8NullTypeEyE10Policy1000ELNS0_9SortOrderE0EjS6_yiiNS1_21identity_decomposer_tEEEvPT5_SC_PT3_PKSD_PT1_PKSH_PT2_PKSL_T4_iiT6__param_9];
	shfl.sync.idx.b32	%r848|%p86, %r1691, %r169, 31, -1;
	add.s32 	%r173, %r170, %r848;
	shr.u32 	%r849, %r1660, %r1597;
	and.b32  	%r845, %r849, %r82;
	mov.b32 	%r825, 1;
	// begin inline asm
	{
    .reg .pred p;
    and.b32 %r823, %r845, %r825;    setp.ne.u32 p, %r823, 0;
    vote.ballot.sync.b32 %r823, p, 0xffffffff;
    @!p not.b32 %r823, %r823;
}

	// end inline asm
	mov.b32 	%r828, 2;
	// begin inline asm
	{
    .reg .pred p;
    and.b32 %r826, %r845, %r828;    setp.ne.u32 p, %r826, 0;
    vote.ballot.sync.b32 %r826, p, 0xffffffff;
    @!p not.b32 %r826, %r826;
}

	// end inline asm
	and.b32  	%r850, %r826, %r823;
	mov.b32 	%r831, 4;
	// begin inline asm
	{
    .reg .pred p;
    and.b32 %r829, %r845, %r831;    setp.ne.u32 p, %r829, 0;
    vote.ballot.sync.b32 %r829, p, 0xffffffff;
    @!p not.b32 %r829, %r829;
}

	// end inline asm
	and.b32  	%r851, %r829, %r850;
	mov.b32 	%r834, 8;
	// begin inline asm
	{
    .reg .pred p;
    and.b32 %r832, %r845, %r834;    setp.ne.u32 p, %r832, 0;
    vote.ballot.sync.b32 %r832, p, 0xffffffff;
    @!p not.b32 %r832, %r832;
}

	// end inline asm
	and.b32  	%r852, %r832, %r851;
	mov.b32 	%r837, 16;
	// begin inline asm
	{
    .reg .pred p;
    and.b32 %r835, %r845, %r837;    setp.ne.u32 p, %r835, 0;
    vote.ballot.sync.b32 %r835, p, 0xffffffff;
    @!p not.b32 %r835, %r835;
}

	// end inline asm
	and.b32  	%r853, %r835, %r852;
	mov.b32 	%r840, 32;
	// begin inline asm
	{
    .reg .pred p;
    and.b32 %r838, %r845, %r840;    setp.ne.u32 p, %r838, 0;
    vote.ballot.sync.b32 %r838, p, 0xffffffff;
    @!p not.b32 %r838, %r838;
}

	// end inline asm
	and.b32  	%r854, %r838, %r853;
	mov.b32 	%r843, 64;
	// begin inline asm
	{
    .reg .pred p;
    and.b32 %r841, %r845, %r843;    setp.ne.u32 p, %r841, 0;
    vote.ballot.sync.b32 %r841, p, 0xffffffff;
    @!p not.b32 %r841, %r841;
}

	// end inline asm
	and.b32  	%r855, %r841, %r854;
	mov.b32 	%r846, 128;
	// begin inline asm
	{
    .reg .pred p;
    and.b32 %r844, %r845, %r846;    setp.ne.u32 p, %r844, 0;
    vote.ballot.sync.b32 %r844, p, 0xffffffff;
    @!p not.b32 %r844, %r844;
}

	// end inline asm
	and.b32  	%r856, %r844, %r855;
	clz.b32 	%r857, %r856;
	sub.s32 	%r174, 31, %r857;
	and.b32  	%r858, %r572, %r856;
	popc.b32 	%r175, %r858;
	setp.ne.s32 	%p87, %r248, %r174;
	mov.b32 	%r1692, 0;
	@%p87 bra 	$L__BB8_131;
	ld.param.u32 	%r1598, [_ZN3cub18CUB_300001_SM_10006detail10radix_sort29DeviceRadixSortOnesweepKernelINS1_5radix10policy_hubIjNS0_8NullTypeEyE10Policy1000ELNS0_9SortOrderE0EjS6_yiiNS1_21identity_decomposer_tEEEvPT5_SC_PT3_PKSD_PT1_PKSH_PT2_PKSL_T4_iiT6__param_9];
	shl.b32 	%r859, %r1, 5;
	and.b32  	%r860, %r859, 31744;
	mov.u32 	%r861, _ZZN3cub18CUB_300001_SM_10006detail10radix_sort29DeviceRadixSortOnesweepKernelINS1_5radix10policy_hubIjNS0_8NullTypeEyE10Policy1000ELNS0_9SortOrderE0EjS6_yiiNS1_21identity_decomposer_tEEEvPT5_SC_PT3_PKSD_PT1_PKSH_PT2_PKSL_T4_iiT6_E1s;
	add.s32 	%r862, %r861, %r860;
	shr.u32 	%r863, %r1660, %r1598;
	and.b32  	%r864, %r863, %r82;
	shl.b32 	%r865, %r864, 2;
	add.s32 	%r866, %r862, %r865;
	atom.shared.add.u32 	%r1692, [%r866], %r175;
$L__BB8_131:
	ld.param.u32 	%r1599, [_ZN3cub18CUB_300001_SM_10006detail10radix_sort29DeviceRadixSortOnesweepKernelINS1_5radix10policy_hubIjNS0_8NullTypeEyE10Policy1000ELNS0_9SortOrderE0EjS6_yiiNS1_21identity_decomposer_tEEEvPT5_SC_PT3_PKSD_PT1_PKSH_PT2_PKSL_T4_iiT6__param_9];
	shfl.sync.idx.b32	%r892|%p88, %r1692, %r174, 31, -1;
	add.s32 	%r178, %r175, %r892;
	shr.u32 	%r893, %r1661, %r1599;
	and.b32  	%r889, %r893, %r82;
	mov.b32 	%r869, 1;
	// begin inline asm
	{
    .reg .pred p;
    and.b32 %r867, %r889, %r869;    setp.ne.u32 p, %r867, 0;
    vote.ballot.sync.b32 %r867, p, 0xffffffff;
    @!p not.b32 %r867, %r867;
}

	// end inline asm
	mov.b32 	%r872, 2;
	// begin inline asm
	{
    .reg .pred p;
    and.b32 %r870, %r889, %r872;    setp.ne.u32 p, %r870, 0;
    vote.ballot.sync.b32 %r870, p, 0xffffffff;
    @!p not.b32 %r870, %r870;
}

	// end inline asm
	and.b32  	%r894, %r870, %r867;
	mov.b32 	%r875, 4;
	// begin inline asm
	{
    .reg .pred p;
    and.b32 %r873, %r889, %r875;    setp.ne.u32 p, %r873, 0;
    vote.ballot.sync.b32 %r873, p, 0xffffffff;
    @!p not.b32 %r873, %r873;
}

	// end inline asm
	and.b32  	%r895, %r873, %r894;
	mov.b32 	%r878, 8;
	// begin inline asm
	{
    .reg .pred p;
    and.b32 %r876, %r889, %r878;    setp.ne.u32 p, %r876, 0;
    vote.ballot.sync.b32 %r876, p, 0xffffffff;
    @!p not.b32 %r876, %r876;
}

	// end inline asm
	and.b32  	%r896, %r876, %r895;
	mov.b32 	%r881, 16;
	// begin inline asm
	{
    .reg .pred p;
    and.b32 %r879, %r889, %r881;    setp.ne.u32 p, %r879, 0;
    vote.ballot.sync.b32 %r879, p, 0xffffffff;
    @!p not.b32 %r879, %r879;
}

	// end inline asm
	and.b32  	%r897, %r879, %r896;
	mov.b32 	%r884, 32;
	// begin inline asm
	{
    .reg .pred p;
    and.b32 %r882, %r889, %r884;    setp.ne.u32 p, %r882, 0;
    vote.ballot.sync.b32 %r882, p, 0xffffffff;
    @!p not.b32 %r882, %r882;
}

	// end inline asm
	and.b32  	%r898, %r882, %r897;
	mov.b32 	%r887, 64;
	// begin inline asm
	{
    .reg .pred p;
    and.b32 %r885, %r889, %r887;    setp.ne.u32 p, %r885, 0;
    vote.ballot.sync.b32 %r885, p, 0xffffffff;
    @!p not.b32 %r885, %r885;
}

	// end inline asm
	and.b32  	%r899, %r885, %r898;
	mov.b32 	%r890, 128;
	// begin inline asm
	{
    .reg .pred p;
    and.b32 %r888, %r889, %r890;    setp.ne.u32 p, %r888, 0;
    vote.ballot.sync.b32 %r888, p, 0xffffffff;
    @!p not.b32 %r888, %r888;
}

	// end inline asm
	and.b32  	%r900, %r888, %r899;
	clz.b32 	%r901, %r900;
	sub.s32 	%r179, 31, %r901;
	and.b32  	%r902, %r572, %r900;
	popc.b32 	%r180, %r902;
	setp.ne.s32 	%p89, %r248, %r179;
	mov.b32 	%r1693, 0;
	@%p89 bra 	$L__BB8_133;
	ld.param.u32 	%r1600, [_ZN3cub18CUB_300001_SM_10006detail10radix_sort29DeviceRadixSortOnesweepKernelINS1_5radix10policy_hubIjNS0_8NullTypeEyE10Policy1000ELNS0_9SortOrderE0EjS6_yiiNS1_21identity_decomposer_tEEEvPT5_SC_PT3_PKSD_PT1_PKSH_PT2_PKSL_T4_iiT6__param_9];
	shl.b32 	%r903, %r1, 5;
	and.b32  	%r904, %r903, 31744;
	mov.u32 	%r905, _ZZN3cub18CUB_300001_SM_10006detail10radix_sort29DeviceRadixSortOnesweepKernelINS1_5radix10policy_hubIjNS0_8NullTypeEyE10Policy1000ELNS0_9SortOrderE0EjS6_yiiNS1_21identity_decomposer_tEEEvPT5_SC_PT3_PKSD_PT1_PKSH_PT2_PKSL_T4_iiT6_E1s;
	add.s32 	%r906, %r905, %r904;
	shr.u32 	%r907, %r1661, %r1600;
	and.b32  	%r908, %r907, %r82;
	shl.b32 	%r909, %r908, 2;
	add.s32 	%r910, %r906, %r909;
	atom.shared.add.u32 	%r1693, [%r910], %r180;
$L__BB8_133:
	ld.param.u32 	%r1601, [_ZN3cub18CUB_300001_SM_10006detail10radix_sort29DeviceRadixSortOnesweepKernelINS1_5radix10policy_hubIjNS0_8NullTypeEyE10Policy1000ELNS0_9SortOrderE0EjS6_yiiNS1_21identity_decomposer_tEEEvPT5_SC_PT3_PKSD_PT1_PKSH_PT2_PKSL_T4_iiT6__param_9];
	shfl.sync.idx.b32	%r936|%p90, %r1693, %r179, 31, -1;
	add.s32 	%r183, %r180, %r936;
	shr.u32 	%r937, %r1662, %r1601;
	and.b32  	%r933, %r937, %r82;
	mov.b32 	%r913, 1;
	// begin inline asm
	{
    .reg .pred p;
    and.b32 %r911, %r933, %r913;    setp.ne.u32 p, %r911, 0;
    vote.ballot.sync.b32 %r911, p, 0xffffffff;
    @!p not.b32 %r911, %r911;
}

	// end inline asm
	mov.b32 	%r916, 2;
	// begin inline asm
	{
    .reg .pred p;
    and.b32 %r914, %r933, %r916;    setp.ne.u32 p, %r914, 0;
    vote.ballot.sync.b32 %r914, p, 0xffffffff;
    @!p not.b32 %r914, %r914;
}

	// end inline asm
	and.b32  	%r938, %r914, %r911;
	mov.b32 	%r919, 4;
	// begin inline asm
	{
    .reg .pred p;
    and.b32 %r917, %r933, %r919;    setp.ne.u32 p, %r917, 0;
    vote.ballot.sync.b32 %r917, p, 0xffffffff;
    @!p not.b32 %r917, %r917;
}

	// end inline asm
	and.b32  	%r939, %r917, %r938;
	mov.b32 	%r922, 8;
	// begin inline asm
	{
    .reg .pred p;
    and.b32 %r920, %r933, %r922;    setp.ne.u32 p, %r920, 0;
    vote.ballot.sync.b32 %r920, p, 0xffffffff;
    @!p not.b32 %r920, %r920;
}

	// end inline asm
	and.b32  	%r940, %r920, %r939;
	mov.b32 	%r925, 16;
	// begin inline asm
	{
    .reg .pred p;
    and.b32 %r923, %r933, %r925;    setp.ne.u32 p, %r923, 0;
    vote.ballot.sync.b32 %r923, p, 0xffffffff;
    @!p not.b32 %r923, %r923;
}

	// end inline asm
	and.b32  	%r941, %r923, %r940;
	mov.b32 	%r928, 32;
	// begin inline asm
	{
    .reg .pred p;
    and.b32 %r926, %r933, %r928;    setp.ne.u32 p, %r926, 0;
    vote.ballot.sync.b32 %r926, p, 0xffffffff;
    @!p not.b32 %r926, %r926;
}

	// end inline asm
	and.b32  	%r942, %r926, %r941;
	mov.b32 	%r931, 64;
	// begin inline asm
	{
    .reg .pred p;
    and.b32 %r929, %r933, %r931;    setp.ne.u32 p, %r929, 0;
    vote.ballot.sync.b32 %r929, p, 0xffffffff;
    @!p not.b32 %r929, %r929;
}

	// end inline asm
	and.b32  	%r943, %r929, %r942;
	mov.b32 	%r934, 128;
	// begin inline asm
	{
    .reg .pred p;
    and.b32 %r932, %r933, %r934;    setp.ne.u32 p, %r932, 0;
    vote.ballot.sync.b32 %r932, p, 0xffffffff;
    @!p not.b32 %r932, %r932;
}

	// end inline asm
	and.b32  	%r944, %r932, %r943;
	clz.b32 	%r945, %r944;
	sub.s32 	%r184, 31, %r945;
	and.b32  	%r946, %r572, %r944;
	popc.b32 	%r185, %r946;
	setp.ne.s32 	%p91, %r248, %r184;
	mov.b32 	%r1694, 0;
	@%p91 bra 	$L__BB8_135;
	atom.shared.add.u32 	%r1694, [%r115], %r185;
$L__BB8_135:
	ld.param.u32 	%r1602, [_ZN3cub18CUB_300001_SM_10006detail10radix_sort29DeviceRadixSortOnesweepKernelINS1_5radix10policy_hubIjNS0_8NullTypeEyE10Policy1000ELNS0_9SortOrderE0EjS6_yiiNS1_21identity_decomposer_tEEEvPT5_SC_PT3_PKSD_PT1_PKSH_PT2_PKSL_T4_iiT6__param_9];
	shfl.sync.idx.b32	%r972|%p92, %r1694, %r184, 31, -1;
	add.s32 	%r188, %r185, %r972;
	shr.u32 	%r973, %r1663, %r1602;
	and.b32  	%r969, %r973, %r82;
	mov.b32 	%r949, 1;
	// begin inline asm
	{
    .reg .pred p;
    and.b32 %r947, %r969, %r949;    setp.ne.u32 p, %r947, 0;
    vote.ballot.sync.b32 %r947, p, 0xffffffff;
    @!p not.b32 %r947, %r947;
}

	// end inline asm
	mov.b32 	%r952, 2;
	// begin inline asm
	{
    .reg .pred p;
    and.b32 %r950, %r969, %r952;    setp.ne.u32 p, %r950, 0;
    vote.ballot.sync.b32 %r950, p, 0xffffffff;
    @!p not.b32 %r950, %r950;
}

	// end inline asm
	and.b32  	%r974, %r950, %r947;
	mov.b32 	%r955, 4;
	// begin inline asm
	{
    .reg .pred p;
    and.b32 %r953, %r969, %r955;    setp.ne.u32 p, %r953, 0;
    vote.ballot.sync.b32 %r953, p, 0xffffffff;
    @!p not.b32 %r953, %r953;
}

	// end inline asm
	and.b32  	%r975, %r953, %r974;
	mov.b32 	%r958, 8;
	// begin inline asm
	{
    .reg .pred p;
    and.b32 %r956, %r969, %r958;    setp.ne.u32 p, %r956, 0;
    vote.ballot.sync.b32 %r956, p, 0xffffffff;
    @!p not.b32 %r956, %r956;
}

	// end inline asm
	and.b32  	%r976, %r956, %r975;
	mov.b32 	%r961, 16;
	// begin inline asm
	{
    .reg .pred p;
    and.b32 %r959, %r969, %r961;    setp.ne.u32 p, %r959, 0;
    vote.ballot.sync.b32 %r959, p, 0xffffffff;
    @!p not.b32 %r959, %r959;
}

	// end inline asm
	and.b32  	%r977, %r959, %r976;
	mov.b32 	%r964, 32;
	// begin inline asm
	{
    .reg .pred p;
    and.b32 %r962, %r969, %r964;    setp.ne.u32 p, %r962, 0;
    vote.ballot.sync.b32 %r962, p, 0xffffffff;
    @!p not.b32 %r962, %r962;
}

	// end inline asm
	and.b32  	%r978, %r962, %r977;
	mov.b32 	%r967, 64;
	// begin inline asm
	{
    .reg .pred p;
    and.b32 %r965, %r969, %r967;    setp.ne.u32 p, %r965, 0;
    vote.ballot.sync.b32 %r965, p, 0xffffffff;
    @!p not.b32 %r965, %r965;
}

	// end inline asm
	and.b32  	%r979, %r965, %r978;
	mov.b32 	%r970, 128;
	// begin inline asm
	{
    .reg .pred p;
    and.b32 %r968, %r969, %r970;    setp.ne.u32 p, %r968, 0;
    vote.ballot.sync.b32 %r968, p, 0xffffffff;
    @!p not.b32 %r968, %r968;
}

	// end inline asm
	and.b32  	%r980, %r968, %r979;
	clz.b32 	%r981, %r980;
	sub.s32 	%r189, 31, %r981;
	and.b32  	%r982, %r572, %r980;
	popc.b32 	%r190, %r982;
	setp.ne.s32 	%p93, %r248, %r189;
	mov.b32 	%r1695, 0;
	@%p93 bra 	$L__BB8_137;
	atom.shared.add.u32 	%r1695, [%r116], %r190;
$L__BB8_137:
	ld.param.u32 	%r1603, [_ZN3cub18CUB_300001_SM_10006detail10radix_sort29DeviceRadixSortOnesweepKernelINS1_5radix10policy_hubIjNS0_8NullTypeEyE10Policy1000ELNS0_9SortOrderE0EjS6_yiiNS1_21identity_decomposer_tEEEvPT5_SC_PT3_PKSD_PT1_PKSH_PT2_PKSL_T4_iiT6__param_9];
	shfl.sync.idx.b32	%r1008|%p94, %r1695, %r189, 31, -1;
	add.s32 	%r193, %r190, %r1008;
	shr.u32 	%r1009, %r1664, %r1603;
	and.b32  	%r1005, %r1009, %r82;
	mov.b32 	%r985, 1;
	// begin inline asm
	{
    .reg .pred p;
    and.b32 %r983, %r1005, %r985;    setp.ne.u32 p, %r983, 0;
    vote.ballot.sync.b32 %r983, p, 0xffffffff;
    @!p not.b32 %r983, %r983;
}

	// end inline asm
	mov.b32 	%r988, 2;
	// begin inline asm
	{
    .reg .pred p;
    and.b32 %r986, %r1005, %r988;    setp.ne.u32 p, %r986, 0;
    vote.ballot.sync.b32 %r986, p, 0xffffffff;
    @!p not.b32 %r986, %r986;
}

	// end inline asm
	and.b32  	%r1010, %r986, %r983;
	mov.b32 	%r991, 4;
	// begin inline asm
	{
    .reg .pred p;
    and.b32 %r989, %r1005, %r991;    setp.ne.u32 p, %r989, 0;
    vote.ballot.sync.b32 %r989, p, 0xffffffff;
    @!p not.b32 %r989, %r989;
}

	// end inline asm
	and.b32  	%r1011, %r989, %r1010;
	mov.b32 	%r994, 8;
	// begin inline asm
	{
    .reg .pred p;
    and.b32 %r992, %r1005, %r994;    setp.ne.u32 p, %r992, 0;
    vote.ballot.sync.b32 %r992, p, 0xffffffff;
    @!p not.b32 %r992, %r992;
}

	// end inline asm
	and.b32  	%r1012, %r992, %r1011;
	mov.b32 	%r997, 16;
	// begin inline asm
	{
    .reg .pred p;
    and.b32 %r995, %r1005, %r997;    setp.ne.u32 p, %r995, 0;
    vote.ballot.sync.b32 %r995, p, 0xffffffff;
    @!p not.b32 %r995, %r995;
}

	// end inline asm
	and.b32  	%r1013, %r995, %r1012;
	mov.b32 	%r1000, 32;
	// begin inline asm
	{
    .reg .pred p;
    and.b32 %r998, %r1005, %r1000;    setp.ne.u32 p, %r998, 0;
    vote.ballot.sync.b32 %r998, p, 0xffffffff;
    @!p not.b32 %r998, %r998;
}

	// end inline asm
	and.b32  	%r1014, %r998, %r1013;
	mov.b32 	%r1003, 64;
	// begin inline asm
	{
    .reg .pred p;
    and.b32 %r1001, %r1005, %r1003;    setp.ne.u32 p, %r1001, 0;
    vote.ballot.sync.b32 %r1001, p, 0xffffffff;
    @!p not.b32 %r1001, %r1001;
}

	// end inline asm
	and.b32  	%r1015, %r1001, %r1014;
	mov.b32 	%r1006, 128;
	// begin inline asm
	{
    .reg .pred p;
    and.b32 %r1004, %r1005, %r1006;    setp.ne.u32 p, %r1004, 0;
    vote.ballot.sync.b32 %r1004, p, 0xffffffff;
    @!p not.b32 %r1004, %r1004;
}

	// end inline asm
	and.b32  	%r1016, %r1004, %r1015;
	clz.b32 	%r1017, %r1016;
	sub.s32 	%r194, 31, %r1017;
	and.b32  	%r1018, %r572, %r1016;
	popc.b32 	%r195, %r1018;
	setp.ne.s32 	%p95, %r248, %r194;
	mov.b32 	%r1696, 0;
	@%p95 bra 	$L__BB8_139;
	atom.shared.add.u32 	%r1696, [%r117], %r195;
$L__BB8_139:
	ld.param.u32 	%r1604, [_ZN3cub18CUB_300001_SM_10006detail10radix_sort29DeviceRadixSortOnesweepKernelINS1_5radix10policy_hubIjNS0_8NullTypeEyE10Policy1000ELNS0_9SortOrderE0EjS6_yiiNS1_21identity_decomposer_tEEEvPT5_SC_PT3_PKSD_PT1_PKSH_PT2_PKSL_T4_iiT6__param_9];
	shfl.sync.idx.b32	%r1044|%p96, %r1696, %r194, 31, -1;
	add.s32 	%r198, %r195, %r1044;
	shr.u32 	%r1045, %r1665, %r1604;
	and.b32  	%r1041, %r1045, %r82;
	mov.b32 	%r1021, 1;
	// begin inline asm
	{
    .reg .pred p;
    and.b32 %r1019, %r1041, %r1021;    setp.ne.u32 p, %r1019, 0;
    vote.ballot.sync.b32 %r1019, p, 0xffffffff;
    @!p not.b32 %r1019, %r1019;
}

	// end inline asm
	mov.b32 	%r1024, 2;
	// begin inline asm
	{
    .reg .pred p;
    and.b32 %r1022, %r1041, %r1024;    setp.ne.u32 p, %r1022, 0;
    vote.ballot.sync.b32 %r1022, p, 0xffffffff;
    @!p not.b32 %r1022, %r1022;
}

	// end inline asm
	and.b32  	%r1046, %r1022, %r1019;
	mov.b32 	%r1027, 4;
	// begin inline asm
	{
    .reg .pred p;
    and.b32 %r1025, %r1041, %r1027;    setp.ne.u32 p, %r1025, 0;
    vote.ballot.sync.b32 %r1025, p, 0xffffffff;
    @!p not.b32 %r1025, %r1025;
}

	// end inline asm
	and.b32  	%r1047, %r1025, %r1046;
	mov.b32 	%r1030, 8;
	// begin inline asm
	{
    .reg .pred p;
    and.b32 %r1028, %r1041, %r1030;    setp.ne.u32 p, %r1028, 0;
    vote.ballot.sync.b32 %r1028, p, 0xffffffff;
    @!p not.b32 %r1028, %r1028;
}

	// end inline asm
	and.b32  	%r1048, %r1028, %r1047;
	mov.b32 	%r1033, 16;
	// begin inline asm
	{
    .reg .pred p;
    and.b32 %r1031, %r1041, %r1033;    setp.ne.u32 p, %r1031, 0;
    vote.ballot.sync.b32 %r1031, p, 0xffffffff;
    @!p not.b32 %r1031, %r1031;
}

	// end inline asm
	and.b32  	%r1049, %r1031, %r1048;
	mov.b32 	%r1036, 32;
	// begin inline asm
	{
    .reg .pred p;
    and.b32 %r1034, %r1041, %r1036;    setp.ne.u32 p, %r1034, 0;
    vote.ballot.sync.b32 %r1034, p, 0xffffffff;
    @!p not.b32 %r1034, %r1034;
}

	// end inline asm
	and.b32  	%r1050, %r1034, %r1049;
	mov.b32 	%r1039, 64;
	// begin inline asm
	{
    .reg .pred p;
    and.b32 %r1037, %r1041, %r1039;    setp.ne.u32 p, %r1037, 0;
    vote.ballot.sync.b32 %r1037, p, 0xffffffff;
    @!p not.b32 %r1037, %r1037;
}

	// end inline asm
	and.b32  	%r1051, %r1037, %r1050;
	mov.b32 	%r1042, 128;
	// begin inline asm
	{
    .reg .pred p;
    and.b32 %r1040, %r1041, %r1042;    setp.ne.u32 p, %r1040, 0;
    vote.ballot.sync.b32 %r1040, p, 0xffffffff;
    @!p not.b32 %r1040, %r1040;
}

	// end inline asm
	and.b32  	%r1052, %r1040, %r1051;
	clz.b32 	%r1053, %r1052;
	sub.s32 	%r199, 31, %r1053;
	and.b32  	%r1054, %r572, %r1052;
	popc.b32 	%r200, %r1054;
	setp.ne.s32 	%p97, %r248, %r199;
	mov.b32 	%r1697, 0;
	@%p97 bra 	$L__BB8_141;
	atom.shared.add.u32 	%r1697, [%r118], %r200;
$L__BB8_141:
	ld.param.u32 	%r1605, [_ZN3cub18CUB_300001_SM_10006detail10radix_sort29DeviceRadixSortOnesweepKernelINS1_5radix10policy_hubIjNS0_8NullTypeEyE10Policy1000ELNS0_9SortOrderE0EjS6_yiiNS1_21identity_decomposer_tEEEvPT5_SC_PT3_PKSD_PT1_PKSH_PT2_PKSL_T4_iiT6__param_9];
	shfl.sync.idx.b32	%r1080|%p98, %r1697, %r199, 31, -1;
	add.s32 	%r203, %r200, %r1080;
	shr.u32 	%r1081, %r1666, %r1605;
	and.b32  	%r1077, %r1081, %r82;
	mov.b32 	%r1057, 1;
	// begin inline asm
	{
    .reg .pred p;
    and.b32 %r1055, %r1077, %r1057;    setp.ne.u32 p, %r1055, 0;
    vote.ballot.sync.b32 %r1055, p, 0xffffffff;
    @!p not.b32 %r1055, %r1055;
}

	// end inline asm
	mov.b32 	%r1060, 2;
	// begin inline asm
	{
    .reg .pred p;
    and.b32 %r1058, %r1077, %r1060;    setp.ne.u32 p, %r1058, 0;
    vote.ballot.sync.b32 %r1058, p, 0xffffffff;
    @!p not.b32 %r1058, %r1058;
}

	// end inline asm
	and.b32  	%r1082, %r1058, %r1055;
	mov.b32 	%r1063, 4;
	// begin inline asm
	{
    .reg .pred p;
    and.b32 %r1061, %r1077, %r1063;    setp.ne.u32 p, %r1061, 0;
    vote.ballot.sync.b32 %r1061, p, 0xffffffff;
    @!p not.b32 %r1061, %r1061;
}

	// end inline asm
	and.b32  	%r1083, %r1061, %r1082;
	mov.b32 	%r1066, 8;
	// begin inline asm
	{
    .reg .pred p;
    and.b32 %r1064, %r1077, %r1066;    setp.ne.u32 p, %r1064, 0;
    vote.ballot.sync.b32 %r1064, p, 0xffffffff;
    @!p not.b32 %r1064, %r1064;
}

	// end inline asm
	and.b32  	%r1084, %r1064, %r1083;
	mov.b32 	%r1069, 16;
	// begin inline asm
	{
    .reg .pred p;
    and.b32 %r1067, %r1077, %r1069;    setp.ne.u32 p, %r1067, 0;
    vote.ballot.sync.b32 %r1067, p, 0xffffffff;
    @!p not.b32 %r1067, %r1067;
}

	// end inline asm
	and.b32  	%r1085, %r1067, %r1084;
	mov.b32 	%r1072, 32;
	// begin inline asm
	{
    .reg .pred p;
    and.b32 %r1070, %r1077, %r1072;    setp.ne.u32 p, %r1070, 0;
    vote.ballot.sync.b32 %r1070, p, 0xffffffff;
    @!p not.b32 %r1070, %r1070;
}

	// end inline asm
	and.b32  	%r1086, %r1070, %r1085;
	mov.b32 	%r1075, 64;
	// begin inline asm
	{
    .reg .pred p;
    and.b32 %r1073, %r1077, %r1075;    setp.ne.u32 p, %r1073, 0;
    vote.ballot.sync.b32 %r1073, p, 0xffffffff;
    @!p not.b32 %r1073, %r1073;
}

	// end inline asm
	and.b32  	%r1087, %r1073, %r1086;
	mov.b32 	%r1078, 128;
	// begin inline asm
	{
    .reg .pred p;
    and.b32 %r1076, %r1077, %r1078;    setp.ne.u32 p, %r1076, 0;
    vote.ballot.sync.b32 %r1076, p, 0xffffffff;
    @!p not.b32 %r1076, %r1076;
}

	// end inline asm
	and.b32  	%r1088, %r1076, %r1087;
	clz.b32 	%r1089, %r1088;
	sub.s32 	%r204, 31, %r1089;
	and.b32  	%r1090, %r572, %r1088;
	popc.b32 	%r205, %r1090;
	setp.ne.s32 	%p99, %r248, %r204;
	mov.b32 	%r1698, 0;
	@%p99 bra 	$L__BB8_143;
	atom.shared.add.u32 	%r1698, [%r119], %r205;
$L__BB8_143:
	ld.param.u32 	%r1606, [_ZN3cub18CUB_300001_SM_10006detail10radix_sort29DeviceRadixSortOnesweepKernelINS1_5radix10policy_hubIjNS0_8NullTypeEyE10Policy1000ELNS0_9SortOrderE0EjS6_yiiNS1_21identity_decomposer_tEEEvPT5_SC_PT3_PKSD_PT1_PKSH_PT2_PKSL_T4_iiT6__param_9];
	shfl.sync.idx.b32	%r1116|%p100, %r1698, %r204, 31, -1;
	add.s32 	%r208, %r205, %r1116;
	shr.u32 	%r1117, %r1667, %r1606;
	and.b32  	%r1113, %r1117, %r82;
	mov.b32 	%r1093, 1;
	// begin inline asm
	{
    .reg .pred p;
    and.b32 %r1091, %r1113, %r1093;    setp.ne.u32 p, %r1091, 0;
    vote.ballot.sync.b32 %r1091, p, 0xffffffff;
    @!p not.b32 %r1091, %r1091;
}

	// end inline asm
	mov.b32 	%r1096, 2;
	// begin inline asm
	{
    .reg .pred p;
    and.b32 %r1094, %r1113, %r1096;    setp.ne.u32 p, %r1094, 0;
    vote.ballot.sync.b32 %r1094, p, 0xffffffff;
    @!p not.b32 %r1094, %r1094;
}

	// end inline asm
	and.b32  	%r1118, %r1094, %r1091;
	mov.b32 	%r1099, 4;
	// begin inline asm
	{
    .reg .pred p;
    and.b32 %r1097, %r1113, %r1099;    setp.ne.u32 p, %r1097, 0;
    vote.ballot.sync.b32 %r1097, p, 0xffffffff;
    @!p not.b32 %r1097, %r1097;
}

	// end inline asm
	and.b32  	%r1119, %r1097, %r1118;
	mov.b32 	%r1102, 8;
	// begin inline asm
	{
    .reg .pred p;
    and.b32 %r1100, %r1113, %r1102;    setp.ne.u32 p, %r1100, 0;
    vote.ballot.sync.b32 %r1100, p, 0xffffffff;
    @!p not.b32 %r1100, %r1100;
}

	// end inline asm
	and.b32  	%r1120, %r1100, %r1119;
	mov.b32 	%r1105, 16;
	// begin inline asm
	{
    .reg .pred p;
    and.b32 %r1103, %r1113, %r1105;    setp.ne.u32 p, %r1103, 0;
    vote.ballot.sync.b32 %r1103, p, 0xffffffff;
    @!p not.b32 %r1103, %r1103;
}

	// end inline asm
	and.b32  	%r1121, %r1103, %r1120;
	mov.b32 	%r1108, 32;
	// begin inline asm
	{
    .reg .pred p;
    and.b32 %r1106, %r1113, %r1108;    setp.ne.u32 p, %r1106, 0;
    vote.ballot.sync.b32 %r1106, p, 0xffffffff;
    @!p not.b32 %r1106, %r1106;
}

	// end inline asm
	and.b32  	%r1122, %r1106, %r1121;
	mov.b32 	%r1111, 64;
	// begin inline asm
	{
    .reg .pred p;
    and.b32 %r1109, %r1113, %r1111;    setp.ne.u32 p, %r1109, 0;
    vote.ballot.sync.b32 %r1109, p, 0xffffffff;
    @!p not.b32 %r1109, %r1109;
}

	// end inline asm
	and.b32  	%r1123, %r1109, %r1122;
	mov.b32 	%r1114, 128;
	// begin inline asm
	{
    .reg .pred p;
    and.b32 %r1112, %r1113, %r1114;    setp.ne.u32 p, %r1112, 0;
    vote.ballot.sync.b32 %r1112, p, 0xffffffff;
    @!p not.b32 %r1112, %r1112;
}

	// end inline asm
	and.b32  	%r1124, %r1112, %r1123;
	clz.b32 	%r1125, %r1124;
	sub.s32 	%r209, 31, %r1125;
	and.b32  	%r1126, %r572, %r1124;
	popc.b32 	%r210, %r1126;
	setp.ne.s32 	%p101, %r248, %r209;
	mov.b32 	%r1699, 0;
	@%p101 bra 	$L__BB8_145;
	atom.shared.add.u32 	%r1699, [%r120], %r210;
$L__BB8_145:
	ld.param.u32 	%r1607, [_ZN3cub18CUB_300001_SM_10006detail10radix_sort29DeviceRadixSortOnesweepKernelINS1_5radix10policy_hubIjNS0_8NullTypeEyE10Policy1000ELNS0_9SortOrderE0EjS6_yiiNS1_21identity_decomposer_tEEEvPT5_SC_PT3_PKSD_PT1_PKSH_PT2_PKSL_T4_iiT6__param_9];
	shfl.sync.idx.b32	%r1152|%p102, %r1699, %r209, 31, -1;
	add.s32 	%r213, %r210, %r1152;
	shr.u32 	%r1153, %r1668, %r1607;
	and.b32  	%r1149, %r1153, %r82;
	mov.b32 	%r1129, 1;
	// begin inline asm
	{
    .reg .pred p;
    and.b32 %r1127, %r1149, %r1129;    setp.ne.u32 p, %r1127, 0;
    vote.ballot.sync.b32 %r1127, p, 0xffffffff;
    @!p not.b32 %r1127, %r1127;
}

	// end inline asm
	mov.b32 	%r1132, 2;
	// begin inline asm
	{
    .reg .pred p;
    and.b32 %r1130, %r1149, %r1132;    setp.ne.u32 p, %r1130, 0;
    vote.ballot.sync.b32 %r1130, p, 0xffffffff;
    @!p not.b32 %r1130, %r1130;
}

	// end inline asm
	and.b32  	%r1154, %r1130, %r1127;
	mov.b32 	%r1135, 4;
	// begin inline asm
	{
    .reg .pred p;
    and.b32 %r1133, %r1149, %r1135;    setp.ne.u32 p, %r1133, 0;
    vote.ballot.sync.b32 %r1133, p, 0xffffffff;
    @!p not.b32 %r1133, %r1133;
}

	// end inline asm
	and.b32  	%r1155, %r1133, %r1154;
	mov.b32 	%r1138, 8;
	// begin inline asm
	{
    .reg .pred p;
    and.b32 %r1136, %r1149, %r1138;    setp.ne.u32 p, %r1136, 0;
    vote.ballot.sync.b32 %r1136, p, 0xffffffff;
    @!p not.b32 %r1136, %r1136;
}

	// end inline asm
	and.b32  	%r1156, %r1136, %r1155;
	mov.b32 	%r1141, 16;
	// begin inline asm
	{
    .reg .pred p;
    and.b32 %r1139, %r1149, %r1141;    setp.ne.u32 p, %r1139, 0;
    vote.ballot.sync.b32 %r1139, p, 0xffffffff;
    @!p not.b32 %r1139, %r1139;
}

	// end inline asm
	and.b32  	%r1157, %r1139, %r1156;
	mov.b32 	%r1144, 32;
	// begin inline asm
	{
    .reg .pred p;
    and.b32 %r1142, %r1149, %r1144;    setp.ne.u32 p, %r1142, 0;
    vote.ballot.sync.b32 %r1142, p, 0xffffffff;
    @!p not.b32 %r1142, %r1142;
}

	// end inline asm
	and.b32  	%r1158, %r1142, %r1157;
	mov.b32 	%r1147, 64;
	// begin inline asm
	{
    .reg .pred p;
    and.b32 %r1145, %r1149, %r1147;    setp.ne.u32 p, %r1145, 0;
    vote.ballot.sync.b32 %r1145, p, 0xffffffff;
    @!p not.b32 %r1145, %r1145;
}

	// end inline asm
	and.b32  	%r1159, %r1145, %r1158;
	mov.b32 	%r1150, 128;
	// begin inline asm
	{
    .reg .pred p;
    and.b32 %r1148, %r1149, %r1150;    setp.ne.u32 p, %r1148, 0;
    vote.ballot.sync.b32 %r1148, p, 0xffffffff;
    @!p not.b32 %r1148, %r1148;
}

	// end inline asm
	and.b32  	%r1160, %r1148, %r1159;
	clz.b32 	%r1161, %r1160;
	sub.s32 	%r214, 31, %r1161;
	and.b32  	%r1162, %r572, %r1160;
	popc.b32 	%r215, %r1162;
	setp.ne.s32 	%p103, %r248, %r214;
	mov.b32 	%r1700, 0;
	@%p103 bra 	$L__BB8_147;
	ld.param.u32 	%r1608, [_ZN3cub18CUB_300001_SM_10006detail10radix_sort29DeviceRadixSortOnesweepKernelINS1_5radix10policy_hubIjNS0_8NullTypeEyE10Policy1000ELNS0_9SortOrderE0EjS6_yiiNS1_21identity_decomposer_tEEEvPT5_SC_PT3_PKSD_PT1_PKSH_PT2_PKSL_T4_iiT6__param_9];
	shl.b32 	%r1163, %r1, 5;
	and.b32  	%r1164, %r1163, 31744;
	mov.u32 	%r1165, _ZZN3cub18CUB_300001_SM_10006detail10radix_sort29DeviceRadixSortOnesweepKernelINS1_5radix10policy_hubIjNS0_8NullTypeEyE10Policy1000ELNS0_9SortOrderE0EjS6_yiiNS1_21identity_decomposer_tEEEvPT5_SC_PT3_PKSD_PT1_PKSH_PT2_PKSL_T4_iiT6_E1s;
	add.s32 	%r1166, %r1165, %r1164;
	shr.u32 	%r1167, %r1668, %r1608;
	and.b32  	%r1168, %r1167, %r82;
	shl.b32 	%r1169, %r1168, 2;
	add.s32 	%r1170, %r1166, %r1169;
	atom.shared.add.u32 	%r1700, [%r1170], %r215;
$L__BB8_147:
	ld.param.u32 	%r1609, [_ZN3cub18CUB_300001_SM_10006detail10radix_sort29DeviceRadixSortOnesweepKernelINS1_5radix10policy_hubIjNS0_8NullTypeEyE10Policy1000ELNS0_9SortOrderE0EjS6_yiiNS1_21identity_decomposer_tEEEvPT5_SC_PT3_PKSD_PT1_PKSH_PT2_PKSL_T4_iiT6__param_9];
	shfl.sync.idx.b32	%r1196|%p104, %r1700, %r214, 31, -1;
	add.s32 	%r218, %r215, %r1196;
	shr.u32 	%r1197, %r1669, %r1609;
	and.b32  	%r1193, %r1197, %r82;
	mov.b32 	%r1173, 1;
	// begin inline asm
	{
    .reg .pred p;
    and.b32 %r1171, %r1193, %r1173;    setp.ne.u32 p, %r1171, 0;
    vote.ballot.sync.b32 %r1171, p, 0xffffffff;
    @!p not.b32 %r1171, %r1171;
}

	// end inline asm
	mov.b32 	%r1176, 2;
	// begin inline asm
	{
    .reg .pred p;
    and.b32 %r1174, %r1193, %r1176;    setp.ne.u32 p, %r1174, 0;
    vote.ballot.sync.b32 %r1174, p, 0xffffffff;
    @!p not.b32 %r1174, %r1174;
}

	// end inline asm
	and.b32  	%r1198, %r1174, %r1171;
	mov.b32 	%r1179, 4;
	// begin inline asm
	{
    .reg .pred p;
    and.b32 %r1177, %r1193, %r1179;    setp.ne.u32 p, %r1177, 0;
    vote.ballot.sync.b32 %r1177, p, 0xffffffff;
    @!p not.b32 %r1177, %r1177;
}

	// end inline asm
	and.b32  	%r1199, %r1177, %r1198;
	mov.b32 	%r1182, 8;
	// begin inline asm
	{
    .reg .pred p;
    and.b32 %r1180, %r1193, %r1182;    setp.ne.u32 p, %r1180, 0;
    vote.ballot.sync.b32 %r1180, p, 0xffffffff;
    @!p not.b32 %r1180, %r1180;
}

	// end inline asm
	and.b32  	%r1200, %r1180, %r1199;
	mov.b32 	%r1185, 16;
	// begin inline asm
	{
    .reg .pred p;
    and.b32 %r1183, %r1193, %r1185;    setp.ne.u32 p, %r1183, 0;
    vote.ballot.sync.b32 %r1183, p, 0xffffffff;
    @!p not.b32 %r1183, %r1183;
}

	// end inline asm
	and.b32  	%r1201, %r1183, %r1200;
	mov.b32 	%r1188, 32;
	// begin inline asm
	{
    .reg .pred p;
    and.b32 %r1186, %r1193, %r1188;    setp.ne.u32 p, %r1186, 0;
    vote.ballot.sync.b32 %r1186, p, 0xffffffff;
    @!p not.b32 %r1186, %r1186;
}

	// end inline asm
	and.b32  	%r1202, %r1186, %r1201;
	mov.b32 	%r1191, 64;
	// begin inline asm
	{
    .reg .pred p;
    and.b32 %r1189, %r1193, %r1191;    setp.ne.u32 p, %r1189, 0;
    vote.ballot.sync.b32 %r1189, p, 0xffffffff;
    @!p not.b32 %r1189, %r1189;
}

	// end inline asm
	and.b32  	%r1203, %r1189, %r1202;
	mov.b32 	%r1194, 128;
	// begin inline asm
	{
    .reg .pred p;
    and.b32 %r1192, %r1193, %r1194;    setp.ne.u32 p, %r1192, 0;
    vote.ballot.sync.b32 %r1192, p, 0xffffffff;
    @!p not.b32 %r1192, %r1192;
}

	// end inline asm
	and.b32  	%r1204, %r1192, %r1203;
	clz.b32 	%r1205, %r1204;
	sub.s32 	%r219, 31, %r1205;
	and.b32  	%r1206, %r572, %r1204;
	popc.b32 	%r220, %r1206;
	setp.ne.s32 	%p105, %r248, %r219;
	mov.b32 	%r1701, 0;
	@%p105 bra 	$L__BB8_149;
	ld.param.u32 	%r1610, [_ZN3cub18CUB_300001_SM_10006detail10radix_sort29DeviceRadixSortOnesweepKernelINS1_5radix10policy_hubIjNS0_8NullTypeEyE10Policy1000ELNS0_9SortOrderE0EjS6_yiiNS1_21identity_decomposer_tEEEvPT5_SC_PT3_PKSD_PT1_PKSH_PT2_PKSL_T4_iiT6__param_9];
	shl.b32 	%r1207, %r1, 5;
	and.b32  	%r1208, %r1207, 31744;
	mov.u32 	%r1209, _ZZN3cub18CUB_300001_SM_10006detail10radix_sort29DeviceRadixSortOnesweepKernelINS1_5radix10policy_hubIjNS0_8NullTypeEyE10Policy1000ELNS0_9SortOrderE0EjS6_yiiNS1_21identity_decomposer_tEEEvPT5_SC_PT3_PKSD_PT1_PKSH_PT2_PKSL_T4_iiT6_E1s;
	add.s32 	%r1210, %r1209, %r1208;
	shr.u32 	%r1211, %r1669, %r1610;
	and.b32  	%r1212, %r1211, %r82;
	shl.b32 	%r1213, %r1212, 2;
	add.s32 	%r1214, %r1210, %r1213;
	atom.shared.add.u32 	%r1701, [%r1214], %r220;
$L__BB8_149:
	ld.param.u32 	%r1611, [_ZN3cub18CUB_300001_SM_10006detail10radix_sort29DeviceRadixSortOnesweepKernelINS1_5radix10policy_hubIjNS0_8NullTypeEyE10Policy1000ELNS0_9SortOrderE0EjS6_yiiNS1_21identity_decomposer_tEEEvPT5_SC_PT3_PKSD_PT1_PKSH_PT2_PKSL_T4_iiT6__param_9];
	shfl.sync.idx.b32	%r1240|%p106, %r1701, %r219, 31, -1;
	add.s32 	%r223, %r220, %r1240;
	shr.u32 	%r1241, %r1670, %r1611;
	and.b32  	%r1237, %r1241, %r82;
	mov.b32 	%r1217, 1;
	// begin inline asm
	{
    .reg .pred p;
    and.b32 %r1215, %r1237, %r1217;    setp.ne.u32 p, %r1215, 0;
    vote.ballot.sync.b32 %r1215, p, 0xffffffff;
    @!p not.b32 %r1215, %r1215;
}

	// end inline asm
	mov.b32 	%r1220, 2;
	// begin inline asm
	{
    .reg .pred p;
    and.b32 %r1218, %r1237, %r1220;    setp.ne.u32 p, %r1218, 0;
    vote.ballot.sync.b32 %r1218, p, 0xffffffff;
    @!p not.b32 %r1218, %r1218;
}

	// end inline asm
	and.b32  	%r1242, %r1218, %r1215;
	mov.b32 	%r1223, 4;
	// begin inline asm
	{
    .reg .pred p;
    and.b32 %r1221, %r1237, %r1223;    setp.ne.u32 p, %r1221, 0;
    vote.ballot.sync.b32 %r1221, p, 0xffffffff;
    @!p not.b32 %r1221, %r1221;
}

	// end inline asm
	and.b32  	%r1243, %r1221, %r1242;
	mov.b32 	%r1226, 8;
	// begin inline asm
	{
    .reg .pred p;
    and.b32 %r1224, %r1237, %r1226;    setp.ne.u32 p, %r1224, 0;
    vote.ballot.sync.b32 %r1224, p, 0xffffffff;
    @!p not.b32 %r1224, %r1224;
}

	// end inline asm
	and.b32  	%r1244, %r1224, %r1243;
	mov.b32 	%r1229, 16;
	// begin inline asm
	{
    .reg .pred p;
    and.b32 %r1227, %r1237, %r1229;    setp.ne.u32 p, %r1227, 0;
    vote.ballot.sync.b32 %r1227, p, 0xffffffff;
    @!p not.b32 %r1227, %r1227;
}

	// end inline asm
	and.b32  	%r1245, %r1227, %r1244;
	mov.b32 	%r1232, 32;
	// begin inline asm
	{
    .reg .pred p;
    and.b32 %r1230, %r1237, %r1232;    setp.ne.u32 p, %r1230, 0;
    vote.ballot.sync.b32 %r1230, p, 0xffffffff;
    @!p not.b32 %r1230, %r1230;
}

	// end inline asm
	and.b32  	%r1246, %r1230, %r1245;
	mov.b32 	%r1235, 64;
	// begin inline asm
	{
    .reg .pred p;
    and.b32 %r1233, %r1237, %r1235;    setp.ne.u32 p, %r1233, 0;
    vote.ballot.sync.b32 %r1233, p, 0xffffffff;
    @!p not.b32 %r1233, %r1233;
}

	// end inline asm
	and.b32  	%r1247, %r1233, %r1246;
	mov.b32 	%r1238, 128;
	// begin inline asm
	{
    .reg .pred p;
    and.b32 %r1236, %r1237, %r1238;    setp.ne.u32 p, %r1236, 0;
    vote.ballot.sync.b32 %r1236, p, 0xffffffff;
    @!p not.b32 %r1236, %r1236;
}

	// end inline asm
	and.b32  	%r1248, %r1236, %r1247;
	clz.b32 	%r1249, %r1248;
	sub.s32 	%r224, 31, %r1249;
	and.b32  	%r1250, %r572, %r1248;
	popc.b32 	%r225, %r1250;
	setp.ne.s32 	%p107, %r248, %r224;
	mov.b32 	%r1702, 0;
	@%p107 bra 	$L__BB8_151;
	ld.param.u32 	%r1612, [_ZN3cub18CUB_300001_SM_10006detail10radix_sort29DeviceRadixSortOnesweepKernelINS1_5radix10policy_hubIjNS0_8NullTypeEyE10Policy1000ELNS0_9SortOrderE0EjS6_yiiNS1_21identity_decomposer_tEEEvPT5_SC_PT3_PKSD_PT1_PKSH_PT2_PKSL_T4_iiT6__param_9];
	shl.b32 	%r1251, %r1, 5;
	and.b32  	%r1252, %r1251, 31744;
	mov.u32 	%r1253, _ZZN3cub18CUB_300001_SM_10006detail10radix_sort29DeviceRadixSortOnesweepKernelINS1_5radix10policy_hubIjNS0_8NullTypeEyE10Policy1000ELNS0_9SortOrderE0EjS6_yiiNS1_21identity_decomposer_tEEEvPT5_SC_PT3_PKSD_PT1_PKSH_PT2_PKSL_T4_iiT6_E1s;
	add.s32 	%r1254, %r1253, %r1252;
	shr.u32 	%r1255, %r1670, %r1612;
	and.b32  	%r1256, %r1255, %r82;
	shl.b32 	%r1257, %r1256, 2;
	add.s32 	%r1258, %r1254, %r1257;
	atom.shared.add.u32 	%r1702, [%r1258], %r225;
$L__BB8_151:
	ld.param.u32 	%r1613, [_ZN3cub18CUB_300001_SM_10006detail10radix_sort29DeviceRadixSortOnesweepKernelINS1_5radix10policy_hubIjNS0_8NullTypeEyE10Policy1000ELNS0_9SortOrderE0EjS6_yiiNS1_21identity_decomposer_tEEEvPT5_SC_PT3_PKSD_PT1_PKSH_PT2_PKSL_T4_iiT6__param_9];
	shfl.sync.idx.b32	%r1284|%p108, %r1702, %r224, 31, -1;
	add.s32 	%r228, %r225, %r1284;
	shr.u32 	%r1285, %r1671, %r1613;
	and.b32  	%r1281, %r1285, %r82;
	mov.b32 	%r1261, 1;
	// begin inline asm
	{
    .reg .pred p;
    and.b32 %r1259, %r1281, %r1261;    setp.ne.u32 p, %r1259, 0;
    vote.ballot.sync.b32 %r1259, p, 0xffffffff;
    @!p not.b32 %r1259, %r1259;
}

	// end inline asm
	mov.b32 	%r1264, 2;
	// begin inline asm
	{
    .reg .pred p;
    and.b32 %r1262, %r1281, %r1264;    setp.ne.u32 p, %r1262, 0;
    vote.ballot.sync.b32 %r1262, p, 0xffffffff;
    @!p not.b32 %r1262, %r1262;
}

	// end inline asm
	and.b32  	%r1286, %r1262, %r1259;
	mov.b32 	%r1267, 4;
	// begin inline asm
	{
    .reg .pred p;
    and.b32 %r1265, %r1281, %r1267;    setp.ne.u32 p, %r1265, 0;
    vote.ballot.sync.b32 %r1265, p, 0xffffffff;
    @!p not.b32 %r1265, %r1265;
}

	// end inline asm
	and.b32  	%r1287, %r1265, %r1286;
	mov.b32 	%r1270, 8;
	// begin inline asm
	{
    .reg .pred p;
    and.b32 %r1268, %r1281, %r1270;    setp.ne.u32 p, %r1268, 0;
    vote.ballot.sync.b32 %r1268, p, 0xffffffff;
    @!p not.b32 %r1268, %r1268;
}

	// end inline asm
	and.b32  	%r1288, %r1268, %r1287;
	mov.b32 	%r1273, 16;
	// begin inline asm
	{
    .reg .pred p;
    and.b32 %r1271, %r1281, %r1273;    setp.ne.u32 p, %r1271, 0;
    vote.ballot.sync.b32 %r1271, p, 0xffffffff;
    @!p not.b32 %r1271, %r1271;
}

	// end inline asm
	and.b32  	%r1289, %r1271, %r1288;
	mov.b32 	%r1276, 32;
	// begin inline asm
	{
    .reg .pred p;
    and.b32 %r1274, %r1281, %r1276;    setp.ne.u32 p, %r1274, 0;
    vote.ballot.sync.b32 %r1274, p, 0xffffffff;
    @!p not.b32 %r1274, %r1274;
}

	// end inline asm
	and.b32  	%r1290, %r1274, %r1289;
	mov.b32 	%r1279, 64;
	// begin inline asm
	{
    .reg .pred p;
    and.b32 %r1277, %r1281, %r1279;    setp.ne.u32 p, %r1277, 0;
    vote.ballot.sync.b32 %r1277, p, 0xffffffff;
    @!p not.b32 %r1277, %r1277;
}

	// end inline asm
	and.b32  	%r1291, %r1277, %r1290;
	mov.b32 	%r1282, 128;
	// begin inline asm
	{
    .reg .pred p;
    and.b32 %r1280, %r1281, %r1282;    setp.ne.u32 p, %r1280, 0;
    vote.ballot.sync.b32 %r1280, p, 0xffffffff;
    @!p not.b32 %r1280, %r1280;
}

	// end inline asm
	and.b32  	%r1292, %r1280, %r1291;
	clz.b32 	%r1293, %r1292;
	sub.s32 	%r229, 31, %r1293;
	and.b32  	%r1294, %r572, %r1292;
	popc.b32 	%r230, %r1294;
	setp.ne.s32 	%p109, %r248, %r229;
	mov.b32 	%r1703, 0;
	@%p109 bra 	$L__BB8_153;
	ld.param.u32 	%r1614, [_ZN3cub18CUB_300001_SM_10006detail10radix_sort29DeviceRadixSortOnesweepKernelINS1_5radix10policy_hubIjNS0_8NullTypeEyE10Policy1000ELNS0_9SortOrderE0EjS6_yiiNS1_21identity_decomposer_tEEEvPT5_SC_PT3_PKSD_PT1_PKSH_PT2_PKSL_T4_iiT6__param_9];
	shl.b32 	%r1295, %r1, 5;
	and.b32  	%r1296, %r1295, 31744;
	mov.u32 	%r1297, _ZZN3cub18CUB_300001_SM_10006detail10radix_sort29DeviceRadixSortOnesweepKernelINS1_5radix10policy_hubIjNS0_8NullTypeEyE10Policy1000ELNS0_9SortOrderE0EjS6_yiiNS1_21identity_decomposer_tEEEvPT5_SC_PT3_PKSD_PT1_PKSH_PT2_PKSL_T4_iiT6_E1s;
	add.s32 	%r1298, %r1297, %r1296;
	shr.u32 	%r1299, %r1671, %r1614;
	and.b32  	%r1300, %r1299, %r82;
	shl.b32 	%r1301, %r1300, 2;
	add.s32 	%r1302, %r1298, %r1301;
	atom.shared.add.u32 	%r1703, [%r1302], %r230;
$L__BB8_153:
	shfl.sync.idx.b32	%r1303|%p111, %r1703, %r229, 31, -1;
	add.s32 	%r1304, %r230, %r1303;
	bar.sync 	0;
	shl.b32 	%r1305, %r143, 2;
	mov.u32 	%r1306, _ZZN3cub18CUB_300001_SM_10006detail10radix_sort29DeviceRadixSortOnesweepKernelINS1_5radix10policy_hubIjNS0_8NullTypeEyE10Policy1000ELNS0_9SortOrderE0EjS6_yiiNS1_21identity_decomposer_tEEEvPT5_SC_PT3_PKSD_PT1_PKSH_PT2_PKSL_T4_iiT6_E1s;
	add.s32 	%r1307, %r1306, %r1305;
	st.shared.u32 	[%r1307+-4], %r1653;
	shl.b32 	%r1308, %r148, 2;
	add.s32 	%r1309, %r1306, %r1308;
	st.shared.u32 	[%r1309+-4], %r1654;
	shl.b32 	%r1310, %r153, 2;
	add.s32 	%r1311, %r1306, %r1310;
	st.shared.u32 	[%r1311+-4], %r1655;
	shl.b32 	%r1312, %r158, 2;
	add.s32 	%r1313, %r1306, %r1312;
	st.shared.u32 	[%r1313+-4], %r1656;
	shl.b32 	%r1314, %r163, 2;
	add.s32 	%r1315, %r1306, %r1314;
	st.shared.u32 	[%r1315+-4], %r1657;
	shl.b32 	%r1316, %r168, 2;
	add.s32 	%r1317, %r1306, %r1316;
	st.shared.u32 	[%r1317+-4], %r1658;
	shl.b32 	%r1318, %r173, 2;
	add.s32 	%r1319, %r1306, %r1318;
	st.shared.u32 	[%r1319+-4], %r1659;
	shl.b32 	%r1320, %r178, 2;
	add.s32 	%r1321, %r1306, %r1320;
	st.shared.u32 	[%r1321+-4], %r1660;
	shl.b32 	%r1322, %r183, 2;
	add.s32 	%r1323, %r1306, %r1322;
	st.shared.u32 	[%r1323+-4], %r1661;
	shl.b32 	%r1324, %r188, 2;
	add.s32 	%r1325, %r1306, %r1324;
	st.shared.u32 	[%r1325+-4], %r1662;
	shl.b32 	%r1326, %r193, 2;
	add.s32 	%r1327, %r1306, %r1326;
	st.shared.u32 	[%r1327+-4], %r1663;
	shl.b32 	%r1328, %r198, 2;
	add.s32 	%r1329, %r1306, %r1328;
	st.shared.u32 	[%r1329+-4], %r1664;
	shl.b32 	%r1330, %r203, 2;
	add.s32 	%r1331, %r1306, %r1330;
	st.shared.u32 	[%r1331+-4], %r1665;
	shl.b32 	%r1332, %r208, 2;
	add.s32 	%r1333, %r1306, %r1332;
	st.shared.u32 	[%r1333+-4], %r1666;
	shl.b32 	%r1334, %r213, 2;
	add.s32 	%r1335, %r1306, %r1334;
	st.shared.u32 	[%r1335+-4], %r1667;
	shl.b32 	%r1336, %r218, 2;
	add.s32 	%r1337, %r1306, %r1336;
	st.shared.u32 	[%r1337+-4], %r1668;
	shl.b32 	%r1338, %r223, 2;
	add.s32 	%r1339, %r1306, %r1338;
	st.shared.u32 	[%r1339+-4], %r1669;
	shl.b32 	%r1340, %r228, 2;
	add.s32 	%r1341, %r1306, %r1340;
	st.shared.u32 	[%r1341+-4], %r1670;
	shl.b32 	%r1342, %r1304, 2;
	add.s32 	%r1343, %r1306, %r1342;
	st.shared.u32 	[%r1343+-4], %r1671;
	shl.b32 	%r1344, %r1, 3;
	add.s32 	%r1345, %r1306, %r1344;
	add.s32 	%r233, %r1345, 29184;
	@%p72 bra 	$L__BB8_161;
	ld.param.u64 	%rd238, [_ZN3cub18CUB_300001_SM_10006detail10radix_sort29DeviceRadixSortOnesweepKernelINS1_5radix10policy_hubIjNS0_8NullTypeEyE10Policy1000ELNS0_9SortOrderE0EjS6_yiiNS1_21identity_decomposer_tEEEvPT5_SC_PT3_PKSD_PT1_PKSH_PT2_PKSL_T4_iiT6__param_3];
	cvta.to.global.u64 	%rd59, %rd238;
	shl.b64 	%rd60, %rd6, 3;
	add.s64 	%rd61, %rd59, %rd60;
	ld.global.u64 	%rd62, [%rd61];
	cvt.s64.s32 	%rd63, %r137;
	sub.s64 	%rd241, %rd62, %rd63;
	st.shared.u64 	[%r233], %rd241;
	setp.lt.s32 	%p112, %r4, 1;
	mov.u32 	%r1707, %r1680;
	@%p112 bra 	$L__BB8_160;
	mov.b32 	%r1705, -1;
	mov.u32 	%r1704, %r4;
	mov.u32 	%r1707, %r1680;
$L__BB8_156:
	ld.param.u64 	%rd231, [_ZN3cub18CUB_300001_SM_10006detail10radix_sort29DeviceRadixSortOnesweepKernelINS1_5radix10policy_hubIjNS0_8NullTypeEyE10Policy1000ELNS0_9SortOrderE0EjS6_yiiNS1_21identity_decomposer_tEEEvPT5_SC_PT3_PKSD_PT1_PKSH_PT2_PKSL_T4_iiT6__param_0];
	add.s32 	%r237, %r1704, -1;
	shl.b32 	%r1347, %r237, 8;
	add.s32 	%r1348, %r1347, %r1;
	cvta.to.global.u64 	%rd64, %rd231;
	mul.wide.s32 	%rd65, %r1348, 4;
	add.s64 	%rd13, %rd64, %rd65;
$L__BB8_157:
	membar.cta;
	ld.volatile.global.u32 	%r238, [%rd13];
	setp.eq.s32 	%p113, %r238, 0;
	@%p113 bra 	$L__BB8_157;
	and.b32  	%r1349, %r238, 1073741823;
	add.s32 	%r1707, %r1349, %r1707;
	setp.gt.s32 	%p114, %r238, -1;
	vote.sync.ballot.b32 	%r1705, %p114, %r1705;
	setp.gt.u32 	%p116, %r1704, 1;
	and.pred  	%p117, %p114, %p116;
	mov.u32 	%r1704, %r237;
	@%p117 bra 	$L__BB8_156;
	ld.shared.u64 	%rd241, [%r233];
$L__BB8_160:
	ld.param.u64 	%rd232, [_ZN3cub18CUB_300001_SM_10006detail10radix_sort29DeviceRadixSortOnesweepKernelINS1_5radix10policy_hubIjNS0_8NullTypeEyE10Policy1000ELNS0_9SortOrderE0EjS6_yiiNS1_21identity_decomposer_tEEEvPT5_SC_PT3_PKSD_PT1_PKSH_PT2_PKSL_T4_iiT6__param_0];
	or.b32  	%r1350, %r1707, -2147483648;
	cvta.to.global.u64 	%rd66, %rd232;
	shl.b32 	%r1351, %r4, 8;
	add.s32 	%r1352, %r1351, %r1;
	mul.wide.s32 	%rd67, %r1352, 4;
	add.s64 	%rd68, %rd66, %rd67;
	st.volatile.global.u32 	[%rd68], %r1350;
	sub.s32 	%r1353, %r1707, %r1680;
	cvt.s64.s32 	%rd69, %r1353;
	add.s64 	%rd70, %rd241, %rd69;
	st.shared.u64 	[%r233], %rd70;
$L__BB8_161:
	ld.param.u32 	%r1587, [_ZN3cub18CUB_300001_SM_10006detail10radix_sort29DeviceRadixSortOnesweepKernelINS1_5radix10policy_hubIjNS0_8NullTypeEyE10Policy1000ELNS0_9SortOrderE0EjS6_yiiNS1_21identity_decomposer_tEEEvPT5_SC_PT3_PKSD_PT1_PKSH_PT2_PKSL_T4_iiT6__param_8];
	ld.param.u64 	%rd235, [_ZN3cub18CUB_300001_SM_10006detail10radix_sort29DeviceRadixSortOnesweepKernelINS1_5radix10policy_hubIjNS0_8NullTypeEyE10Policy1000ELNS0_9SortOrderE0EjS6_yiiNS1_21identity_decomposer_tEEEvPT5_SC_PT3_PKSD_PT1_PKSH_PT2_PKSL_T4_iiT6__param_2];
	setp.gt.u32 	%p118, %r1, 255;
	mad.lo.s32 	%r242, %r4, 7296, 7296;
	setp.lt.s32 	%p119, %r242, %r1587;
	setp.eq.s64 	%p120, %rd235, 0;
	or.pred  	%p121, %p120, %p119;
	or.pred  	%p122, %p118, %p121;
	@%p122 bra 	$L__BB8_163;
	ld.param.u64 	%rd236, [_ZN3cub18CUB_300001_SM_10006detail10radix_sort29DeviceRadixSortOnesweepKernelINS1_5radix10policy_hubIjNS0_8NullTypeEyE10Policy1000ELNS0_9SortOrderE0EjS6_yiiNS1_21identity_decomposer_tEEEvPT5_SC_PT3_PKSD_PT1_PKSH_PT2_PKSL_T4_iiT6__param_2];
	ld.shared.u64 	%rd71, [%r233];
	cvt.s64.s32 	%rd72, %r1680;
	cvt.s64.s32 	%rd73, %r137;
	add.s64 	%rd74, %rd73, %rd72;
	add.s64 	%rd75, %rd74, %rd71;
	cvta.to.global.u64 	%rd76, %rd236;
	shl.b64 	%rd77, %rd6, 3;
	add.s64 	%rd78, %rd76, %rd77;
	st.global.u64 	[%rd78], %rd75;
$L__BB8_163:
	ld.param.u32 	%r1588, [_ZN3cub18CUB_300001_SM_10006detail10radix_sort29DeviceRadixSortOnesweepKernelINS1_5radix10policy_hubIjNS0_8NullTypeEyE10Policy1000ELNS0_9SortOrderE0EjS6_yiiNS1_21identity_decomposer_tEEEvPT5_SC_PT3_PKSD_PT1_PKSH_PT2_PKSL_T4_iiT6__param_8];
	setp.gt.s32 	%p123, %r242, %r1588;
	bar.sync 	0;
	@%p123 bra 	$L__BB8_165;
	ld.param.u32 	%r1615, [_ZN3cub18CUB_300001_SM_10006detail10radix_sort29DeviceRadixSortOnesweepKernelINS1_5radix10policy_hubIjNS0_8NullTypeEyE10Policy1000ELNS0_9SortOrderE0EjS6_yiiNS1_21identity_decomposer_tEEEvPT5_SC_PT3_PKSD_PT1_PKSH_PT2_PKSL_T4_iiT6__param_9];
	ld.shared.u32 	%r1354, [%r121];
	shr.u32 	%r1355, %r1354, %r1615;
	and.b32  	%r1356, %r1355, %r82;
	shl.b32 	%r1357, %r1356, 3;
	add.s32 	%r1359, %r1306, 29184;
	add.s32 	%r1360, %r1359, %r1357;
	ld.shared.u64 	%rd79, [%r1360];
	add.s64 	%rd80, %rd79, %rd6;
	shl.b64 	%rd81, %rd80, 2;
	add.s64 	%rd82, %rd5, %rd81;
	st.global.u32 	[%rd82], %r1354;
	bar.warp.sync 	-1;
	ld.shared.u32 	%r1361, [%r121+1536];
	shr.u32 	%r1362, %r1361, %r1615;
	and.b32  	%r1363, %r1362, %r82;
	shl.b32 	%r1364, %r1363, 3;
	add.s32 	%r1365, %r1359, %r1364;
	ld.shared.u64 	%rd83, [%r1365];
	add.s64 	%rd84, %rd83, %rd6;
	shl.b64 	%rd85, %rd84, 2;
	add.s64 	%rd86, %rd5, %rd85;
	st.global.u32 	[%rd86+1536], %r1361;
	bar.warp.sync 	-1;
	ld.shared.u32 	%r1366, [%r121+3072];
	shr.u32 	%r1367, %r1366, %r1615;
	and.b32  	%r1368, %r1367, %r82;
	shl.b32 	%r1369, %r1368, 3;
	add.s32 	%r1370, %r1359, %r1369;
	ld.shared.u64 	%rd87, [%r1370];
	add.s64 	%rd88, %rd87, %rd6;
	shl.b64 	%rd89, %rd88, 2;
	add.s64 	%rd90, %rd5, %rd89;
	st.global.u32 	[%rd90+3072], %r1366;
	bar.warp.sync 	-1;
	ld.shared.u32 	%r1371, [%r121+4608];
	shr.u32 	%r1372, %r1371, %r1615;
	and.b32  	%r1373, %r1372, %r82;
	shl.b32 	%r1374, %r1373, 3;
	add.s32 	%r1375, %r1359, %r1374;
	ld.shared.u64 	%rd91, [%r1375];
	add.s64 	%rd92, %rd91, %rd6;
	shl.b64 	%rd93, %rd92, 2;
	add.s64 	%rd94, %rd5, %rd93;
	st.global.u32 	[%rd94+4608], %r1371;
	bar.warp.sync 	-1;
	ld.shared.u32 	%r1376, [%r121+6144];
	shr.u32 	%r1377, %r1376, %r1615;
	and.b32  	%r1378, %r1377, %r82;
	shl.b32 	%r1379, %r1378, 3;
	add.s32 	%r1380, %r1359, %r1379;
	ld.shared.u64 	%rd95, [%r1380];
	add.s64 	%rd96, %rd95, %rd6;
	shl.b64 	%rd97, %rd96, 2;
	add.s64 	%rd98, %rd5, %rd97;
	st.global.u32 	[%rd98+6144], %r1376;
	bar.warp.sync 	-1;
	ld.shared.u32 	%r1381, [%r121+7680];
	shr.u32 	%r1382, %r1381, %r1615;
	and.b32  	%r1383, %r1382, %r82;
	shl.b32 	%r1384, %r1383, 3;
	add.s32 	%r1385, %r1359, %r1384;
	ld.shared.u64 	%rd99, [%r1385];
	add.s64 	%rd100, %rd99, %rd6;
	shl.b64 	%rd101, %rd100, 2;
	add.s64 	%rd102, %rd5, %rd101;
	st.global.u32 	[%rd102+7680], %r1381;
	bar.warp.sync 	-1;
	ld.shared.u32 	%r1386, [%r121+9216];
	shr.u32 	%r1387, %r1386, %r1615;
	and.b32  	%r1388, %r1387, %r82;
	shl.b32 	%r1389, %r1388, 3;
	add.s32 	%r1390, %r1359, %r1389;
	ld.shared.u64 	%rd103, [%r1390];
	add.s64 	%rd104, %rd103, %rd6;
	shl.b64 	%rd105, %rd104, 2;
	add.s64 	%rd106, %rd5, %rd105;
	st.global.u32 	[%rd106+9216], %r1386;
	bar.warp.sync 	-1;
	ld.shared.u32 	%r1391, [%r121+10752];
	shr.u32 	%r1392, %r1391, %r1615;
	and.b32  	%r1393, %r1392, %r82;
	shl.b32 	%r1394, %r1393, 3;
	add.s32 	%r1395, %r1359, %r1394;
	ld.shared.u64 	%rd107, [%r1395];
	add.s64 	%rd108, %rd107, %rd6;
	shl.b64 	%rd109, %rd108, 2;
	add.s64 	%rd110, %rd5, %rd109;
	st.global.u32 	[%rd110+10752], %r1391;
	bar.warp.sync 	-1;
	ld.shared.u32 	%r1396, [%r121+12288];
	shr.u32 	%r1397, %r1396, %r1615;
	and.b32  	%r1398, %r1397, %r82;
	shl.b32 	%r1399, %r1398, 3;
	add.s32 	%r1400, %r1359, %r1399;
	ld.shared.u64 	%rd111, [%r1400];
	add.s64 	%rd112, %rd111, %rd6;
	shl.b64 	%rd113, %rd112, 2;
	add.s64 	%rd114, %rd5, %rd113;
	st.global.u32 	[%rd114+12288], %r1396;
	bar.warp.sync 	-1;
	ld.shared.u32 	%r1401, [%r121+13824];
	shr.u32 	%r1402, %r1401, %r1615;
	and.b32  	%r1403, %r1402, %r82;
	shl.b32 	%r1404, %r1403, 3;
	add.s32 	%r1405, %r1359, %r1404;
	ld.shared.u64 	%rd115, [%r1405];
	add.s64 	%rd116, %rd115, %rd6;
	shl.b64 	%rd117, %rd116, 2;
	add.s64 	%rd118, %rd5, %rd117;
	st.global.u32 	[%rd118+13824], %r1401;
	bar.warp.sync 	-1;
	ld.shared.u32 	%r1406, [%r121+15360];
	shr.u32 	%r1407, %r1406, %r1615;
	and.b32  	%r1408, %r1407, %r82;
	shl.b32 	%r1409, %r1408, 3;
	add.s32 	%r1410, %r1359, %r1409;
	ld.shared.u64 	%rd119, [%r1410];
	add.s64 	%rd120, %rd119, %rd6;
	shl.b64 	%rd121, %rd120, 2;
	add.s64 	%rd122, %rd5, %rd121;
	st.global.u32 	[%rd122+15360], %r1406;
	bar.warp.sync 	-1;
	ld.shared.u32 	%r1411, [%r121+16896];
	shr.u32 	%r1412, %r1411, %r1615;
	and.b32  	%r1413, %r1412, %r82;
	shl.b32 	%r1414, %r1413, 3;
	add.s32 	%r1415, %r1359, %r1414;
	ld.shared.u64 	%rd123, [%r1415];
	add.s64 	%rd124, %rd123, %rd6;
	shl.b64 	%rd125, %rd124, 2;
	add.s64 	%rd126, %rd5, %rd125;
	st.global.u32 	[%rd126+16896], %r1411;
	bar.warp.sync 	-1;
	ld.shared.u32 	%r1416, [%r121+18432];
	shr.u32 	%r1417, %r1416, %r1615;
	and.b32  	%r1418, %r1417, %r82;
	shl.b32 	%r1419, %r1418, 3;
	add.s32 	%r1420, %r1359, %r1419;
	ld.shared.u64 	%rd127, [%r1420];
	add.s64 	%rd128, %rd127, %rd6;
	shl.b64 	%rd129, %rd128, 2;
	add.s64 	%rd130, %rd5, %rd129;
	st.global.u32 	[%rd130+18432], %r1416;
	bar.warp.sync 	-1;
	ld.shared.u32 	%r1421, [%r121+19968];
	shr.u32 	%r1422, %r1421, %r1615;
	and.b32  	%r1423, %r1422, %r82;
	shl.b32 	%r1424, %r1423, 3;
	add.s32 	%r1425, %r1359, %r1424;
	ld.shared.u64 	%rd131, [%r1425];
	add.s64 	%rd132, %rd131, %rd6;
	shl.b64 	%rd133, %rd132, 2;
	add.s64 	%rd134, %rd5, %rd133;
	st.global.u32 	[%rd134+19968], %r1421;
	bar.warp.sync 	-1;
	ld.shared.u32 	%r1426, [%r121+21504];
	shr.u32 	%r1427, %r1426, %r1615;
	and.b32  	%r1428, %r1427, %r82;
	shl.b32 	%r1429, %r1428, 3;
	add.s32 	%r1430, %r1359, %r1429;
	ld.shared.u64 	%rd135, [%r1430];
	add.s64 	%rd136, %rd135, %rd6;
	shl.b64 	%rd137, %rd136, 2;
	add.s64 	%rd138, %rd5, %rd137;
	st.global.u32 	[%rd138+21504], %r1426;
	bar.warp.sync 	-1;
	ld.shared.u32 	%r1431, [%r121+23040];
	shr.u32 	%r1432, %r1431, %r1615;
	and.b32  	%r1433, %r1432, %r82;
	shl.b32 	%r1434, %r1433, 3;
	add.s32 	%r1435, %r1359, %r1434;
	ld.shared.u64 	%rd139, [%r1435];
	add.s64 	%rd140, %rd139, %rd6;
	shl.b64 	%rd141, %rd140, 2;
	add.s64 	%rd142, %rd5, %rd141;
	st.global.u32 	[%rd142+23040], %r1431;
	bar.warp.sync 	-1;
	ld.shared.u32 	%r1436, [%r121+24576];
	shr.u32 	%r1437, %r1436, %r1615;
	and.b32  	%r1438, %r1437, %r82;
	shl.b32 	%r1439, %r1438, 3;
	add.s32 	%r1440, %r1359, %r1439;
	ld.shared.u64 	%rd143, [%r1440];
	add.s64 	%rd144, %rd143, %rd6;
	shl.b64 	%rd145, %rd144, 2;
	add.s64 	%rd146, %rd5, %rd145;
	st.global.u32 	[%rd146+24576], %r1436;
	bar.warp.sync 	-1;
	ld.shared.u32 	%r1441, [%r121+26112];
	shr.u32 	%r1442, %r1441, %r1615;
	and.b32  	%r1443, %r1442, %r82;
	shl.b32 	%r1444, %r1443, 3;
	add.s32 	%r1445, %r1359, %r1444;
	ld.shared.u64 	%rd147, [%r1445];
	add.s64 	%rd148, %rd147, %rd6;
	shl.b64 	%rd149, %rd148, 2;
	add.s64 	%rd150, %rd5, %rd149;
	st.global.u32 	[%rd150+26112], %r1441;
	bar.warp.sync 	-1;
	ld.shared.u32 	%r1446, [%r121+27648];
	shr.u32 	%r1447, %r1446, %r1615;
	and.b32  	%r1448, %r1447, %r82;
	shl.b32 	%r1449, %r1448, 3;
	add.s32 	%r1450, %r1359, %r1449;
	ld.shared.u64 	%rd151, [%r1450];
	add.s64 	%rd152, %rd151, %rd6;
	shl.b64 	%rd153, %rd152, 2;
	add.s64 	%rd154, %rd5, %rd153;
	st.global.u32 	[%rd154+27648], %r1446;
	bar.warp.sync 	-1;
	bra.uni 	$L__BB8_204;
$L__BB8_165:
	ld.param.u32 	%r1589, [_ZN3cub18CUB_300001_SM_10006detail10radix_sort29DeviceRadixSortOnesweepKernelINS1_5radix10policy_hubIjNS0_8NullTypeEyE10Policy1000ELNS0_9SortOrderE0EjS6_yiiNS1_21identity_decomposer_tEEEvPT5_SC_PT3_PKSD_PT1_PKSH_PT2_PKSL_T4_iiT6__param_8];
	mad.lo.s32 	%r243, %r4, -7296, %r1589;
	setp.ge.s32 	%p124, %r1, %r243;
	@%p124 bra 	$L__BB8_167;
	ld.param.u32 	%r1616, [_ZN3cub18CUB_300001_SM_10006detail10radix_sort29DeviceRadixSortOnesweepKernelINS1_5radix10policy_hubIjNS0_8NullTypeEyE10Policy1000ELNS0_9SortOrderE0EjS6_yiiNS1_21identity_decomposer_tEEEvPT5_SC_PT3_PKSD_PT1_PKSH_PT2_PKSL_T4_iiT6__param_9];
	ld.shared.u32 	%r1451, [%r121];
	shr.u32 	%r1452, %r1451, %r1616;
	and.b32  	%r1453, %r1452, %r82;
	shl.b32 	%r1454, %r1453, 3;
	add.s32 	%r1456, %r1306, %r1454;
	ld.shared.u64 	%rd155, [%r1456+29184];
	add.s64 	%rd156, %rd155, %rd6;
	shl.b64 	%rd157, %rd156, 2;
	add.s64 	%rd158, %rd5, %rd157;
	st.global.u32 	[%rd158], %r1451;
$L__BB8_167:
	bar.warp.sync 	-1;
	add.s32 	%r1457, %r1, 384;
	setp.ge.s32 	%p125, %r1457, %r243;
	@%p125 bra 	$L__BB8_169;
	ld.param.u32 	%r1617, [_ZN3cub18CUB_300001_SM_10006detail10radix_sort29DeviceRadixSortOnesweepKernelINS1_5radix10policy_hubIjNS0_8NullTypeEyE10Policy1000ELNS0_9SortOrderE0EjS6_yiiNS1_21identity_decomposer_tEEEvPT5_SC_PT3_PKSD_PT1_PKSH_PT2_PKSL_T4_iiT6__param_9];
	ld.shared.u32 	%r1458, [%r121+1536];
	shr.u32 	%r1459, %r1458, %r1617;
	and.b32  	%r1460, %r1459, %r82;
	shl.b32 	%r1461, %r1460, 3;
	add.s32 	%r1463, %r1306, %r1461;
	ld.shared.u64 	%rd159, [%r1463+29184];
	add.s64 	%rd160, %rd159, %rd6;
	shl.b64 	%rd161, %rd160, 2;
	add.s64 	%rd162, %rd5, %rd161;
	st.global.u32 	[%rd162+1536], %r1458;
$L__BB8_169:
	bar.warp.sync 	-1;
	add.s32 	%r1464, %r1, 768;
	setp.ge.s32 	%p126, %r1464, %r243;
	@%p126 bra 	$L__BB8_171;
	ld.param.u32 	%r1618, [_ZN3cub18CUB_300001_SM_10006detail10radix_sort29DeviceRadixSortOnesweepKernelINS1_5radix10policy_hubIjNS0_8NullTypeEyE10Policy1000ELNS0_9SortOrderE0EjS6_yiiNS1_21identity_decomposer_tEEEvPT5_SC_PT3_PKSD_PT1_PKSH_PT2_PKSL_T4_iiT6__param_9];
	ld.shared.u32 	%r1465, [%r121+3072];
	shr.u32 	%r1466, %r1465, %r1618;
	and.b32  	%r1467, %r1466, %r82;
	shl.b32 	%r1468, %r1467, 3;
	add.s32 	%r1470, %r1306, %r1468;
	ld.shared.u64 	%rd163, [%r1470+29184];
	add.s64 	%rd164, %rd163, %rd6;
	shl.b64 	%rd165, %rd164, 2;
	add.s64 	%rd166, %rd5, %rd165;
	st.global.u32 	[%rd166+3072], %r1465;
$L__BB8_171:
	bar.warp.sync 	-1;
	add.s32 	%r1471, %r1, 1152;
	setp.ge.s32 	%p127, %r1471, %r243;
	@%p127 bra 	$L__BB8_173;
	ld.param.u32 	%r1619, [_ZN3cub18CUB_300001_SM_10006detail10radix_sort29DeviceRadixSortOnesweepKernelINS1_5radix10policy_hubIjNS0_8NullTypeEyE10Policy1000ELNS0_9SortOrderE0EjS6_yiiNS1_21identity_decomposer_tEEEvPT5_SC_PT3_PKSD_PT1_PKSH_PT2_PKSL_T4_iiT6__param_9];
	ld.shared.u32 	%r1472, [%r121+4608];
	shr.u32 	%r1473, %r1472, %r1619;
	and.b32  	%r1474, %r1473, %r82;
	shl.b32 	%r1475, %r1474, 3;
	add.s32 	%r1477, %r1306, %r1475;
	ld.shared.u64 	%rd167, [%r1477+29184];
	add.s64 	%rd168, %rd167, %rd6;
	shl.b64 	%rd169, %rd168, 2;
	add.s64 	%rd170, %rd5, %rd169;
	st.global.u32 	[%rd170+4608], %r1472;
$L__BB8_173:
	bar.warp.sync 	-1;
	add.s32 	%r1478, %r1, 1536;
	setp.ge.s32 	%p128, %r1478, %r243;
	@%p128 bra 	$L__BB8_175;
	ld.param.u32 	%r1620, [_ZN3cub18CUB_300001_SM_10006detail10radix_sort29DeviceRadixSortOnesweepKernelINS1_5radix10policy_hubIjNS0_8NullTypeEyE10Policy1000ELNS0_9SortOrderE0EjS6_yiiNS1_21identity_decomposer_tEEEvPT5_SC_PT3_PKSD_PT1_PKSH_PT2_PKSL_T4_iiT6__param_9];
	ld.shared.u32 	%r1479, [%r121+6144];
	shr.u32 	%r1480, %r1479, %r1620;
	and.b32  	%r1481, %r1480, %r82;
	shl.b32 	%r1482, %r1481, 3;
	add.s32 	%r1484, %r1306, %r1482;
	ld.shared.u64 	%rd171, [%r1484+29184];
	add.s64 	%rd172, %rd171, %rd6;
	shl.b64 	%rd173, %rd172, 2;
	add.s64 	%rd174, %rd5, %rd173;
	st.global.u32 	[%rd174+6144], %r1479;
$L__BB8_175:
	bar.warp.sync 	-1;
	add.s32 	%r1485, %r1, 1920;
	setp.ge.s32 	%p129, %r1485, %r243;
	@%p129 bra 	$L__BB8_177;
	ld.param.u32 	%r1621, [_ZN3cub18CUB_300001_SM_10006detail10radix_sort29DeviceRadixSortOnesweepKernelINS1_5radix10policy_hubIjNS0_8NullTypeEyE10Policy1000ELNS0_9SortOrderE0EjS6_yiiNS1_21identity_decomposer_tEEEvPT5_SC_PT3_PKSD_PT1_PKSH_PT2_PKSL_T4_iiT6__param_9];
	ld.shared.u32 	%r1486, [%r121+7680];
	shr.u32 	%r1487, %r1486, %r1621;
	and.b32  	%r1488, %r1487, %r82;
	shl.b32 	%r1489, %r1488, 3;
	add.s32 	%r1491, %r1306, %r1489;
	ld.shared.u64 	%rd175, [%r1491+29184];
	add.s64 	%rd176, %rd175, %rd6;
	shl.b64 	%rd177, %rd176, 2;
	add.s64 	%rd178, %rd5, %rd177;
	st.global.u32 	[%rd178+7680], %r1486;
$L__BB8_177:
	bar.warp.sync 	-1;
	add.s32 	%r1492, %r1, 2304;
	setp.ge.s32 	%p130, %r1492, %r243;
	@%p130 bra 	$L__BB8_179;
	ld.param.u32 	%r1622, [_ZN3cub18CUB_300001_SM_10006detail10radix_sort29DeviceRadixSortOnesweepKernelINS1_5radix10policy_hubIjNS0_8NullTypeEyE10Policy1000ELNS0_9SortOrderE0EjS6_yiiNS1_21identity_decomposer_tEEEvPT5_SC_PT3_PKSD_PT1_PKSH_PT2_PKSL_T4_iiT6__param_9];
	ld.shared.u32 	%r1493, [%r121+9216];
	shr.u32 	%r1494, %r1493, %r1622;
	and.b32  	%r1495, %r1494, %r82;
	shl.b32 	%r1496, %r1495, 3;
	add.s32 	%r1498, %r1306, %r1496;
	ld.shared.u64 	%rd179, [%r1498+29184];
	add.s64 	%rd180, %rd179, %rd6;
	shl.b64 	%rd181, %rd180, 2;
	add.s64 	%rd182, %rd5, %rd181;
	st.global.u32 	[%rd182+9216], %r1493;
$L__BB8_179:
	bar.warp.sync 	-1;
	add.s32 	%r1499, %r1, 2688;
	setp.ge.s32 	%p131, %r1499, %r243;
	@%p131 bra 	$L__BB8_181;
	ld.param.u32 	%r1623, [_ZN3cub18CUB_300001_SM_10006detail10radix_sort29DeviceRadixSortOnesweepKernelINS1_5radix10policy_hubIjNS0_8NullTypeEyE10Policy1000ELNS0_9SortOrderE0EjS6_yiiNS1_21identity_decomposer_tEEEvPT5_SC_PT3_PKSD_PT1_PKSH_PT2_PKSL_T4_iiT6__param_9];
	ld.shared.u32 	%r1500, [%r121+10752];
	shr.u32 	%r1501, %r1500, %r1623;
	and.b32  	%r1502, %r1501, %r82;
	shl.b32 	%r1503, %r1502, 3;
	add.s32 	%r1505, %r1306, %r1503;
	ld.shared.u64 	%rd183, [%r1505+29184];
	add.s64 	%rd184, %rd183, %rd6;
	shl.b64 	%rd185, %rd184, 2;
	add.s64 	%rd186, %rd5, %rd185;
	st.global.u32 	[%rd186+10752], %r1500;
$L__BB8_181:
	bar.warp.sync 	-1;
	or.b32  	%r1506, %r1, 3072;
	setp.ge.s32 	%p132, %r1506, %r243;
	@%p132 bra 	$L__BB8_183;
	ld.param.u32 	%r1624, [_ZN3cub18CUB_300001_SM_10006detail10radix_sort29DeviceRadixSortOnesweepKernelINS1_5radix10policy_hubIjNS0_8NullTypeEyE10Policy1000ELNS0_9SortOrderE0EjS6_yiiNS1_21identity_decomposer_tEEEvPT5_SC_PT3_PKSD_PT1_PKSH_PT2_PKSL_T4_iiT6__param_9];
	ld.shared.u32 	%r1507, [%r121+12288];
	shr.u32 	%r1508, %r1507, %r1624;
	and.b32  	%r1509, %r1508, %r82;
	shl.b32 	%r1510, %r1509, 3;
	add.s32 	%r1512, %r1306, %r1510;
	ld.shared.u64 	%rd187, [%r1512+29184];
	add.s64 	%rd188, %rd187, %rd6;
	shl.b64 	%rd189, %rd188, 2;
	add.s64 	%rd190, %rd5, %rd189;
	st.global.u32 	[%rd190+12288], %r1507;
$L__BB8_183:
	bar.warp.sync 	-1;
	add.s32 	%r1513, %r1, 3456;
	setp.ge.s32 	%p133, %r1513, %r243;
	@%p133 bra 	$L__BB8_185;
	ld.param.u32 	%r1625, [_ZN3cub18CUB_300001_SM_10006detail10radix_sort29DeviceRadixSortOnesweepKernelINS1_5radix10policy_hubIjNS0_8NullTypeEyE10Policy1000ELNS0_9SortOrderE0EjS6_yiiNS1_21identity_decomposer_tEEEvPT5_SC_PT3_PKSD_PT1_PKSH_PT2_PKSL_T4_iiT6__param_9];
	ld.shared.u32 	%r1514, [%r121+13824];
	shr.u32 	%r1515, %r1514, %r1625;
	and.b32  	%r1516, %r1515, %r82;
	shl.b32 	%r1517, %r1516, 3;
	add.s32 	%r1519, %r1306, %r1517;
	ld.shared.u64 	%rd191, [%r1519+29184];
	add.s64 	%rd192, %rd191, %rd6;
	shl.b64 	%rd193, %rd192, 2;
	add.s64 	%rd194, %rd5, %rd193;
	st.global.u32 	[%rd194+13824], %r1514;
$L__BB8_185:
	bar.warp.sync 	-1;
	add.s32 	%r1520, %r1, 3840;
	setp.ge.s32 	%p134, %r1520, %r243;
	@%p134 bra 	$L__BB8_187;
	ld.param.u32 	%r1626, [_ZN3cub18CUB_300001_SM_10006detail10radix_sort29DeviceRadixSortOnesweepKernelINS1_5radix10policy_hubIjNS0_8NullTypeEyE10Policy1000ELNS0_9SortOrderE0EjS6_yiiNS1_21identity_decomposer_tEEEvPT5_SC_PT3_PKSD_PT1_PKSH_PT2_PKSL_T4_iiT6__param_9];
	ld.shared.u32 	%r1521, [%r121+15360];
	shr.u32 	%r1522, %r1521, %r1626;
	and.b32  	%r1523, %r1522, %r82;
	shl.b32 	%r1524, %r1523, 3;
	add.s32 	%r1526, %r1306, %r1524;
	ld.shared.u64 	%rd195, [%r1526+29184];
	add.s64 	%rd196, %rd195, %rd6;
	shl.b64 	%rd197, %rd196, 2;
	add.s64 	%rd198, %rd5, %rd197;
	st.global.u32 	[%rd198+15360], %r1521;
$L__BB8_187:
	bar.warp.sync 	-1;
	add.s32 	%r1527, %r1, 4224;
	setp.ge.s32 	%p135, %r1527, %r243;
	@%p135 bra 	$L__BB8_189;
	ld.param.u32 	%r1627, [_ZN3cub18CUB_300001_SM_10006detail10radix_sort29DeviceRadixSortOnesweepKernelINS1_5radix10policy_hubIjNS0_8NullTypeEyE10Policy1000ELNS0_9SortOrderE0EjS6_yiiNS1_21identity_decomposer_tEEEvPT5_SC_PT3_PKSD_PT1_PKSH_PT2_PKSL_T4_iiT6__param_9];
	ld.shared.u32 	%r1528, [%r121+16896];
	shr.u32 	%r1529, %r1528, %r1627;
	and.b32  	%r1530, %r1529, %r82;
	shl.b32 	%r1531, %r1530, 3;
	add.s32 	%r1533, %r1306, %r1531;
	ld.shared.u64 	%rd199, [%r1533+29184];
	add.s64 	%rd200, %rd199, %rd6;
	shl.b64 	%rd201, %rd200, 2;
	add.s64 	%rd202, %rd5, %rd201;
	st.global.u32 	[%rd202+16896], %r1528;
$L__BB8_189:
	bar.warp.sync 	-1;
	add.s32 	%r1534, %r1, 4608;
	setp.ge.s32 	%p136, %r1534, %r243;
	@%p136 bra 	$L__BB8_191;
	ld.param.u32 	%r1628, [_ZN3cub18CUB_300001_SM_10006detail10radix_sort29DeviceRadixSortOnesweepKernelINS1_5radix10policy_hubIjNS0_8NullTypeEyE10Policy1000ELNS0_9SortOrderE0EjS6_yiiNS1_21identity_decomposer_tEEEvPT5_SC_PT3_PKSD_PT1_PKSH_PT2_PKSL_T4_iiT6__param_9];
	ld.shared.u32 	%r1535, [%r121+18432];
	shr.u32 	%r1536, %r1535, %r1628;
	and.b32  	%r1537, %r1536, %r82;
	shl.b32 	%r1538, %r1537, 3;
	add.s32 	%r1540, %r1306, %r1538;
	ld.shared.u64 	%rd203, [%r1540+29184];
	add.s64 	%rd204, %rd203, %rd6;
	shl.b64 	%rd205, %rd204, 2;
	add.s64 	%rd206, %rd5, %rd205;
	st.global.u32 	[%rd206+18432], %r1535;
$L__BB8_191:
	bar.warp.sync 	-1;
	add.s32 	%r1541, %r1, 4992;
	setp.ge.s32 	%p137, %r1541, %r243;
	@%p137 bra 	$L__BB8_193;
	ld.param.u32 	%r1629, [_ZN3cub18CUB_300001_SM_10006detail10radix_sort29DeviceRadixSortOnesweepKernelINS1_5radix10policy_hubIjNS0_8NullTypeEyE10Policy1000ELNS0_9SortOrderE0EjS6_yiiNS1_21identity_decomposer_tEEEvPT5_SC_PT3_PKSD_PT1_PKSH_PT2_PKSL_T4_iiT6__param_9];
	ld.shared.u32 	%r1542, [%r121+19968];
	shr.u32 	%r1543, %r1542, %r1629;
	and.b32  	%r1544, %r1543, %r82;
	shl.b32 	%r1545, %r1544, 3;
	add.s32 	%r1547, %r1306, %r1545;
	ld.shared.u64 	%rd207, [%r1547+29184];
	add.s64 	%rd208, %rd207, %rd6;
	shl.b64 	%rd209, %rd208, 2;
	add.s64 	%rd210, %rd5, %rd209;
	st.global.u32 	[%rd210+19968], %r1542;
$L__BB8_193:
	bar.warp.sync 	-1;
	add.s32 	%r1548, %r1, 5376;
	setp.ge.s32 	%p138, %r1548, %r243;
	@%p138 bra 	$L__BB8_195;
	ld.param.u32 	%r1630, [_ZN3cub18CUB_300001_SM_10006detail10radix_sort29DeviceRadixSortOnesweepKernelINS1_5radix10policy_hubIjNS0_8NullTypeEyE10Policy1000ELNS0_9SortOrderE0EjS6_yiiNS1_21identity_decomposer_tEEEvPT5_SC_PT3_PKSD_PT1_PKSH_PT2_PKSL_T4_iiT6__param_9];
	ld.shared.u32 	%r1549, [%r121+21504];
	shr.u32 	%r1550, %r1549, %r1630;
	and.b32  	%r1551, %r1550, %r82;
	shl.b32 	%r1552, %r1551, 3;
	add.s32 	%r1554, %r1306, %r1552;
	ld.shared.u64 	%rd211, [%r1554+29184];
	add.s64 	%rd212, %rd211, %rd6;
	shl.b64 	%rd213, %rd212, 2;
	add.s64 	%rd214, %rd5, %rd213;
	st.global.u32 	[%rd214+21504], %r1549;
$L__BB8_195:
	bar.warp.sync 	-1;
	add.s32 	%r1555, %r1, 5760;
	setp.ge.s32 	%p139, %r1555, %r243;
	@%p139 bra 	$L__BB8_197;
	ld.param.u32 	%r1631, [_ZN3cub18CUB_300001_SM_10006detail10radix_sort29DeviceRadixSortOnesweepKernelINS1_5radix10policy_hubIjNS0_8NullTypeEyE10Policy1000ELNS0_9SortOrderE0EjS6_yiiNS1_21identity_decomposer_tEEEvPT5_SC_PT3_PKSD_PT1_PKSH_PT2_PKSL_T4_iiT6__param_9];
	ld.shared.u32 	%r1556, [%r121+23040];
	shr.u32 	%r1557, %r1556, %r1631;
	and.b32  	%r1558, %r1557, %r82;
	shl.b32 	%r1559, %r1558, 3;
	add.s32 	%r1561, %r1306, %r1559;
	ld.shared.u64 	%rd215, [%r1561+29184];
	add.s64 	%rd216, %rd215, %rd6;
	shl.b64 	%rd217, %rd216, 2;
	add.s64 	%rd218, %rd5, %rd217;
	st.global.u32 	[%rd218+23040], %r1556;
$L__BB8_197:
	bar.warp.sync 	-1;
	or.b32  	%r1562, %r1, 6144;
	setp.ge.s32 	%p140, %r1562, %r243;
	@%p140 bra 	$L__BB8_199;
	ld.param.u32 	%r1632, [_ZN3cub18CUB_300001_SM_10006detail10radix_sort29DeviceRadixSortOnesweepKernelINS1_5radix10policy_hubIjNS0_8NullTypeEyE10Policy1000ELNS0_9SortOrderE0EjS6_yiiNS1_21identity_decomposer_tEEEvPT5_SC_PT3_PKSD_PT1_PKSH_PT2_PKSL_T4_iiT6__param_9];
	ld.shared.u32 	%r1563, [%r121+24576];
	shr.u32 	%r1564, %r1563, %r1632;
	and.b32  	%r1565, %r1564, %r82;
	shl.b32 	%r1566, %r1565, 3;
	add.s32 	%r1568, %r1306, %r1566;
	ld.shared.u64 	%rd219, [%r1568+29184];
	add.s64 	%rd220, %rd219, %rd6;
	shl.b64 	%rd221, %rd220, 2;
	add.s64 	%rd222, %rd5, %rd221;
	st.global.u32 	[%rd222+24576], %r1563;
$L__BB8_199:
	bar.warp.sync 	-1;
	add.s32 	%r1569, %r1, 6528;
	setp.ge.s32 	%p141, %r1569, %r243;
	@%p141 bra 	$L__BB8_201;
	ld.param.u32 	%r1633, [_ZN3cub18CUB_300001_SM_10006detail10radix_sort29DeviceRadixSortOnesweepKernelINS1_5radix10policy_hubIjNS0_8NullTypeEyE10Policy1000ELNS0_9SortOrderE0EjS6_yiiNS1_21identity_decomposer_tEEEvPT5_SC_PT3_PKSD_PT1_PKSH_PT2_PKSL_T4_iiT6__param_9];
	ld.shared.u32 	%r1570, [%r121+26112];
	shr.u32 	%r1571, %r1570, %r1633;
	and.b32  	%r1572, %r1571, %r82;
	shl.b32 	%r1573, %r1572, 3;
	add.s32 	%r1575, %r1306, %r1573;
	ld.shared.u64 	%rd223, [%r1575+29184];
	add.s64 	%rd224, %rd223, %rd6;
	shl.b64 	%rd225, %rd224, 2;
	add.s64 	%rd226, %rd5, %rd225;
	st.global.u32 	[%rd226+26112], %r1570;
$L__BB8_201:
	ld.param.u32 	%r1634, [_ZN3cub18CUB_300001_SM_10006detail10radix_sort29DeviceRadixSortOnesweepKernelINS1_5radix10policy_hubIjNS0_8NullTypeEyE10Policy1000ELNS0_9SortOrderE0EjS6_yiiNS1_21identity_decomposer_tEEEvPT5_SC_PT3_PKSD_PT1_PKSH_PT2_PKSL_T4_iiT6__param_9];
	bar.warp.sync 	-1;
	add.s32 	%r1576, %r1, 6912;
	ld.shared.u32 	%r244, [%r121+27648];
	shr.u32 	%r1577, %r244, %r1634;
	and.b32  	%r1578, %r1577, %r82;
	shl.b32 	%r1579, %r1578, 3;
	add.s32 	%r1581, %r1306, %r1579;
	ld.shared.u64 	%rd227, [%r1581+29184];
	add.s64 	%rd16, %rd227, %rd6;
	setp.ge.s32 	%p142, %r1576, %r243;
	@%p142 bra 	$L__BB8_203;
	shl.b64 	%rd228, %rd16, 2;
	add.s64 	%rd229, %rd5, %rd228;
	st.global.u32 	[%rd229+27648], %r244;
$L__BB8_203:
	bar.warp.sync 	-1;
$L__BB8_204:
	ret;

}


// ===== COMPILED SASS (sm_100) =====

	.target	sm_100

	.elftype	@"ET_EXEC"


//--------------------- .note.nv.tkinfo           --------------------------
	.section	.note.nv.tkinfo,"",@"SHT_NOTE"
	.sectionflags	@"SHF_NOTE_NV_TKINFO"
	.tkinfo
        /*0018*/ 	.word	0x00000002
        /*0030*/ 	.string	""
        /*0030*/ 	.string	"ptxas"
        /*0030*/ 	.string	"Cuda compilation tools, release 13.0, V13.0.88"
        /*0030*/ 	.string	"Build cuda_13.0.r13.0/compiler.36424714_0"
        /*0030*/ 	.string	"-arch sm_100 -m 64 "



//--------------------- .note.nv.cuinfo           --------------------------
	.section	.note.nv.cuinfo,"",@"SHT_NOTE"
	.sectionflags	@"SHF_NOTE_NV_CUINFO"
        /*0018*/ 	.short	0x0002
        /*001a*/ 	.short	0x0064
        /*001c*/ 	.short	0x0082
	.zero		2


//--------------------- .nv.info                  --------------------------
	.section	.nv.info,"",@"SHT_CUDA_INFO"
	.align	4


	//----- nvinfo : EIATTR_REGCOUNT
	.align		4
        /*0000*/ 	.byte	0x04, 0x2f
        /*0002*/ 	.short	(.L_46 - .L_45)
	.align		4
.L_45:
        /*0004*/ 	.word	index@(_Z17computeHistKernelPjiPiii)
        /*0008*/ 	.word	0x00000020


	//----- nvinfo : EIATTR_FRAME_SIZE
	.align		4
.L_46:
        /*000c*/ 	.byte	0x04, 0x11
        /*000e*/ 	.short	(.L_48 - .L_47)
	.align		4
.L_47:
        /*0010*/ 	.word	index@(_Z17computeHistKernelPjiPiii)
        /*0014*/ 	.word	0x00000000


	//----- nvinfo : EIATTR_REGCOUNT
	.align		4
.L_48:
        /*0018*/ 	.byte	0x04, 0x2f
        /*001a*/ 	.short	(.L_50 - .L_49)
	.align		4
.L_49:
        /*001c*/ 	.word	index@(_Z13scanBlkKernelPiiS_S_i)
        /*0020*/ 	.word	0x0000000c


	//----- nvinfo : EIATTR_FRAME_SIZE
	.align		4
.L_50:
        /*0024*/ 	.byte	0x04, 0x11
        /*0026*/ 	.short	(.L_52 - .L_51)
	.align		4
.L_51:
        /*0028*/ 	.word	index@(_Z13scanBlkKernelPiiS_S_i)
        /*002c*/ 	.word	0x00000000


	//----- nvinfo : EIATTR_REGCOUNT
	.align		4
.L_52:
        /*0030*/ 	.byte	0x04, 0x2f
        /*0032*/ 	.short	(.L_54 - .L_53)
	.align		4
.L_53:
        /*0034*/ 	.word	index@(_Z10addBlkSumsPiiS_)
        /*0038*/ 	.word	0x0000000c


	//----- nvinfo : EIATTR_FRAME_SIZE
	.align		4
.L_54:
        /*003c*/ 	.byte	0x04, 0x11
        /*003e*/ 	.short	(.L_56 - .L_55)
	.align		4
.L_55:
        /*0040*/ 	.word	index@(_Z10addBlkSumsPiiS_)
        /*0044*/ 	.word	0x00000000


	//----- nvinfo : EIATTR_REGCOUNT
	.align		4
.L_56:
        /*0048*/ 	.byte	0x04, 0x2f
        /*004a*/ 	.short	(.L_58 - .L_57)
	.align		4
.L_57:
        /*004c*/ 	.word	index@(_Z7ScatterPjiiiiPiS_)
        /*0050*/ 	.word	0x00000012


	//----- nvinfo : EIATTR_FRAME_SIZE
	.align		4
.L_58:
        /*0054*/ 	.byte	0x04, 0x11
        /*0056*/ 	.short	(.L_60 - .L_59)
	.align		4
.L_59:
        /*0058*/ 	.word	index@(_Z7ScatterPjiiiiPiS_)
        /*005c*/ 	.word	0x00000000


	//----- nvinfo : EIATTR_REGCOUNT
	.align		4
.L_60:
        /*0060*/ 	.byte	0x04, 0x2f
        /*0062*/ 	.short	(.L_62 - .L_61)
	.align		4
.L_61:
        /*0064*/ 	.word	index@(_ZN3cub18CUB_300001_SM_10006detail11EmptyKernelIvEEvv)
        /*0068*/ 	.word	0x00000004


	//----- nvinfo : EIATTR_FRAME_SIZE
	.align		4
.L_62:
        /*006c*/ 	.byte	0x04, 0x11
        /*006e*/ 	.short	(.L_64 - .L_63)
	.align		4
.L_63:
        /*0070*/ 	.word	index@(_ZN3cub18CUB_300001_SM_10006detail11EmptyKernelIvEEvv)
        /*0074*/ 	.word	0x00000000


	//----- nvinfo : EIATTR_REGCOUNT
	.align		4
.L_64:
        /*0078*/ 	.byte	0x04, 0x2f
        /*007a*/ 	.short	(.L_66 - .L_65)
	.align		4
.L_65:
        /*007c*/ 	.word	index@(_ZN3cub18CUB_300001_SM_10006detail10radix_sort31DeviceRadixSortSingleTileKernelINS1_5radix10policy_hubIjNS0_8NullTypeEyE10Policy1000ELNS0_9SortOrderE0EjS6_yNS1_21identity_decomposer_tEEEvPKT1_PSB_PKT2_PSF_T3_iiT4_)
        /*0080*/ 	.word	0x0000007f


	//----- nvinfo : EIATTR_FRAME_SIZE
	.align		4
.L_66:
        /*0084*/ 	.byte	0x04, 0x11
        /*0086*/ 	.short	(.L_68 - .L_67)
	.align		4
.L_67:
        /*0088*/ 	.word	index@(_ZN3cub18CUB_300001_SM_10006detail10radix_sort31DeviceRadixSortSingleTileKernelINS1_5radix10policy_hubIjNS0_8NullTypeEyE10Policy1000ELNS0_9SortOrderE0EjS6_yNS1_21identity_decomposer_tEEEvPKT1_PSB_PKT2_PSF_T3_iiT4_)
        /*008c*/ 	.word	0x00000000


	//----- nvinfo : EIATTR_REGCOUNT
	.align		4
.L_68:
        /*0090*/ 	.byte	0x04, 0x2f
        /*0092*/ 	.short	(.L_70 - .L_69)
	.align		4
.L_69:
        /*0094*/ 	.word	index@(_ZN3cub18CUB_300001_SM_10006detail10radix_sort30DeviceRadixSortHistogramKernelINS1_5radix10policy_hubIjNS0_8NullTypeEyE10Policy1000ELNS0_9SortOrderE0EjyNS1_21identity_decomposer_tEEEvPT2_PKT1_SB_iiT3_)
        /*0098*/ 	.word	0x00000020


	//----- nvinfo : EIATTR_FRAME_SIZE
	.align		4
.L_70:
        /*009c*/ 	.byte	0x04, 0x11
        /*009e*/ 	.short	(.L_72 - .L_71)
	.align		4
.L_71:
        /*00a0*/ 	.word	index@(_ZN3cub18CUB_300001_SM_10006detail10radix_sort30DeviceRadixSortHistogramKernelINS1_5radix10policy_hubIjNS0_8NullTypeEyE10Policy1000ELNS0_9SortOrderE0EjyNS1_21identity_decomposer_tEEEvPT2_PKT1_SB_iiT3_)
        /*00a4*/ 	.word	0x00000000


	//----- nvinfo : EIATTR_REGCOUNT
	.align		4
.L_72:
        /*00a8*/ 	.byte	0x04, 0x2f
        /*00aa*/ 	.short	(.L_74 - .L_73)
	.align		4
.L_73:
        /*00ac*/ 	.word	index@(_ZN3cub18CUB_300001_SM_10006detail10radix_sort33DeviceRadixSortExclusiveSumKernelINS1_5radix10policy_hubIjNS0_8NullTypeEyE10Policy1000EyEEvPT0_)
        /*00b0*/ 	.word	0x00000020


	//----- nvinfo : EIATTR_FRAME_SIZE
	.align		4
.L_74:
        /*00b4*/ 	.byte	0x04, 0x11
        /*00b6*/ 	.short	(.L_76 - .L_75)
	.align		4
.L_75:
        /*00b8*/ 	.word	index@(_ZN3cub18CUB_300001_SM_10006detail10radix_sort33DeviceRadixSortExclusiveSumKernelINS1_5radix10policy_hubIjNS0_8NullTypeEyE10Policy1000EyEEvPT0_)
        /*00bc*/ 	.word	0x00000000


	//----- nvinfo : EIATTR_REGCOUNT
	.align		4
.L_76:
        /*00c0*/ 	.byte	0x04, 0x2f
        /*00c2*/ 	.short	(.L_78 - .L_77)
	.align		4
.L_77:
        /*00c4*/ 	.word	index@(_ZN3cub18CUB_300001_SM_10006detail10radix_sort29DeviceRadixSortOnesweepKernelINS1_5radix10policy_hubIjNS0_8NullTypeEyE10Policy1000ELNS0_9SortOrderE0EjS6_yiiNS1_21identity_decomposer_tEEEvPT5_SC_PT3_PKSD_PT1_PKSH_PT2_PKSL_T4_iiT6_)
        /*00c8*/ 	.word	0x00000050


	//----- nvinfo : EIATTR_FRAME_SIZE
	.align		4
.L_78:
        /*00cc*/ 	.byte	0x04, 0x11
        /*00ce*/ 	.short	(.L_80 - .L_79)
	.align		4
.L_79:
        /*00d0*/ 	.word	index@(_ZN3cub18CUB_300001_SM_10006detail10radix_sort29DeviceRadixSortOnesweepKernelINS1_5radix10policy_hubIjNS0_8NullTypeEyE10Policy1000ELNS0_9SortOrderE0EjS6_yiiNS1_21identity_decomposer_tEEEvPT5_SC_PT3_PKSD_PT1_PKSH_PT2_PKSL_T4_iiT6_)
        /*00d4*/ 	.word	0x00000010


	//----- nvinfo : EIATTR_MIN_STACK_SIZE
	.align		4
.L_80:
        /*00d8*/ 	.byte	0x04, 0x12
        /*00da*/ 	.short	(.L_82 - .L_81)
	.align		4
.L_81:
        /*00dc*/ 	.word	index@(_ZN3cub18CUB_300001_SM_10006detail10radix_sort29DeviceRadixSortOnesweepKernelINS1_5radix10policy_hubIjNS0_8NullTypeEyE10Policy1000ELNS0_9SortOrderE0EjS6_yiiNS1_21identity_decomposer_tEEEvPT5_SC_PT3_PKSD_PT1_PKSH_PT2_PKSL_T4_iiT6_)
        /*00e0*/ 	.word	0x00000010


	//----- nvinfo : EIATTR_MIN_STACK_SIZE
	.align		4
.L_82:
        /*00e4*/ 	.byte	0x04, 0x12
        /*00e6*/ 	.short	(.L_84 - .L_83)
	.align		4
.L_83:
        /*00e8*/ 	.word	index@(_ZN3cub18CUB_300001_SM_10006detail10radix_sort33DeviceRadixSortExclusiveSumKernelINS1_5radix10policy_hubIjNS0_8NullTypeEyE10Policy1000EyEEvPT0_)
        /*00ec*/ 	.word	0x00000000


	//----- nvinfo : EIATTR_MIN_STACK_SIZE
	.align		4
.L_84:
        /*00f0*/ 	.byte	0x04, 0x12
        /*00f2*/ 	.short	(.L_86 - .L_85)
	.align		4
.L_85:
        /*00f4*/ 	.word	index@(_ZN3cub18CUB_300001_SM_10006detail10radix_sort30DeviceRadixSortHistogramKernelINS1_5radix10policy_hubIjNS0_8NullTypeEyE10Policy1000ELNS0_9SortOrderE0EjyNS1_21identity_decomposer_tEEEvPT2_PKT1_SB_iiT3_)
        /*00f8*/ 	.word	0x00000000


	//----- nvinfo : EIATTR_MIN_STACK_SIZE
	.align		4
.L_86:
        /*00fc*/ 	.byte	0x04, 0x12
        /*00fe*/ 	.short	(.L_88 - .L_87)
	.align		4
.L_87:
        /*0100*/ 	.word	index@(_ZN3cub18CUB_300001_SM_10006detail10radix_sort31DeviceRadixSortSingleTileKernelINS1_5radix10policy_hubIjNS0_8NullTypeEyE10Policy1000ELNS0_9SortOrderE0EjS6_yNS1_21identity_decomposer_tEEEvPKT1_PSB_PKT2_PSF_T3_iiT4_)
        /*0104*/ 	.word	0x00000000


	//----- nvinfo : EIATTR_MIN_STACK_SIZE
	.align		4
.L_88:
        /*0108*/ 	.byte	0x04, 0x12
        /*010a*/ 	.short	(.L_90 - .L_89)
	.align		4
.L_89:
        /*010c*/ 	.word	index@(_ZN3cub18CUB_300001_SM_10006detail11EmptyKernelIvEEvv)
        /*0110*/ 	.word	0x00000000


	//----- nvinfo : EIATTR_MIN_STACK_SIZE
	.align		4
.L_90:
        /*0114*/ 	.byte	0x04, 0x12
        /*0116*/ 	.short	(.L_92 - .L_91)
	.align		4
.L_91:
        /*0118*/ 	.word	index@(_Z7ScatterPjiiiiPiS_)
        /*011c*/ 	.word	0x00000000


	//----- nvinfo : EIATTR_MIN_STACK_SIZE
	.align		4
.L_92:
        /*0120*/ 	.byte	0x04, 0x12
        /*0122*/ 	.short	(.L_94 - .L_93)
	.align		4
.L_93:
        /*0124*/ 	.word	index@(_Z10addBlkSumsPiiS_)
        /*0128*/ 	.word	0x00000000


	//----- nvinfo : EIATTR_MIN_STACK_SIZE
	.align		4
.L_94:
        /*012c*/ 	.byte	0x04, 0x12
        /*012e*/ 	.short	(.L_96 - .L_95)
	.align		4
.L_95:
        /*0130*/ 	.word	index@(_Z13scanBlkKernelPiiS_S_i)
        /*0134*/ 	.word	0x00000000


	//----- nvinfo : EIATTR_MIN_STACK_SIZE
	.align		4
.L_96:
        /*0138*/ 	.byte	0x04, 0x12
        /*013a*/ 	.short	(.L_98 - .L_97)
	.align		4
.L_97:
        /*013c*/ 	.word	index@(_Z17computeHistKernelPjiPiii)
        /*0140*/ 	.word	0x00000000
.L_98:


//--------------------- .nv.compat                --------------------------
	.section	.nv.compat,"",@"SHT_CUDA_COMPAT_INFO"
	.align	4
        /*0000*/ 	.byte	0x02, 0x09, 0x00, 0x00, 0x02, 0x02, 0x01, 0x00, 0x02, 0x05, 0x05, 0x00, 0x03, 0x07, 0x01, 0x01
        /*0010*/ 	.byte	0x02, 0x03, 0x00, 0x00, 0x02, 0x06, 0x01, 0x00, 0x04, 0x0b, 0x08, 0x00, 0x09, 0x00, 0x00, 0x00
        /*0020*/ 	.byte	0x00, 0x00, 0x00, 0x00


//--------------------- .nv.info._ZN3cub18CUB_300001_SM_10006detail10radix_sort29DeviceRadixSortOnesweepKernelINS1_5radix10policy_hubIjNS0_8NullTypeEyE10Policy1000ELNS0_9SortOrderE0EjS6_yiiNS1_21identity_decomposer_tEEEvPT5_SC_PT3_PKSD_PT1_PKSH_PT2_PKSL_T4_iiT6_ --------------------------
	.section	.nv.info._ZN3cub18CUB_300001_SM_10006detail10radix_sort29DeviceRadixSortOnesweepKernelINS1_5radix10policy_hubIjNS0_8NullTypeEyE10Policy1000ELNS0_9SortOrderE0EjS6_yiiNS1_21identity_decomposer_tEEEvPT5_SC_PT3_PKSD_PT1_PKSH_PT2_PKSL_T4_iiT6_,"",@"SHT_CUDA_INFO"
	.sectionflags	@""
	.align	4


	//----- nvinfo : EIATTR_CUDA_API_VERSION
	.align		4
        /*0000*/ 	.byte	0x04, 0x37
        /*0002*/ 	.short	(.L_100 - .L_99)
.L_99:
        /*0004*/ 	.word	0x00000082


	//----- nvinfo : EIATTR_KPARAM_INFO
	.align		4
.L_100:
        /*0008*/ 	.byte	0x04, 0x17
        /*000a*/ 	.short	(.L_102 - .L_101)
.L_101:
        /*000c*/ 	.word	0x00000000
        /*0010*/ 	.short	0x000b
        /*0012*/ 	.short	0x004c
        /*0014*/ 	.byte	0x00, 0xf0, 0x05, 0x00


	//----- nvinfo : EIATTR_KPARAM_INFO
	.align		4
.L_102:
        /*0018*/ 	.byte	0x04, 0x17
        /*001a*/ 	.short	(.L_104 - .L_103)
.L_103:
        /*001c*/ 	.word	0x00000000
        /*0020*/ 	.short	0x000a
        /*0022*/ 	.short	0x0048
        /*0024*/ 	.byte	0x00, 0xf0, 0x11, 0x00


	//----- nvinfo : EIATTR_KPARAM_INFO
	.align		4
.L_104:
        /*0028*/ 	.byte	0x04, 0x17
        /*002a*/ 	.short	(.L_106 - .L_105)
.L_105:
        /*002c*/ 	.word	0x00000000
        /*0030*/ 	.short	0x0009
        /*0032*/ 	.short	0x0044
        /*0034*/ 	.byte	0x00, 0xf0, 0x11, 0x00


	//----- nvinfo : EIATTR_KPARAM_INFO
	.align		4
.L_106:
        /*0038*/ 	.byte	0x04, 0x17
        /*003a*/ 	.short	(.L_108 - .L_107)
.L_107:
        /*003c*/ 	.word	0x00000000
        /*0040*/ 	.short	0x0008
        /*0042*/ 	.short	0x0040
        /*0044*/ 	.byte	0x00, 0xf0, 0x11, 0x00


	//----- nvinfo : EIATTR_KPARAM_INFO
	.align		4
.L_108:
        /*0048*/ 	.byte	0x04, 0x17
        /*004a*/ 	.short	(.L_110 - .L_109)
.L_109:
        /*004c*/ 	.word	0x00000000
        /*0050*/ 	.short	0x0007
        /*0052*/ 	.short	0x0038
        /*0054*/ 	.byte	0x00, 0xf5, 0x21, 0x00


	//----- nvinfo : EIATTR_KPARAM_INFO
	.align		4
.L_110:
        /*0058*/ 	.byte	0x04, 0x17
        /*005a*/ 	.short	(.L_112 - .L_111)
.L_111:
        /*005c*/ 	.word	0x00000000
        /*0060*/ 	.short	0x0006
        /*0062*/ 	.short	0x0030
        /*0064*/ 	.byte	0x00, 0xf5, 0x21, 0x00


	//----- nvinfo : EIATTR_KPARAM_INFO
	.align		4
.L_112:
        /*0068*/ 	.byte	0x04, 0x17
        /*006a*/ 	.short	(.L_114 - .L_113)
.L_113:
        /*006c*/ 	.word	0x00000000
        /*0070*/ 	.short	0x0005
        /*0072*/ 	.short	0x0028
        /*0074*/ 	.byte	0x00, 0xf5, 0x21, 0x00


	//----- nvinfo : EIATTR_KPARAM_INFO
	.align		4
.L_114:
        /*0078*/ 	.byte	0x04, 0x17
        /*007a*/ 	.short	(.L_116 - .L_115)
.L_115:
        /*007c*/ 	.word	0x00000000
        /*0080*/ 	.short	0x0004
        /*0082*/ 	.short	0x0020
        /*0084*/ 	.byte	0x00, 0xf5, 0x21, 0x00


	//----- nvinfo : EIATTR_KPARAM_INFO
	.align		4
.L_116:
        /*0088*/ 	.byte	0x04, 0x17
        /*008a*/ 	.short	(.L_118 - .L_117)
.L_117:
        /*008c*/ 	.word	0x00000000
        /*0090*/ 	.short	0x0003
        /*0092*/ 	.short	0x0018
        /*0094*/ 	.byte	0x00, 0xf5, 0x21, 0x00


	//----- nvinfo : EIATTR_KPARAM_INFO
	.align		4
.L_118:
        /*0098*/ 	.byte	0x04, 0x17
        /*009a*/ 	.short	(.L_120 - .L_119)
.L_119:
        /*009c*/ 	.word	0x00000000
        /*00a0*/ 	.short	0x0002
        /*00a2*/ 	.short	0x0010
        /*00a4*/ 	.byte	0x00, 0xf5, 0x21, 0x00


	//----- nvinfo : EIATTR_KPARAM_INFO
	.align		4
.L_120:
        /*00a8*/ 	.byte	0x04, 0x17
        /*00aa*/ 	.short	(.L_122 - .L_121)
.L_121:
        /*00ac*/ 	.word	0x00000000
        /*00b0*/ 	.short	0x0001
        /*00b2*/ 	.short	0x0008
        /*00b4*/ 	.byte	0x00, 0xf5, 0x21, 0x00


	//----- nvinfo : EIATTR_KPARAM_INFO
	.align		4
.L_122:
        /*00b8*/ 	.byte	0x04, 0x17
        /*00ba*/ 	.short	(.L_124 - .L_123)
.L_123:
        /*00bc*/ 	.word	0x00000000
        /*00c0*/ 	.short	0x0000
        /*00c2*/ 	.short	0x0000
        /*00c4*/ 	.byte	0x00, 0xf5, 0x21, 0x00


	//----- nvinfo : EIATTR_SPARSE_MMA_MASK
	.align		4
.L_124:
        /*00c8*/ 	.byte	0x03, 0x50
        /*00ca*/ 	.short	0x0000


	//----- nvinfo : EIATTR_MAXREG_COUNT
	.align		4
        /*00cc*/ 	.byte	0x03, 0x1b
        /*00ce*/ 	.short	0x00a8


	//----- nvinfo : EIATTR_NUM_BARRIERS
	.align		4
        /*00d0*/ 	.byte	0x02, 0x4c
        /*00d2*/ 	.byte	0x01
	.zero		1


	//----- nvinfo : EIATTR_ANNOTATIONS
	.align		4
        /*00d4*/ 	.byte	0x04, 0x55
        /*00d6*/ 	.short	(.L_126 - .L_125)


	//   ....[0]....
.L_125:
        /*00d8*/ 	.word	0x00000001
        /*00dc*/ 	.byte	0x40, 0x0e, 0x00, 0x00, 0x01, 0x00, 0x00, 0x00, 0x20, 0x10, 0x00, 0x00, 0x01, 0x00, 0x00, 0x00
        /*00ec*/ 	.byte	0xa0, 0x10, 0x00, 0x00, 0x01, 0x00, 0x00, 0x00, 0x00, 0x25, 0x00, 0x00, 0x01, 0x00, 0x00, 0x00
        /*00fc*/ 	.byte	0xc0, 0x39, 0x00, 0x00, 0x01, 0x00, 0x00, 0x00, 0x00, 0x3c, 0x00, 0x00, 0x01, 0x00, 0x00, 0x00
        /*010c*/ 	.byte	0x20, 0x52, 0x00, 0x00


	//----- nvinfo : EIATTR_MERCURY_ISA_VERSION
	.align		4
.L_126:
        /*0110*/ 	.byte	0x03, 0x5f
        /*0112*/ 	.short	0x0101


	//----- nvinfo : EIATTR_COOP_GROUP_MASK_REGIDS
	.align		4
        /*0114*/ 	.byte	0x04, 0x29
        /*0116*/ 	.short	(.L_128 - .L_127)


	//   ....[0]....
.L_127:
        /*0118*/ 	.word	0xffffffff


	//   ....[1]....
        /*011c*/ 	.word	0x05000000


	//   ....[2]....
        /*0120*/ 	.word	0xffffffff


	//   ....[3]....
        /*0124*/ 	.word	0xffffffff


	//   ....[4]....
        /*0128*/ 	.word	0xffffffff


	//   ....[5]....
        /*012c*/ 	.word	0xffffffff


	//   ....[6]....
        /*0130*/ 	.word	0xffffffff


	//   ....[7]....
        /*0134*/ 	.word	0xffffffff


	//   ....[8]....
        /*0138*/ 	.word	0xffffffff


	//   ....[9]....
        /*013c*/ 	.word	0xffffffff


	//   ....[10]....
        /*0140*/ 	.word	0xffffffff


	//   ....[11]....
        /*0144*/ 	.word	0xffffffff


	//   ....[12]....
        /*0148*/ 	.word	0xffffffff


	//   ....[13]....
        /*014c*/ 	.word	0xffffffff


	//   ....[14]....
        /*0150*/ 	.word	0xffffffff


	//   ....[15]....
        /*0154*/ 	.word	0xffffffff


	//   ....[16]....
        /*0158*/ 	.word	0xffffffff


	//   ....[17]....
        /*015c*/ 	.word	0xffffffff


	//   ....[18]....
        /*0160*/ 	.word	0xffffffff


	//   ....[19]....
        /*0164*/ 	.word	0xffffffff


	//   ....[20]....
        /*0168*/ 	.word	0xffffffff


	//   ....[21]....
        /*016c*/ 	.word	0xffffffff


	//   ....[22]....
        /*0170*/ 	.word	0xffffffff


	//   ....[23]....
        /*0174*/ 	.word	0xffffffff


	//   ....[24]....
        /*0178*/ 	.word	0xffffffff


	//   ....[25]....
        /*017c*/ 	.word	0xffffffff


	//   ....[26]....
        /*0180*/ 	.word	0xffffffff


	//   ....[27]....
        /*0184*/ 	.word	0xffffffff


	//   ....[28]....
        /*0188*/ 	.word	0xffffffff


	//   ....[29]....
        /*018c*/ 	.word	0xffffffff


	//   ....[30]....
        /*0190*/ 	.word	0xffffffff


	//   ....[31]....
        /*0194*/ 	.word	0xffffffff


	//   ....[32]....
        /*0198*/ 	.word	0xffffffff


	//   ....[33]....
        /*019c*/ 	.word	0xffffffff


	//   ....[34]....
        /*01a0*/ 	.word	0xffffffff


	//   ....[35]....
        /*01a4*/ 	.word	0xffffffff


	//   ....[36]....
        /*01a8*/ 	.word	0xffffffff


	//   ....[37]....
        /*01ac*/ 	.word	0xffffffff


	//   ....[38]....
        /*01b0*/ 	.word	0xffffffff


	//   ....[39]....
        /*01b4*/ 	.word	0xffffffff


	//   ....[40]....
        /*01b8*/ 	.word	0xffffffff


	//   ....[41]....
        /*01bc*/ 	.word	0xffffffff


	//   ....[42]....
        /*01c0*/ 	.word	0xffffffff


	//   ....[43]....
        /*01c4*/ 	.word	0xffffffff


	//   ....[44]....
        /*01c8*/ 	.word	0xffffffff


	//   ....[45]....
        /*01cc*/ 	.word	0xffffffff


	//   ....[46]....
        /*01d0*/ 	.word	0xffffffff


	//   ....[47]....
        /*01d4*/ 	.word	0xffffffff


	//   ....[48]....
        /*01d8*/ 	.word	0xffffffff


	//   ....[49]....
        /*01dc*/ 	.word	0xffffffff


	//   ....[50]....
        /*01e0*/ 	.word	0xffffffff


	//   ....[51]....
        /*01e4*/ 	.word	0xffffffff


	//   ....[52]....
        /*01e8*/ 	.word	0xffffffff


	//   ....[53]....
        /*01ec*/ 	.word	0xffffffff


	//   ....[54]....
        /*01f0*/ 	.word	0xffffffff


	//   ....[55]....
        /*01f4*/ 	.word	0xffffffff


	//   ....[56]....
        /*01f8*/ 	.word	0xffffffff


	//   ....[57]....
        /*01fc*/ 	.word	0xffffffff


	//   ....[58]....
        /*0200*/ 	.word	0xffffffff


	//   ....[59]....
        /*0204*/ 	.word	0xffffffff


	//   ....[60]....
        /*0208*/ 	.word	0xffffffff


	//   ....[61]....
        /*020c*/ 	.word	0xffffffff


	//   ....[62]....
        /*0210*/ 	.word	0xffffffff


	//   ....[63]....
        /*0214*/ 	.word	0xffffffff


	//   ....[64]....
        /*0218*/ 	.word	0xffffffff


	//   ....[65]....
        /*021c*/ 	.word	0xffffffff


	//   ....[66]....
        /*0220*/ 	.word	0xffffffff


	//   ....[67]....
        /*0224*/ 	.word	0xffffffff


	//   ....[68]....
        /*0228*/ 	.word	0xffffffff


	//   ....[69]....
        /*022c*/ 	.word	0xffffffff


	//   ....[70]....
        /*0230*/ 	.word	0xffffffff


	//   ....[71]....
        /*0234*/ 	.word	0xffffffff


	//   ....[72]....
        /*0238*/ 	.word	0xffffffff


	//   ....[73]....
        /*023c*/ 	.word	0xffffffff


	//   ....[74]....
        /*0240*/ 	.word	0xffffffff


	//   ....[75]....
        /*0244*/ 	.word	0xffffffff


	//   ....[76]....
        /*0248*/ 	.word	0xffffffff


	//   ....[77]....
        /*024c*/ 	.word	0xffffffff


	//   ....[78]....
        /*0250*/ 	.word	0xffffffff


	//   ....[79]....
        /*0254*/ 	.word	0xffffffff


	//   ....[80]....
        /*0258*/ 	.word	0xffffffff


	//   ....[81]....
        /*025c*/ 	.word	0xffffffff


	//   ....[82]....
        /*0260*/ 	.word	0xffffffff


	//   ....[83]....
        /*0264*/ 	.word	0xffffffff


	//   ....[84]....
        /*0268*/ 	.word	0xffffffff


	//   ....[85]....
        /*026c*/ 	.word	0xffffffff


	//   ....[86]....
        /*0270*/ 	.word	0xffffffff


	//   ....[87]....
        /*0274*/ 	.word	0xffffffff


	//   ....[88]....
        /*0278*/ 	.word	0xffffffff


	//   ....[89]....
        /*027c*/ 	.word	0xffffffff


	//   ....[90]....
        /*0280*/ 	.word	0xffffffff


	//   ....[91]....
        /*0284*/ 	.word	0xffffffff


	//   ....[92]....
        /*0288*/ 	.word	0xffffffff


	//   ....[93]....
        /*028c*/ 	.word	0xffffffff


	//   ....[94]....
        /*0290*/ 	.word	0xffffffff


	//   ....[95]....
        /*0294*/ 	.word	0xffffffff


	//   ....[96]....
        /*0298*/ 	.word	0xffffffff


	//   ....[97]....
        /*029c*/ 	.word	0xffffffff


	//   ....[98]....
        /*02a0*/ 	.word	0xffffffff


	//   ....[99]....
        /*02a4*/ 	.word	0xffffffff


	//   ....[100]....
        /*02a8*/ 	.word	0xffffffff


	//   ....[101]....
        /*02ac*/ 	.word	0xffffffff


	//   ....[102]....
        /*02b0*/ 	.word	0xffffffff


	//   ....[103]....
        /*02b4*/ 	.word	0xffffffff


	//   ....[104]....
        /*02b8*/ 	.word	0xffffffff


	//   ....[105]....
        /*02bc*/ 	.word	0xffffffff


	//   ....[106]....
        /*02c0*/ 	.word	0xffffffff


	//   ....[107]....
        /*02c4*/ 	.word	0xffffffff


	//   ....[108]....
        /*02c8*/ 	.word	0xffffffff


	//   ....[109]....
        /*02cc*/ 	.word	0xffffffff


	//   ....[110]....
        /*02d0*/ 	.word	0xffffffff


	//   ....[111]....
        /*02d4*/ 	.word	0xffffffff


	//   ....[112]....
        /*02d8*/ 	.word	0xffffffff


	//   ....[113]....
        /*02dc*/ 	.word	0xffffffff


	//   ....[114]....
        /*02e0*/ 	.word	0xffffffff


	//   ....[115]....
        /*02e4*/ 	.word	0xffffffff


	//   ....[116]....
        /*02e8*/ 	.word	0xffffffff


	//   ....[117]....
        /*02ec*/ 	.word	0xffffffff


	//   ....[118]....
        /*02f0*/ 	.word	0xffffffff


	//   ....[119]....
        /*02f4*/ 	.word	0xffffffff


	//   ....[120]....
        /*02f8*/ 	.word	0xffffffff


	//   ....[121]....
        /*02fc*/ 	.word	0xffffffff


	//   ....[122]....
        /*0300*/ 	.word	0xffffffff


	//   ....[123]....
        /*0304*/ 	.word	0xffffffff


	//   ....[124]....
        /*0308*/ 	.word	0xffffffff


	//   ....[125]....
        /*030c*/ 	.word	0xffffffff


	//   ....[126]....
        /*0310*/ 	.word	0xffffffff


	//   ....[127]....
        /*0314*/ 	.word	0xffffffff


	//   ....[128]....
        /*0318*/ 	.word	0xffffffff


	//   ....[129]....
        /*031c*/ 	.word	0xffffffff


	//   ....[130]....
        /*0320*/ 	.word	0xffffffff


	//   ....[131]....
        /*0324*/ 	.word	0xffffffff


	//   ....[132]....
        /*0328*/ 	.word	0xffffffff


	//   ....[133]....
        /*032c*/ 	.word	0xffffffff


	//   ....[134]....
        /*0330*/ 	.word	0xffffffff


	//   ....[135]....
        /*0334*/ 	.word	0xffffffff


	//   ....[136]....
        /*0338*/ 	.word	0xffffffff


	//   ....[137]....
        /*033c*/ 	.word	0xffffffff


	//   ....[138]....
        /*0340*/ 	.word	0xffffffff


	//   ....[139]....
        /*0344*/ 	.word	0xffffffff


	//   ....[140]....
        /*0348*/ 	.word	0xffffffff


	//   ....[141]....
        /*034c*/ 	.word	0xffffffff


	//   ....[142]....
        /*0350*/ 	.word	0xffffffff


	//   ....[143]....
        /*0354*/ 	.word	0xffffffff


	//   ....[144]....
        /*0358*/ 	.word	0xffffffff


	//   ....[145]....
        /*035c*/ 	.word	0xffffffff


	//   ....[146]....
        /*0360*/ 	.word	0xffffffff


	//   ....[147]....
        /*0364*/ 	.word	0xffffffff


	//   ....[148]....
        /*0368*/ 	.word	0xffffffff


	//   ....[149]....
        /*036c*/ 	.word	0xffffffff


	//   ....[150]....
        /*0370*/ 	.word	0xffffffff


	//   ....[151]....
        /*0374*/ 	.word	0xffffffff


	//   ....[152]....
        /*0378*/ 	.word	0xffffffff


	//   ....[153]....
        /*037c*/ 	.word	0xffffffff


	//   ....[154]....
        /*0380*/ 	.word	0xffffffff


	//   ....[155]....
        /*0384*/ 	.word	0xffffffff


	//   ....[156]....
        /*0388*/ 	.word	0xffffffff


	//   ....[157]....
        /*038c*/ 	.word	0xffffffff


	//   ....[158]....
        /*0390*/ 	.word	0xffffffff


	//   ....[159]....
        /*0394*/ 	.word	0xffffffff


	//   ....[160]....
        /*0398*/ 	.word	0xffffffff


	//   ....[161]....
        /*039c*/ 	.word	0xffffffff


	//   ....[162]....
        /*03a0*/ 	.word	0xffffffff


	//   ....[163]....
        /*03a4*/ 	.word	0xffffffff


	//   ....[164]....
        /*03a8*/ 	.word	0xffffffff


	//   ....[165]....
        /*03ac*/ 	.word	0xffffffff


	//   ....[166]....
        /*03b0*/ 	.word	0xffffffff


	//   ....[167]....
        /*03b4*/ 	.word	0xffffffff


	//   ....[168]....
        /*03b8*/ 	.word	0xffffffff


	//   ....[169]....
        /*03bc*/ 	.word	0xffffffff


	//   ....[170]....
        /*03c0*/ 	.word	0xffffffff


	//   ....[171]....
        /*03c4*/ 	.word	0xffffffff


	//   ....[172]....
        /*03c8*/ 	.word	0xffffffff


	//   ....[173]....
        /*03cc*/ 	.word	0xffffffff


	//   ....[174]....
        /*03d0*/ 	.word	0xffffffff


	//   ....[175]....
        /*03d4*/ 	.word	0xffffffff


	//   ....[176]....
        /*03d8*/ 	.word	0xffffffff


	//   ....[177]....
        /*03dc*/ 	.word	0xffffffff


	//   ....[178]....
        /*03e0*/ 	.word	0x05000002


	//   ....[179]....
        /*03e4*/ 	.word	0xffffffff


	//   ....[180]....
        /*03e8*/ 	.word	0xffffffff


	//   ....[181]....
        /*03ec*/ 	.word	0xffffffff


	//   ....[182]....
        /*03f0*/ 	.word	0xffffffff


	//   ....[183]....
        /*03f4*/ 	.word	0xffffffff


	//   ....[184]....
        /*03f8*/ 	.word	0xffffffff


	//   ....[185]....
        /*03fc*/ 	.word	0xffffffff


	//   ....[186]....
        /*0400*/ 	.word	0xffffffff


	//   ....[187]....
        /*0404*/ 	.word	0xffffffff


	//   ....[188]....
        /*0408*/ 	.word	0xffffffff


	//   ....[189]....
        /*040c*/ 	.word	0xffffffff


	//   ....[190]....
        /*0410*/ 	.word	0xffffffff


	//   ....[191]....
        /*0414*/ 	.word	0xffffffff


	//   ....[192]....
        /*0418*/ 	.word	0xffffffff


	//   ....[193]....
        /*041c*/ 	.word	0xffffffff


	//   ....[194]....
        /*0420*/ 	.word	0xffffffff


	//   ....[195]....
        /*0424*/ 	.word	0xffffffff


	//   ....[196]....
        /*0428*/ 	.word	0xffffffff


	//   ....[197]....
        /*042c*/ 	.word	0xffffffff


	//   ....[198]....
        /*0430*/ 	.word	0xffffffff


	//   ....[199]....
        /*0434*/ 	.word	0xffffffff


	//   ....[200]....
        /*0438*/ 	.word	0xffffffff


	//   ....[201]....
        /*043c*/ 	.word	0xffffffff


	//   ....[202]....
        /*0440*/ 	.word	0xffffffff


	//   ....[203]....
        /*0444*/ 	.word	0xffffffff


	//   ....[204]....
        /*0448*/ 	.word	0xffffffff


	//   ....[205]....
        /*044c*/ 	.word	0xffffffff


	//   ....[206]....
        /*0450*/ 	.word	0xffffffff


	//   ....[207]....
        /*0454*/ 	.word	0xffffffff


	//   ....[208]....
        /*0458*/ 	.word	0xffffffff


	//   ....[209]....
        /*045c*/ 	.word	0xffffffff


	//   ....[210]....
        /*0460*/ 	.word	0xffffffff


	//   ....[211]....
        /*0464*/ 	.word	0xffffffff


	//   ....[212]....
        /*0468*/ 	.word	0xffffffff


	//   ....[213]....
        /*046c*/ 	.word	0xffffffff


	//   ....[214]....
        /*0470*/ 	.word	0xffffffff


	//   ....[215]....
        /*0474*/ 	.word	0xffffffff


	//   ....[216]....
        /*0478*/ 	.word	0xffffffff


	//   ....[217]....
        /*047c*/ 	.word	0x0500004c


	//   ....[218]....
        /*0480*/ 	.word	0x0500004c


	//   ....[219]....
        /*0484*/ 	.word	0x0500004c


	//   ....[220]....
        /*0488*/ 	.word	0x0500004c


	//   ....[221]....
        /*048c*/ 	.word	0x0500004c


	//----- nvinfo : EIATTR_COOP_GROUP_INSTR_OFFSETS
	.align		4
.L_128:
        /*0490*/ 	.byte	0x04, 0x28
        /*0492*/ 	.short	(.L_130 - .L_129)


	//   ....[0]....
.L_129:
        /*0494*/ 	.word	0x00000f20


	//   ....[1]....
        /*0498*/ 	.word	0x00001870


	//   ....[2]....
        /*049c*/ 	.word	0x000022e0


	//   ....[3]....
        /*04a0*/ 	.word	0x00002300


	//   ....[4]....
        /*04a4*/ 	.word	0x00002320


	//   ....[5]....
        /*04a8*/ 	.word	0x00002340


	//   ....[6]....
        /*04ac*/ 	.word	0x00002360


	//   ....[7]....
        /*04b0*/ 	.word	0x00002850


	//   ....[8]....
        /*04b4*/ 	.word	0x00002860


	//   ....[9]....
        /*04b8*/ 	.word	0x00002880


	//   ....[10]....
        /*04bc*/ 	.word	0x000028a0


	//   ....[11]....
        /*04c0*/ 	.word	0x000028f0


	//   ....[12]....
        /*04c4*/ 	.word	0x00002920


	//   ....[13]....
        /*04c8*/ 	.word	0x00002960


	//   ....[14]....
        /*04cc*/ 	.word	0x000029a0


	//   ....[15]....
        /*04d0*/ 	.word	0x00002a70


	//   ....[16]....
        /*04d4*/ 	.word	0x00002ad0


	//   ....[17]....
        /*04d8*/ 	.word	0x00002ae0


	//   ....[18]....
        /*04dc*/ 	.word	0x00002b10


	//   ....[19]....
        /*04e0*/ 	.word	0x00002b40


	//   ....[20]....
        /*04e4*/ 	.word	0x00002b80


	//   ....[21]....
        /*04e8*/ 	.word	0x00002ba0


	//   ....[22]....
        /*04ec*/ 	.word	0x00002be0


	//   ....[23]....
        /*04f0*/ 	.word	0x00002c00


	//   ....[24]....
        /*04f4*/ 	.word	0x00002ce0


	//   ....[25]....
        /*04f8*/ 	.word	0x00002cf0


	//   ....[26]....
        /*04fc*/ 	.word	0x00002d20


	//   ....[27]....
        /*0500*/ 	.word	0x00002d50


	//   ....[28]....
        /*0504*/ 	.word	0x00002d90


	//   ....[29]....
        /*0508*/ 	.word	0x00002db0


	//   ....[30]....
        /*050c*/ 	.word	0x00002df0


	//   ....[31]....
        /*0510*/ 	.word	0x00002e10


	//   ....[32]....
        /*0514*/ 	.word	0x00002e70


	//   ....[33]....
        /*0518*/ 	.word	0x00002f00


	//   ....[34]....
        /*051c*/ 	.word	0x00002f20


	//   ....[35]....
        /*0520*/ 	.word	0x00002f30


	//   ....[36]....
        /*0524*/ 	.word	0x00002f60


	//   ....[37]....
        /*0528*/ 	.word	0x00002f90


	//   ....[38]....
        /*052c*/ 	.word	0x00002fd0


	//   ....[39]....
        /*0530*/ 	.word	0x00002ff0


	//   ....[40]....
        /*0534*/ 	.word	0x00003030


	//   ....[41]....
        /*0538*/ 	.word	0x00003050


	//   ....[42]....
        /*053c*/ 	.word	0x00003130


	//   ....[43]....
        /*0540*/ 	.word	0x00003160


	//   ....[44]....
        /*0544*/ 	.word	0x00003170


	//   ....[45]....
        /*0548*/ 	.word	0x000031a0


	//   ....[46]....
        /*054c*/ 	.word	0x000031d0


	//   ....[47]....
        /*0550*/ 	.word	0x00003210


	//   ....[48]....
        /*0554*/ 	.word	0x00003230


	//   ....[49]....
        /*0558*/ 	.word	0x00003270


	//   ....[50]....
        /*055c*/ 	.word	0x00003290


	//   ....[51]....
        /*0560*/ 	.word	0x00003360


	//   ....[52]....
        /*0564*/ 	.word	0x00003380


	//   ....[53]....
        /*0568*/ 	.word	0x00003390


	//   ....[54]....
        /*056c*/ 	.word	0x000033c0


	//   ....[55]....
        /*0570*/ 	.word	0x000033f0


	//   ....[56]....
        /*0574*/ 	.word	0x00003430


	//   ....[57]....
        /*0578*/ 	.word	0x00003450


	//   ....[58]....
        /*057c*/ 	.word	0x00003490


	//   ....[59]....
        /*0580*/ 	.word	0x000034b0


	//   ....[60]....
        /*0584*/ 	.word	0x00003590


	//   ....[61]....
        /*0588*/ 	.word	0x000035b0


	//   ....[62]....
        /*058c*/ 	.word	0x000035c0


	//   ....[63]....
        /*0590*/ 	.word	0x000035f0


	//   ....[64]....
        /*0594*/ 	.word	0x00003620


	//   ....[65]....
        /*0598*/ 	.word	0x00003670


	//   ....[66]....
        /*059c*/ 	.word	0x00003690


	//   ....[67]....
        /*05a0*/ 	.word	0x000036d0


	//   ....[68]....
        /*05a4*/ 	.word	0x000036f0


	//   ....[69]....
        /*05a8*/ 	.word	0x000037c0


	//   ....[70]....
        /*05ac*/ 	.word	0x000037e0


	//   ....[71]....
        /*05b0*/ 	.word	0x000037f0


	//   ....[72]....
        /*05b4*/ 	.word	0x00003820


	//   ....[73]....
        /*05b8*/ 	.word	0x00003850


	//   ....[74]....
        /*05bc*/ 	.word	0x00003890


	//   ....[75]....
        /*05c0*/ 	.word	0x000038b0


	//   ....[76]....
        /*05c4*/ 	.word	0x000038f0


	//   ....[77]....
        /*05c8*/ 	.word	0x00003910


	//   ....[78]....
        /*05cc*/ 	.word	0x00003a20


	//   ....[79]....
        /*05d0*/ 	.word	0x00003a30


	//   ....[80]....
        /*05d4*/ 	.word	0x00003a60


	//   ....[81]....
        /*05d8*/ 	.word	0x00003a90


	//   ....[82]....
        /*05dc*/ 	.word	0x00003ad0


	//   ....[83]....
        /*05e0*/ 	.word	0x00003ae0


	//   ....[84]....
        /*05e4*/ 	.word	0x00003b00


	//   ....[85]....
        /*05e8*/ 	.word	0x00003b40


	//   ....[86]....
        /*05ec*/ 	.word	0x00003b60


	//   ....[87]....
        /*05f0*/ 	.word	0x00003c50


	//   ....[88]....
        /*05f4*/ 	.word	0x00003c60


	//   ....[89]....
        /*05f8*/ 	.word	0x00003c90


	//   ....[90]....
        /*05fc*/ 	.word	0x00003cc0


	//   ....[91]....
        /*0600*/ 	.word	0x00003d00


	//   ....[92]....
        /*0604*/ 	.word	0x00003d10


	//   ....[93]....
        /*0608*/ 	.word	0x00003d30


	//   ....[94]....
        /*060c*/ 	.word	0x00003d70


	//   ....[95]....
        /*0610*/ 	.word	0x00003d90


	//   ....[96]....
        /*0614*/ 	.word	0x00003e90


	//   ....[97]....
        /*0618*/ 	.word	0x00003ea0


	//   ....[98]....
        /*061c*/ 	.word	0x00003ed0


	//   ....[99]....
        /*0620*/ 	.word	0x00003f00


	//   ....[100]....
        /*0624*/ 	.word	0x00003f40


	//   ....[101]....
        /*0628*/ 	.word	0x00003f50


	//   ....[102]....
        /*062c*/ 	.word	0x00003f70


	//   ....[103]....
        /*0630*/ 	.word	0x00003fb0


	//   ....[104]....
        /*0634*/ 	.word	0x00003fd0


	//   ....[105]....
        /*0638*/ 	.word	0x000040b0


	//   ....[106]....
        /*063c*/ 	.word	0x000040c0


	//   ....[107]....
        /*0640*/ 	.word	0x000040f0


	//   ....[108]....
        /*0644*/ 	.word	0x00004120


	//   ....[109]....
        /*0648*/ 	.word	0x00004160


	//   ....[110]....
        /*064c*/ 	.word	0x00004180


	//   ....[111]....
        /*0650*/ 	.word	0x000041c0


	//   ....[112]....
        /*0654*/ 	.word	0x000041e0


	//   ....[113]....
        /*0658*/ 	.word	0x00004240


	//   ....[114]....
        /*065c*/ 	.word	0x000042f0


	//   ....[115]....
        /*0660*/ 	.word	0x00004300


	//   ....[116]....
        /*0664*/ 	.word	0x00004330


	//   ....[117]....
        /*0668*/ 	.word	0x00004360


	//   ....[118]....
        /*066c*/ 	.word	0x000043a0


	//   ....[119]....
        /*0670*/ 	.word	0x000043b0


	//   ....[120]....
        /*0674*/ 	.word	0x000043d0


	//   ....[121]....
        /*0678*/ 	.word	0x00004410


	//   ....[122]....
        /*067c*/ 	.word	0x00004430


	//   ....[123]....
        /*0680*/ 	.word	0x00004510


	//   ....[124]....
        /*0684*/ 	.word	0x00004520


	//   ....[125]....
        /*0688*/ 	.word	0x00004550


	//   ....[126]....
        /*068c*/ 	.word	0x00004580


	//   ....[127]....
        /*0690*/ 	.word	0x000045c0


	//   ....[128]....
        /*0694*/ 	.word	0x000045d0


	//   ....[129]....
        /*0698*/ 	.word	0x000045f0


	//   ....[130]....
        /*069c*/ 	.word	0x00004630


	//   ....[131]....
        /*06a0*/ 	.word	0x00004650


	//   ....[132]....
        /*06a4*/ 	.word	0x00004750


	//   ....[133]....
        /*06a8*/ 	.word	0x00004760


	//   ....[134]....
        /*06ac*/ 	.word	0x00004790


	//   ....[135]....
        /*06b0*/ 	.word	0x000047c0


	//   ....[136]....
        /*06b4*/ 	.word	0x00004800


	//   ....[137]....
        /*06b8*/ 	.word	0x00004810


	//   ....[138]....
        /*06bc*/ 	.word	0x00004830


	//   ....[139]....
        /*06c0*/ 	.word	0x00004870


	//   ....[140]....
        /*06c4*/ 	.word	0x00004890


	//   ....[141]....
        /*06c8*/ 	.word	0x00004970


	//   ....[142]....
        /*06cc*/ 	.word	0x00004980


	//   ....[143]....
        /*06d0*/ 	.word	0x000049b0


	//   ....[144]....
        /*06d4*/ 	.word	0x000049e0


	//   ....[145]....
        /*06d8*/ 	.word	0x00004a20


	//   ....[146]....
        /*06dc*/ 	.word	0x00004a30


	//   ....[147]....
        /*06e0*/ 	.word	0x00004a50


	//   ....[148]....
        /*06e4*/ 	.word	0x00004a90


	//   ....[149]....
        /*06e8*/ 	.word	0x00004ab0


	//   ....[150]....
        /*06ec*/ 	.word	0x00004bb0


	//   ....[151]....
        /*06f0*/ 	.word	0x00004bc0


	//   ....[152]....
        /*06f4*/ 	.word	0x00004bf0


	//   ....[153]....
        /*06f8*/ 	.word	0x00004c20


	//   ....[154]....
        /*06fc*/ 	.word	0x00004c60


	//   ....[155]....
        /*0700*/ 	.word	0x00004c80


	//   ....[156]....
        /*0704*/ 	.word	0x00004cc0


	//   ....[157]....
        /*0708*/ 	.word	0x00004ce0


	//   ....[158]....
        /*070c*/ 	.word	0x00004d30


	//   ....[159]....
        /*0710*/ 	.word	0x00004dc0


	//   ....[160]....
        /*0714*/ 	.word	0x00004de0


	//   ....[161]....
        /*0718*/ 	.word	0x00004df0


	//   ....[162]....
        /*071c*/ 	.word	0x00004e20


	//   ....[163]....
        /*0720*/ 	.word	0x00004e50


	//   ....[164]....
        /*0724*/ 	.word	0x00004e90


	//   ....[165]....
        /*0728*/ 	.word	0x00004eb0


	//   ....[166]....
        /*072c*/ 	.word	0x00004ef0


	//   ....[167]....
        /*0730*/ 	.word	0x00004f10


	//   ....[168]....
        /*0734*/ 	.word	0x00004ff0


	//   ....[169]....
        /*0738*/ 	.word	0x00005030


	//   ....[170]....
        /*073c*/ 	.word	0x00005040


	//   ....[171]....
        /*0740*/ 	.word	0x00005070


	//   ....[172]....
        /*0744*/ 	.word	0x000050a0


	//   ....[173]....
        /*0748*/ 	.word	0x000050e0


	//   ....[174]....
        /*074c*/ 	.word	0x00005100


	//   ....[175]....
        /*0750*/ 	.word	0x00005140


	//   ....[176]....
        /*0754*/ 	.word	0x00005160


	//   ....[177]....
        /*0758*/ 	.word	0x00005260


	//   ....[178]....
        /*075c*/ 	.word	0x00005800


	//   ....[179]....
        /*0760*/ 	.word	0x00005b20


	//   ....[180]....
        /*0764*/ 	.word	0x00005bd0


	//   ....[181]....
        /*0768*/ 	.word	0x00005c80


	//   ....[182]....
        /*076c*/ 	.word	0x00005d30


	//   ....[183]....
        /*0770*/ 	.word	0x00005de0


	//   ....[184]....
        /*0774*/ 	.word	0x00005e90


	//   ....[185]....
        /*0778*/ 	.word	0x00005f40


	//   ....[186]....
        /*077c*/ 	.word	0x00005ff0


	//   ....[187]....
        /*0780*/ 	.word	0x000060a0


	//   ....[188]....
        /*0784*/ 	.word	0x00006150


	//   ....[189]....
        /*0788*/ 	.word	0x00006200


	//   ....[190]....
        /*078c*/ 	.word	0x000062b0


	//   ....[191]....
        /*0790*/ 	.word	0x00006360


	//   ....[192]....
        /*0794*/ 	.word	0x00006410


	//   ....[193]....
        /*0798*/ 	.word	0x000064c0


	//   ....[194]....
        /*079c*/ 	.word	0x00006570


	//   ....[195]....
        /*07a0*/ 	.word	0x00006620


	//   ....[196]....
        /*07a4*/ 	.word	0x000066d0


	//   ....[197]....
        /*07a8*/ 	.word	0x00006780


	//   ....[198]....
        /*07ac*/ 	.word	0x00006980


	//   ....[199]....
        /*07b0*/ 	.word	0x00006aa0


	//   ....[200]....
        /*07b4*/ 	.word	0x00006bc0


	//   ....[201]....
        /*07b8*/ 	.word	0x00006ce0


	//   ....[202]....
        /*07bc*/ 	.word	0x00006e00


	//   ....[203]....
        /*07c0*/ 	.word	0x00006f20


	//   ....[204]....
        /*07c4*/ 	.word	0x00007040


	//   ....[205]....
        /*07c8*/ 	.word	0x00007160


	//   ....[206]....
        /*07cc*/ 	.word	0x00007280


	//   ....[207]....
        /*07d0*/ 	.word	0x000073a0


	//   ....[208]....
        /*07d4*/ 	.word	0x000074c0


	//   ....[209]....
        /*07d8*/ 	.word	0x000075d0


	//   ....[210]....
        /*07dc*/ 	.word	0x000076d0


	//   ....[211]....
        /*07e0*/ 	.word	0x000077d0


	//   ....[212]....
        /*07e4*/ 	.word	0x000078d0


	//   ....[213]....
        /*07e8*/ 	.word	0x000079d0


	//   ....[214]....
        /*07ec*/ 	.word	0x00007ad0


	//   ....[215]....
        /*07f0*/ 	.word	0x00007bd0


	//   ....[216]....
        /*07f4*/ 	.word	0x00007cc0


	//   ....[217]....
        /*07f8*/ 	.word	0x00007d30


	//   ....[218]....
        /*07fc*/ 	.word	0x00007d90


	//   ....[219]....
        /*0800*/ 	.word	0x00007e00


	//   ....[220]....
        /*0804*/ 	.word	0x00007e60


	//   ....[221]....
        /*0808*/ 	.word	0x00007ed0


	//----- nvinfo : EIATTR_VRC_CTA_INIT_COUNT
	.align		4
.L_130:
        /*080c*/ 	.byte	0x02, 0x4a
	.zero		1
	.zero		1


	//----- nvinfo : EIATTR_EXIT_INSTR_OFFSETS
	.align		4
        /*0810*/ 	.byte	0x04, 0x1c
        /*0812*/ 	.short	(.L_132 - .L_131)


	//   ....[0]....
.L_131:
        /*0814*/ 	.word	0x00001cb0


	//   ....[1]....
        /*0818*/ 	.word	0x000020c0


	//   ....[2]....
        /*081c*/ 	.word	0x000020e0


	//   ....[3]....
        /*0820*/ 	.word	0x00006790


	//   ....[4]....
        /*0824*/ 	.word	0x00007cd0


	//----- nvinfo : EIATTR_MAX_THREADS
	.align		4
.L_132:
        /*0828*/ 	.byte	0x04, 0x05
        /*082a*/ 	.short	(.L_134 - .L_133)
.L_133:
        /*082c*/ 	.word	0x00000180
        /*0830*/ 	.word	0x00000001
        /*0834*/ 	.word	0x00000001


	//----- nvinfo : EIATTR_CRS_STACK_SIZE
	.align		4
.L_134:
        /*0838*/ 	.byte	0x04, 0x1e
        /*083a*/ 	.short	(.L_136 - .L_135)
.L_135:
        /*083c*/ 	.word	0x00000000


	//----- nvinfo : EIATTR_CBANK_PARAM_SIZE
	.align		4
.L_136:
        /*0840*/ 	.byte	0x03, 0x19
        /*0842*/ 	.short	0x004d


	//----- nvinfo : EIATTR_PARAM_CBANK
	.align		4
        /*0844*/ 	.byte	0x04, 0x0a
        /*0846*/ 	.short	(.L_138 - .L_137)
	.align		4
.L_137:
        /*0848*/ 	.word	index@(.nv.constant0._ZN3cub18CUB_300001_SM_10006detail10radix_sort29DeviceRadixSortOnesweepKernelINS1_5radix10policy_hubIjNS0_8NullTypeEyE10Policy1000ELNS0_9SortOrderE0EjS6_yiiNS1_21identity_decomposer_tEEEvPT5_SC_PT3_PKSD_PT1_PKSH_PT2_PKSL_T4_iiT6_)
        /*084c*/ 	.short	0x0380
        /*084e*/ 	.short	0x004d


	//----- nvinfo : EIATTR_SW_WAR
	.align		4
.L_138:
        /*0850*/ 	.byte	0x04, 0x36
        /*0852*/ 	.short	(.L_140 - .L_139)
.L_139:
        /*0854*/ 	.word	0x00000008
.L_140:


//--------------------- .nv.info._ZN3cub18CUB_300001_SM_10006detail10radix_sort33DeviceRadixSortExclusiveSumKernelINS1_5radix10policy_hubIjNS0_8NullTypeEyE10Policy1000EyEEvPT0_ --------------------------
	.section	.nv.info._ZN3cub18CUB_300001_SM_10006detail10radix_sort33DeviceRadixSortExclusiveSumKernelINS1_5radix10policy_hubIjNS0_8NullTypeEyE10Policy1000EyEEvPT0_,"",@"SHT_CUDA_INFO"
	.sectionflags	@""
	.align	4


	//----- nvinfo : EIATTR_CUDA_API_VERSION
	.align		4
        /*0000*/ 	.byte	0x04, 0x37
        /*0002*/ 	.short	(.L_142 - .L_141)
.L_141:
        /*0004*/ 	.word	0x00000082


	//----- nvinfo : EIATTR_KPARAM_INFO
	.align		4
.L_142:
        /*0008*/ 	.byte	0x04, 0x17
        /*000a*/ 	.short	(.L_144 - .L_143)
.L_143:
        /*000c*/ 	.word	0x00000000
        /*0010*/ 	.short	0x0000
        /*0012*/ 	.short	0x0000
        /*0014*/ 	.byte	0x00, 0xf5, 0x21, 0x00


	//----- nvinfo : EIATTR_SPARSE_MMA_MASK
	.align		4
.L_144:
        /*0018*/ 	.byte	0x03, 0x50
        /*001a*/ 	.short	0x0000


	//----- nvinfo : EIATTR_MAXREG_COUNT
	.align		4
        /*001c*/ 	.byte	0x03, 0x1b
        /*001e*/ 	.short	0x00ff


	//----- nvinfo : EIATTR_NUM_BARRIERS
	.align		4
        /*0020*/ 	.byte	0x02, 0x4c
        /*0022*/ 	.byte	0x01
	.zero		1


	//----- nvinfo : EIATTR_MERCURY_ISA_VERSION
	.align		4
        /*0024*/ 	.byte	0x03, 0x5f
        /*0026*/ 	.short	0x0101


	//----- nvinfo : EIATTR_COOP_GROUP_MASK_REGIDS
	.align		4
        /*0028*/ 	.byte	0x04, 0x29
        /*002a*/ 	.short	(.L_146 - .L_145)


	//   ....[0]....
.L_145:
        /*002c*/ 	.word	0xffffffff


	//   ....[1]....
        /*0030*/ 	.word	0xffffffff


	//   ....[2]....
        /*0034*/ 	.word	0xffffffff


	//   ....[3]....
        /*0038*/ 	.word	0xffffffff


	//   ....[4]....
        /*003c*/ 	.word	0xffffffff


	//   ....[5]....
        /*0040*/ 	.word	0xffffffff


	//   ....[6]....
        /*0044*/ 	.word	0xffffffff


	//   ....[7]....
        /*0048*/ 	.word	0xffffffff


	//   ....[8]....
        /*004c*/ 	.word	0xffffffff


	//   ....[9]....
        /*0050*/ 	.word	0xffffffff


	//   ....[10]....
        /*0054*/ 	.word	0x05000015


	//   ....[11]....
        /*0058*/ 	.word	0x05000015


	//   ....[12]....
        /*005c*/ 	.word	0x05000015


	//   ....[13]....
        /*0060*/ 	.word	0x05000015


	//   ....[14]....
        /*0064*/ 	.word	0x05000015


	//   ....[15]....
        /*0068*/ 	.word	0x05000015


	//   ....[16]....
        /*006c*/ 	.word	0x05000015


	//   ....[17]....
        /*0070*/ 	.word	0x05000015


	//   ....[18]....
        /*0074*/ 	.word	0x05000015


	//   ....[19]....
        /*0078*/ 	.word	0x05000015


	//----- nvinfo : EIATTR_COOP_GROUP_INSTR_OFFSETS
	.align		4
.L_146:
        /*007c*/ 	.byte	0x04, 0x28
        /*007e*/ 	.short	(.L_148 - .L_147)


	//   ....[0]....
.L_147:
        /*0080*/ 	.word	0x00000250


	//   ....[1]....
        /*0084*/ 	.word	0x00000260


	//   ....[2]....
        /*0088*/ 	.word	0x000002a0


	//   ....[3]....
        /*008c*/ 	.word	0x000002c0


	//   ....[4]....
        /*0090*/ 	.word	0x00000310


	//   ....[5]....
        /*0094*/ 	.word	0x00000320


	//   ....[6]....
        /*0098*/ 	.word	0x00000360


	//   ....[7]....
        /*009c*/ 	.word	0x00000380


	//   ....[8]....
        /*00a0*/ 	.word	0x000003d0


	//   ....[9]....
        /*00a4*/ 	.word	0x000003e0


	//   ....[10]....
        /*00a8*/ 	.word	0x00000660


	//   ....[11]....
        /*00ac*/ 	.word	0x000006b0


	//   ....[12]....
        /*00b0*/ 	.word	0x00000740


	//   ....[13]....
        /*00b4*/ 	.word	0x00000790


	//   ....[14]....
        /*00b8*/ 	.word	0x00000820


	//   ....[15]....
        /*00bc*/ 	.word	0x00000870


	//   ....[16]....
        /*00c0*/ 	.word	0x00000900


	//   ....[17]....
        /*00c4*/ 	.word	0x00000950


	//   ....[18]....
        /*00c8*/ 	.word	0x000009e0


	//   ....[19]....
        /*00cc*/ 	.word	0x00000a30


	//----- nvinfo : EIATTR_VRC_CTA_INIT_COUNT
	.align		4
.L_148:
        /*00d0*/ 	.byte	0x02, 0x4a
	.zero		1
	.zero		1


	//----- nvinfo : EIATTR_EXIT_INSTR_OFFSETS
	.align		4
        /*00d4*/ 	.byte	0x04, 0x1c
        /*00d6*/ 	.short	(.L_150 - .L_149)


	//   ....[0]....
.L_149:
        /*00d8*/ 	.word	0x000005d0


	//   ....[1]....
        /*00dc*/ 	.word	0x00000600


	//----- nvinfo : EIATTR_CRS_STACK_SIZE
	.align		4
.L_150:
        /*00e0*/ 	.byte	0x04, 0x1e
        /*00e2*/ 	.short	(.L_152 - .L_151)
.L_151:
        /*00e4*/ 	.word	0x00000000


	//----- nvinfo : EIATTR_CBANK_PARAM_SIZE
	.align		4
.L_152:
        /*00e8*/ 	.byte	0x03, 0x19
        /*00ea*/ 	.short	0x0008


	//----- nvinfo : EIATTR_PARAM_CBANK
	.align		4
        /*00ec*/ 	.byte	0x04, 0x0a
        /*00ee*/ 	.short	(.L_154 - .L_153)
	.align		4
.L_153:
        /*00f0*/ 	.word	index@(.nv.constant0._ZN3cub18CUB_300001_SM_10006detail10radix_sort33DeviceRadixSortExclusiveSumKernelINS1_5radix10policy_hubIjNS0_8NullTypeEyE10Policy1000EyEEvPT0_)
        /*00f4*/ 	.short	0x0380
        /*00f6*/ 	.short	0x0008


	//----- nvinfo : EIATTR_SW_WAR
	.align		4
.L_154:
        /*00f8*/ 	.byte	0x04, 0x36
        /*00fa*/ 	.short	(.L_156 - .L_155)
.L_155:
        /*00fc*/ 	.word	0x00000008
.L_156:


//--------------------- .nv.info._ZN3cub18CUB_300001_SM_10006detail10radix_sort30DeviceRadixSortHistogramKernelINS1_5radix10policy_hubIjNS0_8NullTypeEyE10Policy1000ELNS0_9SortOrderE0EjyNS1_21identity_decomposer_tEEEvPT2_PKT1_SB_iiT3_ --------------------------
	.section	.nv.info._ZN3cub18CUB_300001_SM_10006detail10radix_sort30DeviceRadixSortHistogramKernelINS1_5radix10policy_hubIjNS0_8NullTypeEyE10Policy1000ELNS0_9SortOrderE0EjyNS1_21identity_decomposer_tEEEvPT2_PKT1_SB_iiT3_,"",@"SHT_CUDA_INFO"
	.sectionflags	@""
	.align	4


	//----- nvinfo : EIATTR_CUDA_API_VERSION
	.align		4
        /*0000*/ 	.byte	0x04, 0x37
        /*0002*/ 	.short	(.L_158 - .L_157)
.L_157:
        /*0004*/ 	.word	0x00000082


	//----- nvinfo : EIATTR_KPARAM_INFO
	.align		4
.L_158:
        /*0008*/ 	.byte	0x04, 0x17
        /*000a*/ 	.short	(.L_160 - .L_159)
.L_159:
        /*000c*/ 	.word	0x00000000
        /*0010*/ 	.short	0x0005
        /*0012*/ 	.short	0x0020
        /*0014*/ 	.byte	0x00, 0xf0, 0x05, 0x00


	//----- nvinfo : EIATTR_KPARAM_INFO
	.align		4
.L_160:
        /*0018*/ 	.byte	0x04, 0x17
        /*001a*/ 	.short	(.L_162 - .L_161)
.L_161:
        /*001c*/ 	.word	0x00000000
        /*0020*/ 	.short	0x0004
        /*0022*/ 	.short	0x001c
        /*0024*/ 	.byte	0x00, 0xf0, 0x11, 0x00


	//----- nvinfo : EIATTR_KPARAM_INFO
	.align		4
.L_162:
        /*0028*/ 	.byte	0x04, 0x17
        /*002a*/ 	.short	(.L_164 - .L_163)
.L_163:
        /*002c*/ 	.word	0x00000000
        /*0030*/ 	.short	0x0003
        /*0032*/ 	.short	0x0018
        /*0034*/ 	.byte	0x00, 0xf0, 0x11, 0x00


	//----- nvinfo : EIATTR_KPARAM_INFO
	.align		4
.L_164:
        /*0038*/ 	.byte	0x04, 0x17
        /*003a*/ 	.short	(.L_166 - .L_165)
.L_165:
        /*003c*/ 	.word	0x00000000
        /*0040*/ 	.short	0x0002
        /*0042*/ 	.short	0x0010
        /*0044*/ 	.byte	0x00, 0xf0, 0x21, 0x00


	//----- nvinfo : EIATTR_KPARAM_INFO
	.align		4
.L_166:
        /*0048*/ 	.byte	0x04, 0x17
        /*004a*/ 	.short	(.L_168 - .L_167)
.L_167:
        /*004c*/ 	.word	0x00000000
        /*0050*/ 	.short	0x0001
        /*0052*/ 	.short	0x0008
        /*0054*/ 	.byte	0x00, 0xf5, 0x21, 0x00


	//----- nvinfo : EIATTR_KPARAM_INFO
	.align		4
.L_168:
        /*0058*/ 	.byte	0x04, 0x17
        /*005a*/ 	.short	(.L_170 - .L_169)
.L_169:
        /*005c*/ 	.word	0x00000000
        /*0060*/ 	.short	0x0000
        /*0062*/ 	.short	0x0000
        /*0064*/ 	.byte	0x00, 0xf5, 0x21, 0x00


	//----- nvinfo : EIATTR_SPARSE_MMA_MASK
	.align		4
.L_170:
        /*0068*/ 	.byte	0x03, 0x50
        /*006a*/ 	.short	0x0000


	//----- nvinfo : EIATTR_MAXREG_COUNT
	.align		4
        /*006c*/ 	.byte	0x03, 0x1b
        /*006e*/ 	.short	0x00ff


	//----- nvinfo : EIATTR_NUM_BARRIERS
	.align		4
        /*0070*/ 	.byte	0x02, 0x4c
        /*0072*/ 	.byte	0x01
	.zero		1


	//----- nvinfo : EIATTR_MERCURY_ISA_VERSION
	.align		4
        /*0074*/ 	.byte	0x03, 0x5f
        /*0076*/ 	.short	0x0101


	//----- nvinfo : EIATTR_VRC_CTA_INIT_COUNT
	.align		4
        /*0078*/ 	.byte	0x02, 0x4a
	.zero		1
	.zero		1


	//----- nvinfo : EIATTR_EXIT_INSTR_OFFSETS
	.align		4
        /*007c*/ 	.byte	0x04, 0x1c
        /*007e*/ 	.short	(.L_172 - .L_171)


	//   ....[0]....
.L_171:
        /*0080*/ 	.word	0x00000040


	//   ....[1]....
        /*0084*/ 	.word	0x00002ec0


	//----- nvinfo : EIATTR_MAX_THREADS
	.align		4
.L_172:
        /*0088*/ 	.byte	0x04, 0x05
        /*008a*/ 	.short	(.L_174 - .L_173)
.L_173:
        /*008c*/ 	.word	0x00000080
        /*0090*/ 	.word	0x00000001
        /*0094*/ 	.word	0x00000001


	//----- nvinfo : EIATTR_CRS_STACK_SIZE
	.align		4
.L_174:
        /*0098*/ 	.byte	0x04, 0x1e
        /*009a*/ 	.short	(.L_176 - .L_175)
.L_175:
        /*009c*/ 	.word	0x00000000


	//----- nvinfo : EIATTR_CBANK_PARAM_SIZE
	.align		4
.L_176:
        /*00a0*/ 	.byte	0x03, 0x19
        /*00a2*/ 	.short	0x0021


	//----- nvinfo : EIATTR_PARAM_CBANK
	.align		4
        /*00a4*/ 	.byte	0x04, 0x0a
        /*00a6*/ 	.short	(.L_178 - .L_177)
	.align		4
.L_177:
        /*00a8*/ 	.word	index@(.nv.constant0._ZN3cub18CUB_300001_SM_10006detail10radix_sort30DeviceRadixSortHistogramKernelINS1_5radix10policy_hubIjNS0_8NullTypeEyE10Policy1000ELNS0_9SortOrderE0EjyNS1_21identity_decomposer_tEEEvPT2_PKT1_SB_iiT3_)
        /*00ac*/ 	.short	0x0380
        /*00ae*/ 	.short	0x0021


	//----- nvinfo : EIATTR_SW_WAR
	.align		4
.L_178:
        /*00b0*/ 	.byte	0x04, 0x36
        /*00b2*/ 	.short	(.L_180 - .L_179)
.L_179:
        /*00b4*/ 	.word	0x00000008
.L_180:


//--------------------- .nv.info._ZN3cub18CUB_300001_SM_10006detail10radix_sort31DeviceRadixSortSingleTileKernelINS1_5radix10policy_hubIjNS0_8NullTypeEyE10Policy1000ELNS0_9SortOrderE0EjS6_yNS1_21identity_decomposer_tEEEvPKT1_PSB_PKT2_PSF_T3_iiT4_ --------------------------
	.section	.nv.info._ZN3cub18CUB_300001_SM_10006detail10radix_sort31DeviceRadixSortSingleTileKernelINS1_5radix10policy_hubIjNS0_8NullTypeEyE10Policy1000ELNS0_9SortOrderE0EjS6_yNS1_21identity_decomposer_tEEEvPKT1_PSB_PKT2_PSF_T3_iiT4_,"",@"SHT_CUDA_INFO"
	.sectionflags	@""
	.align	4


	//----- nvinfo : EIATTR_CUDA_API_VERSION
	.align		4
        /*0000*/ 	.byte	0x04, 0x37
        /*0002*/ 	.short	(.L_182 - .L_181)
.L_181:
        /*0004*/ 	.word	0x00000082


	//----- nvinfo : EIATTR_KPARAM_INFO
	.align		4
.L_182:
        /*0008*/ 	.byte	0x04, 0x17
        /*000a*/ 	.short	(.L_184 - .L_183)
.L_183:
        /*000c*/ 	.word	0x00000000
        /*0010*/ 	.short	0x0007
        /*0012*/ 	.short	0x0030
        /*0014*/ 	.byte	0x00, 0xf0, 0x05, 0x00


	//----- nvinfo : EIATTR_KPARAM_INFO
	.align		4
.L_184:
        /*0018*/ 	.byte	0x04, 0x17
        /*001a*/ 	.short	(.L_186 - .L_185)
.L_185:
        /*001c*/ 	.word	0x00000000
        /*0020*/ 	.short	0x0006
        /*0022*/ 	.short	0x002c
        /*0024*/ 	.byte	0x00, 0xf0, 0x11, 0x00


	//----- nvinfo : EIATTR_KPARAM_INFO
	.align		4
.L_186:
        /*0028*/ 	.byte	0x04, 0x17
        /*002a*/ 	.short	(.L_188 - .L_187)
.L_187:
        /*002c*/ 	.word	0x00000000
        /*0030*/ 	.short	0x0005
        /*0032*/ 	.short	0x0028
        /*0034*/ 	.byte	0x00, 0xf0, 0x11, 0x00


	//----- nvinfo : EIATTR_KPARAM_INFO
	.align		4
.L_188:
        /*0038*/ 	.byte	0x04, 0x17
        /*003a*/ 	.short	(.L_190 - .L_189)
.L_189:
        /*003c*/ 	.word	0x00000000
        /*0040*/ 	.short	0x0004
        /*0042*/ 	.short	0x0020
        /*0044*/ 	.byte	0x00, 0xf0, 0x21, 0x00


	//----- nvinfo : EIATTR_KPARAM_INFO
	.align		4
.L_190:
        /*0048*/ 	.byte	0x04, 0x17
        /*004a*/ 	.short	(.L_192 - .L_191)
.L_191:
        /*004c*/ 	.word	0x00000000
        /*0050*/ 	.short	0x0003
        /*0052*/ 	.short	0x0018
        /*0054*/ 	.byte	0x00, 0xf5, 0x21, 0x00


	//----- nvinfo : EIATTR_KPARAM_INFO
	.align		4
.L_192:
        /*0058*/ 	.byte	0x04, 0x17
        /*005a*/ 	.short	(.L_194 - .L_193)
.L_193:
        /*005c*/ 	.word	0x00000000
        /*0060*/ 	.short	0x0002
        /*0062*/ 	.short	0x0010
        /*0064*/ 	.byte	0x00, 0xf5, 0x21, 0x00


	//----- nvinfo : EIATTR_KPARAM_INFO
	.align		4
.L_194:
        /*0068*/ 	.byte	0x04, 0x17
        /*006a*/ 	.short	(.L_196 - .L_195)
.L_195:
        /*006c*/ 	.word	0x00000000
        /*0070*/ 	.short	0x0001
        /*0072*/ 	.short	0x0008
        /*0074*/ 	.byte	0x00, 0xf5, 0x21, 0x00


	//----- nvinfo : EIATTR_KPARAM_INFO
	.align		4
.L_196:
        /*0078*/ 	.byte	0x04, 0x17
        /*007a*/ 	.short	(.L_198 - .L_197)
.L_197:
        /*007c*/ 	.word	0x00000000
        /*0080*/ 	.short	0x0000
        /*0082*/ 	.short	0x0000
        /*0084*/ 	.byte	0x00, 0xf5, 0x21, 0x00


	//----- nvinfo : EIATTR_SPARSE_MMA_MASK
	.align		4
.L_198:
        /*0088*/ 	.byte	0x03, 0x50
        /*008a*/ 	.short	0x0000


	//----- nvinfo : EIATTR_MAXREG_COUNT
	.align		4
        /*008c*/ 	.byte	0x03, 0x1b
        /*008e*/ 	.short	0x00ff


	//----- nvinfo : EIATTR_NUM_BARRIERS
	.align		4
        /*0090*/ 	.byte	0x02, 0x4c
        /*0092*/ 	.byte	0x01
	.zero		1


	//----- nvinfo : EIATTR_MERCURY_ISA_VERSION
	.align		4
        /*0094*/ 	.byte	0x03, 0x5f
        /*0096*/ 	.short	0x0101


	//----- nvinfo : EIATTR_COOP_GROUP_MASK_REGIDS
	.align		4
        /*0098*/ 	.byte	0x04, 0x29
        /*009a*/ 	.short	(.L_200 - .L_199)


	//   ....[0]....
.L_199:
        /*009c*/ 	.word	0xffffffff


	//   ....[1]....
        /*00a0*/ 	.word	0xffffffff


	//   ....[2]....
        /*00a4*/ 	.word	0xffffffff


	//   ....[3]....
        /*00a8*/ 	.word	0xffffffff


	//   ....[4]....
        /*00ac*/ 	.word	0xffffffff


	//----- nvinfo : EIATTR_COOP_GROUP_INSTR_OFFSETS
	.align		4
.L_200:
        /*00b0*/ 	.byte	0x04, 0x28
        /*00b2*/ 	.short	(.L_202 - .L_201)


	//   ....[0]....
.L_201:
        /*00b4*/ 	.word	0x000018c0


	//   ....[1]....
        /*00b8*/ 	.word	0x000018e0


	//   ....[2]....
        /*00bc*/ 	.word	0x00001900


	//   ....[3]....
        /*00c0*/ 	.word	0x00001920


	//   ....[4]....
        /*00c4*/ 	.word	0x00001940


	//----- nvinfo : EIATTR_VRC_CTA_INIT_COUNT
	.align		4
.L_202:
        /*00c8*/ 	.byte	0x02, 0x4a
	.zero		1
	.zero		1


	//----- nvinfo : EIATTR_EXIT_INSTR_OFFSETS
	.align		4
        /*00cc*/ 	.byte	0x04, 0x1c
        /*00ce*/ 	.short	(.L_204 - .L_203)


	//   ....[0]....
.L_203:
        /*00d0*/ 	.word	0x00002e90


	//   ....[1]....
        /*00d4*/ 	.word	0x00002ec0


	//----- nvinfo : EIATTR_MAX_THREADS
	.align		4
.L_204:
        /*00d8*/ 	.byte	0x04, 0x05
        /*00da*/ 	.short	(.L_206 - .L_205)
.L_205:
        /*00dc*/ 	.word	0x00000100
        /*00e0*/ 	.word	0x00000001
        /*00e4*/ 	.word	0x00000001


	//----- nvinfo : EIATTR_CBANK_PARAM_SIZE
	.align		4
.L_206:
        /*00e8*/ 	.byte	0x03, 0x19
        /*00ea*/ 	.short	0x0031


	//----- nvinfo : EIATTR_PARAM_CBANK
	.align		4
        /*00ec*/ 	.byte	0x04, 0x0a
        /*00ee*/ 	.short	(.L_208 - .L_207)
	.align		4
.L_207:
        /*00f0*/ 	.word	index@(.nv.constant0._ZN3cub18CUB_300001_SM_10006detail10radix_sort31DeviceRadixSortSingleTileKernelINS1_5radix10policy_hubIjNS0_8NullTypeEyE10Policy1000ELNS0_9SortOrderE0EjS6_yNS1_21identity_decomposer_tEEEvPKT1_PSB_PKT2_PSF_T3_iiT4_)
        /*00f4*/ 	.short	0x0380
        /*00f6*/ 	.short	0x0031


	//----- nvinfo : EIATTR_SW_WAR
	.align		4
.L_208:
        /*00f8*/ 	.byte	0x04, 0x36
        /*00fa*/ 	.short	(.L_210 - .L_209)
.L_209:
        /*00fc*/ 	.word	0x00000008
.L_210:


//--------------------- .nv.info._ZN3cub18CUB_300001_SM_10006detail11EmptyKernelIvEEvv --------------------------
	.section	.nv.info._ZN3cub18CUB_300001_SM_10006detail11EmptyKernelIvEEvv,"",@"SHT_CUDA_INFO"
	.sectionflags	@""
	.align	4


	//----- nvinfo : EIATTR_CUDA_API_VERSION
	.align		4
        /*0000*/ 	.byte	0x04, 0x37
        /*0002*/ 	.short	(.L_212 - .L_211)
.L_211:
        /*0004*/ 	.word	0x00000082


	//----- nvinfo : EIATTR_SPARSE_MMA_MASK
	.align		4
.L_212:
        /*0008*/ 	.byte	0x03, 0x50
        /*000a*/ 	.short	0x0000


	//----- nvinfo : EIATTR_MAXREG_COUNT
	.align		4
        /*000c*/ 	.byte	0x03, 0x1b
        /*000e*/ 	.short	0x00ff


	//----- nvinfo : EIATTR_MERCURY_ISA_VERSION
	.align		4
        /*0010*/ 	.byte	0x03, 0x5f
        /*0012*/ 	.short	0x0101


	//----- nvinfo : EIATTR_VRC_CTA_INIT_COUNT
	.align		4
        /*0014*/ 	.byte	0x02, 0x4a
	.zero		1
	.zero		1


	//----- nvinfo : EIATTR_EXIT_INSTR_OFFSETS
	.align		4
        /*0018*/ 	.byte	0x04, 0x1c
        /*001a*/ 	.short	(.L_214 - .L_213)


	//   ....[0]....
.L_213:
        /*001c*/ 	.word	0x00000010


	//----- nvinfo : EIATTR_SW_WAR
	.align		4
.L_214:
        /*0020*/ 	.byte	0x04, 0x36
        /*0022*/ 	.short	(.L_216 - .L_215)
.L_215:
        /*0024*/ 	.word	0x00000008
.L_216:


//--------------------- .nv.info._Z7ScatterPjiiiiPiS_ --------------------------
	.section	.nv.info._Z7ScatterPjiiiiPiS_,"",@"SHT_CUDA_INFO"
	.sectionflags	@""
	.align	4


	//----- nvinfo : EIATTR_CUDA_API_VERSION
	.align		4
        /*0000*/ 	.byte	0x04, 0x37
        /*0002*/ 	.short	(.L_218 - .L_217)
.L_217:
        /*0004*/ 	.word	0x00000082


	//----- nvinfo : EIATTR_KPARAM_INFO
	.align		4
.L_218:
        /*0008*/ 	.byte	0x04, 0x17
        /*000a*/ 	.short	(.L_220 - .L_219)
.L_219:
        /*000c*/ 	.word	0x00000000
        /*0010*/ 	.short	0x0006
        /*0012*/ 	.short	0x0020
        /*0014*/ 	.byte	0x00, 0xf5, 0x21, 0x00


	//----- nvinfo : EIATTR_KPARAM_INFO
	.align		4
.L_220:
        /*0018*/ 	.byte	0x04, 0x17
        /*001a*/ 	.short	(.L_222 - .L_221)
.L_221:
        /*001c*/ 	.word	0x00000000
        /*0020*/ 	.short	0x0005
        /*0022*/ 	.short	0x0018
        /*0024*/ 	.byte	0x00, 0xf5, 0x21, 0x00


	//----- nvinfo : EIATTR_KPARAM_INFO
	.align		4
.L_222:
        /*0028*/ 	.byte	0x04, 0x17
        /*002a*/ 	.short	(.L_224 - .L_223)
.L_223:
        /*002c*/ 	.word	0x00000000
        /*0030*/ 	.short	0x0004
        /*0032*/ 	.short	0x0014
        /*0034*/ 	.byte	0x00, 0xf0, 0x11, 0x00


	//----- nvinfo : EIATTR_KPARAM_INFO
	.align		4
.L_224:
        /*0038*/ 	.byte	0x04, 0x17
        /*003a*/ 	.short	(.L_226 - .L_225)
.L_225:
        /*003c*/ 	.word	0x00000000
        /*0040*/ 	.short	0x0003
        /*0042*/ 	.short	0x0010
        /*0044*/ 	.byte	0x00, 0xf0, 0x11, 0x00


	//----- nvinfo : EIATTR_KPARAM_INFO
	.align		4
.L_226:
        /*0048*/ 	.byte	0x04, 0x17
        /*004a*/ 	.short	(.L_228 - .L_227)
.L_227:
        /*004c*/ 	.word	0x00000000
        /*0050*/ 	.short	0x0002
        /*0052*/ 	.short	0x000c
        /*0054*/ 	.byte	0x00, 0xf0, 0x11, 0x00


	//----- nvinfo : EIATTR_KPARAM_INFO
	.align		4
.L_228:
        /*0058*/ 	.byte	0x04, 0x17
        /*005a*/ 	.short	(.L_230 - .L_229)
.L_229:
        /*005c*/ 	.word	0x00000000
        /*0060*/ 	.short	0x0001
        /*0062*/ 	.short	0x0008
        /*0064*/ 	.byte	0x00, 0xf0, 0x11, 0x00


	//----- nvinfo : EIATTR_KPARAM_INFO
	.align		4
.L_230:
        /*0068*/ 	.byte	0x04, 0x17
        /*006a*/ 	.short	(.L_232 - .L_231)
.L_231:
        /*006c*/ 	.word	0x00000000
        /*0070*/ 	.short	0x0000
        /*0072*/ 	.short	0x0000
        /*0074*/ 	.byte	0x00, 0xf5, 0x21, 0x00


	//----- nvinfo : EIATTR_SPARSE_MMA_MASK
	.align		4
.L_232:
        /*0078*/ 	.byte	0x03, 0x50
        /*007a*/ 	.short	0x0000


	//----- nvinfo : EIATTR_MAXREG_COUNT
	.align		4
        /*007c*/ 	.byte	0x03, 0x1b
        /*007e*/ 	.short	0x00ff


	//----- nvinfo : EIATTR_NUM_BARRIERS
	.align		4
        /*0080*/ 	.byte	0x02, 0x4c
        /*0082*/ 	.byte	0x01
	.zero		1


	//----- nvinfo : EIATTR_MERCURY_ISA_VERSION
	.align		4
        /*0084*/ 	.byte	0x03, 0x5f
        /*0086*/ 	.short	0x0101


	//----- nvinfo : EIATTR_VRC_CTA_INIT_COUNT
	.align		4
        /*0088*/ 	.byte	0x02, 0x4a
	.zero		1
	.zero		1


	//----- nvinfo : EIATTR_EXIT_INSTR_OFFSETS
	.align		4
        /*008c*/ 	.byte	0x04, 0x1c
        /*008e*/ 	.short	(.L_234 - .L_233)


	//   ....[0]....
.L_233:
        /*0090*/ 	.word	0x00000650


	//   ....[1]....
        /*0094*/ 	.word	0x00000740


	//----- nvinfo : EIATTR_CRS_STACK_SIZE
	.align		4
.L_234:
        /*0098*/ 	.byte	0x04, 0x1e
        /*009a*/ 	.short	(.L_236 - .L_235)
.L_235:
        /*009c*/ 	.word	0x00000000


	//----- nvinfo : EIATTR_CBANK_PARAM_SIZE
	.align		4
.L_236:
        /*00a0*/ 	.byte	0x03, 0x19
        /*00a2*/ 	.short	0x0028


	//----- nvinfo : EIATTR_PARAM_CBANK
	.align		4
        /*00a4*/ 	.byte	0x04, 0x0a
        /*00a6*/ 	.short	(.L_238 - .L_237)
	.align		4
.L_237:
        /*00a8*/ 	.word	index@(.nv.constant0._Z7ScatterPjiiiiPiS_)
        /*00ac*/ 	.short	0x0380
        /*00ae*/ 	.short	0x0028


	//----- nvinfo : EIATTR_SW_WAR
	.align		4
.L_238:
        /*00b0*/ 	.byte	0x04, 0x36
        /*00b2*/ 	.short	(.L_240 - .L_239)
.L_239:
        /*00b4*/ 	.word	0x00000008
.L_240:


//--------------------- .nv.info._Z10addBlkSumsPiiS_ --------------------------
	.section	.nv.info._Z10addBlkSumsPiiS_,"",@"SHT_CUDA_INFO"
	.sectionflags	@""
	.align	4


	//----- nvinfo : EIATTR_CUDA_API_VERSION
	.align		4
        /*0000*/ 	.byte	0x04, 0x37
        /*0002*/ 	.short	(.L_242 - .L_241)
.L_241:
        /*0004*/ 	.word	0x00000082


	//----- nvinfo : EIATTR_KPARAM_INFO
	.align		4
.L_242:
        /*0008*/ 	.byte	0x04, 0x17
        /*000a*/ 	.short	(.L_244 - .L_243)
.L_243:
        /*000c*/ 	.word	0x00000000
        /*0010*/ 	.short	0x0002
        /*0012*/ 	.short	0x0010
        /*0014*/ 	.byte	0x00, 0xf5, 0x21, 0x00


	//----- nvinfo : EIATTR_KPARAM_INFO
	.align		4
.L_244:
        /*0018*/ 	.byte	0x04, 0x17
        /*001a*/ 	.short	(.L_246 - .L_245)
.L_245:
        /*001c*/ 	.word	0x00000000
        /*0020*/ 	.short	0x0001
        /*0022*/ 	.short	0x0008
        /*0024*/ 	.byte	0x00, 0xf0, 0x11, 0x00


	//----- nvinfo : EIATTR_KPARAM_INFO
	.align		4
.L_246:
        /*0028*/ 	.byte	0x04, 0x17
        /*002a*/ 	.short	(.L_248 - .L_247)
.L_247:
        /*002c*/ 	.word	0x00000000
        /*0030*/ 	.short	0x0000
        /*0032*/ 	.short	0x0000
        /*0034*/ 	.byte	0x00, 0xf5, 0x21, 0x00


	//----- nvinfo : EIATTR_SPARSE_MMA_MASK
	.align		4
.L_248:
        /*0038*/ 	.byte	0x03, 0x50
        /*003a*/ 	.short	0x0000


	//----- nvinfo : EIATTR_MAXREG_COUNT
	.align		4
        /*003c*/ 	.byte	0x03, 0x1b
        /*003e*/ 	.short	0x00ff


	//----- nvinfo : EIATTR_MERCURY_ISA_VERSION
	.align		4
        /*0040*/ 	.byte	0x03, 0x5f
        /*0042*/ 	.short	0x0101


	//----- nvinfo : EIATTR_VRC_CTA_INIT_COUNT
	.align		4
        /*0044*/ 	.byte	0x02, 0x4a
	.zero		1
	.zero		1


	//----- nvinfo : EIATTR_EXIT_INSTR_OFFSETS
	.align		4
        /*0048*/ 	.byte	0x04, 0x1c
        /*004a*/ 	.short	(.L_250 - .L_249)


	//   ....[0]....
.L_249:
        /*004c*/ 	.word	0x00000080


	//   ....[1]....
        /*0050*/ 	.word	0x00000130


	//----- nvinfo : EIATTR_CBANK_PARAM_SIZE
	.align		4
.L_250:
        /*0054*/ 	.byte	0x03, 0x19
        /*0056*/ 	.short	0x0018


	//----- nvinfo : EIATTR_PARAM_CBANK
	.align		4
        /*0058*/ 	.byte	0x04, 0x0a
        /*005a*/ 	.short	(.L_252 - .L_251)
	.align		4
.L_251:
        /*005c*/ 	.word	index@(.nv.constant0._Z10addBlkSumsPiiS_)
        /*0060*/ 	.short	0x0380
        /*0062*/ 	.short	0x0018


	//----- nvinfo : EIATTR_SW_WAR
	.align		4
.L_252:
        /*0064*/ 	.byte	0x04, 0x36
        /*0066*/ 	.short	(.L_254 - .L_253)
.L_253:
        /*0068*/ 	.word	0x00000008
.L_254:


//--------------------- .nv.info._Z13scanBlkKernelPiiS_S_i --------------------------
	.section	.nv.info._Z13scanBlkKernelPiiS_S_i,"",@"SHT_CUDA_INFO"
	.sectionflags	@""
	.align	4


	//----- nvinfo : EIATTR_CUDA_API_VERSION
	.align		4
        /*0000*/ 	.byte	0x04, 0x37
        /*0002*/ 	.short	(.L_256 - .L_255)
.L_255:
        /*0004*/ 	.word	0x00000082


	//----- nvinfo : EIATTR_KPARAM_INFO
	.align		4
.L_256:
        /*0008*/ 	.byte	0x04, 0x17
        /*000a*/ 	.short	(.L_258 - .L_257)
.L_257:
        /*000c*/ 	.word	0x00000000
        /*0010*/ 	.short	0x0004
        /*0012*/ 	.short	0x0020
        /*0014*/ 	.byte	0x00, 0xf0, 0x11, 0x00


	//----- nvinfo : EIATTR_KPARAM_INFO
	.align		4
.L_258:
        /*0018*/ 	.byte	0x04, 0x17
        /*001a*/ 	.short	(.L_260 - .L_259)
.L_259:
        /*001c*/ 	.word	0x00000000
        /*0020*/ 	.short	0x0003
        /*0022*/ 	.short	0x0018
        /*0024*/ 	.byte	0x00, 0xf5, 0x21, 0x00


	//----- nvinfo : EIATTR_KPARAM_INFO
	.align		4
.L_260:
        /*0028*/ 	.byte	0x04, 0x17
        /*002a*/ 	.short	(.L_262 - .L_261)
.L_261:
        /*002c*/ 	.word	0x00000000
        /*0030*/ 	.short	0x0002
        /*0032*/ 	.short	0x0010
        /*0034*/ 	.byte	0x00, 0xf5, 0x21, 0x00


	//----- nvinfo : EIATTR_KPARAM_INFO
	.align		4
.L_262:
        /*0038*/ 	.byte	0x04, 0x17
        /*003a*/ 	.short	(.L_264 - .L_263)
.L_263:
        /*003c*/ 	.word	0x00000000
        /*0040*/ 	.short	0x0001
        /*0042*/ 	.short	0x0008
        /*0044*/ 	.byte	0x00, 0xf0, 0x11, 0x00


	//----- nvinfo : EIATTR_KPARAM_INFO
	.align		4
.L_264:
        /*0048*/ 	.byte	0x04, 0x17
        /*004a*/ 	.short	(.L_266 - .L_265)
.L_265:
        /*004c*/ 	.word	0x00000000
        /*0050*/ 	.short	0x0000
        /*0052*/ 	.short	0x0000
        /*0054*/ 	.byte	0x00, 0xf5, 0x21, 0x00


	//----- nvinfo : EIATTR_SPARSE_MMA_MASK
	.align		4
.L_266:
        /*0058*/ 	.byte	0x03, 0x50
        /*005a*/ 	.short	0x0000


	//----- nvinfo : EIATTR_MAXREG_COUNT
	.align		4
        /*005c*/ 	.byte	0x03, 0x1b
        /*005e*/ 	.short	0x00ff


	//----- nvinfo : EIATTR_NUM_BARRIERS
	.align		4
        /*0060*/ 	.byte	0x02, 0x4c
        /*0062*/ 	.byte	0x01
	.zero		1


	//----- nvinfo : EIATTR_MERCURY_ISA_VERSION
	.align		4
        /*0064*/ 	.byte	0x03, 0x5f
        /*0066*/ 	.short	0x0101


	//----- nvinfo : EIATTR_VRC_CTA_INIT_COUNT
	.align		4
        /*0068*/ 	.byte	0x02, 0x4a
	.zero		1
	.zero		1


	//----- nvinfo : EIATTR_EXIT_INSTR_OFFSETS
	.align		4
        /*006c*/ 	.byte	0x04, 0x1c
        /*006e*/ 	.short	(.L_268 - .L_267)


	//   ....[0]....
.L_267:
        /*0070*/ 	.word	0x00000300


	//   ....[1]....
        /*0074*/ 	.word	0x00000380


	//----- nvinfo : EIATTR_CBANK_PARAM_SIZE
	.align		4
.L_268:
        /*0078*/ 	.byte	0x03, 0x19
        /*007a*/ 	.short	0x0024


	//----- nvinfo : EIATTR_PARAM_CBANK
	.align		4
        /*007c*/ 	.byte	0x04, 0x0a
        /*007e*/ 	.short	(.L_270 - .L_269)
	.align		4
.L_269:
        /*0080*/ 	.word	index@(.nv.constant0._Z13scanBlkKernelPiiS_S_i)
        /*0084*/ 	.short	0x0380
        /*0086*/ 	.short	0x0024


	//----- nvinfo : EIATTR_SW_WAR
	.align		4
.L_270:
        /*0088*/ 	.byte	0x04, 0x36
        /*008a*/ 	.short	(.L_272 - .L_271)
.L_271:
        /*008c*/ 	.word	0x00000008
.L_272:


//--------------------- .nv.info._Z17computeHistKernelPjiPiii --------------------------
	.section	.nv.info._Z17computeHistKernelPjiPiii,"",@"SHT_CUDA_INFO"
	.sectionflags	@""
	.align	4


	//----- nvinfo : EIATTR_CUDA_API_VERSION
	.align		4
        /*0000*/ 	.byte	0x04, 0x37
        /*0002*/ 	.short	(.L_274 - .L_273)
.L_273:
        /*0004*/ 	.word	0x00000082


	//----- nvinfo : EIATTR_KPARAM_INFO
	.align		4
.L_274:
        /*0008*/ 	.byte	0x04, 0x17
        /*000a*/ 	.short	(.L_276 - .L_275)
.L_275:
        /*000c*/ 	.word	0x00000000
        /*0010*/ 	.short	0x0004
        /*0012*/ 	.short	0x001c
        /*0014*/ 	.byte	0x00, 0xf0, 0x11, 0x00


	//----- nvinfo : EIATTR_KPARAM_INFO
	.align		4
.L_276:
        /*0018*/ 	.byte	0x04, 0x17
        /*001a*/ 	.short	(.L_278 - .L_277)
.L_277:
        /*001c*/ 	.word	0x00000000
        /*0020*/ 	.short	0x0003
        /*0022*/ 	.short	0x0018
        /*0024*/ 	.byte	0x00, 0xf0, 0x11, 0x00


	//----- nvinfo : EIATTR_KPARAM_INFO
	.align		4
.L_278:
        /*0028*/ 	.byte	0x04, 0x17
        /*002a*/ 	.short	(.L_280 - .L_279)
.L_279:
        /*002c*/ 	.word	0x00000000
        /*0030*/ 	.short	0x0002
        /*0032*/ 	.short	0x0010
        /*0034*/ 	.byte	0x00, 0xf5, 0x21, 0x00


	//----- nvinfo : EIATTR_KPARAM_INFO
	.align		4
.L_280:
        /*0038*/ 	.byte	0x04, 0x17
        /*003a*/ 	.short	(.L_282 - .L_281)
.L_281:
        /*003c*/ 	.word	0x00000000
        /*0040*/ 	.short	0x0001
        /*0042*/ 	.short	0x0008
        /*0044*/ 	.byte	0x00, 0xf0, 0x11, 0x00


	//----- nvinfo : EIATTR_KPARAM_INFO
	.align		4
.L_282:
        /*0048*/ 	.byte	0x04, 0x17
        /*004a*/ 	.short	(.L_284 - .L_283)
.L_283:
        /*004c*/ 	.word	0x00000000
        /*0050*/ 	.short	0x0000
        /*0052*/ 	.short	0x0000
        /*0054*/ 	.byte	0x00, 0xf5, 0x21, 0x00


	//----- nvinfo : EIATTR_SPARSE_MMA_MASK
	.align		4
.L_284:
        /*0058*/ 	.byte	0x03, 0x50
        /*005a*/ 	.short	0x0000


	//----- nvinfo : EIATTR_MAXREG_COUNT
	.align		4
        /*005c*/ 	.byte	0x03, 0x1b
        /*005e*/ 	.short	0x00ff


	//----- nvinfo : EIATTR_NUM_BARRIERS
	.align		4
        /*0060*/ 	.byte	0x02, 0x4c
        /*0062*/ 	.byte	0x01
	.zero		1


	//----- nvinfo : EIATTR_MERCURY_ISA_VERSION
	.align		4
        /*0064*/ 	.byte	0x03, 0x5f
        /*0066*/ 	.short	0x0101


	//----- nvinfo : EIATTR_VRC_CTA_INIT_COUNT
	.align		4
        /*0068*/ 	.byte	0x02, 0x4a
	.zero		1
	.zero		1


	//----- nvinfo : EIATTR_EXIT_INSTR_OFFSETS
	.align		4
        /*006c*/ 	.byte	0x04, 0x1c
        /*006e*/ 	.short	(.L_286 - .L_285)


	//   ....[0]....
.L_285:
        /*0070*/ 	.word	0x00000a00


	//   ....[1]....
        /*0074*/ 	.word	0x00001d30


	//   ....[2]....
        /*0078*/ 	.word	0x00001ea0


	//----- nvinfo : EIATTR_CRS_STACK_SIZE
	.align		4
.L_286:
        /*007c*/ 	.byte	0x04, 0x1e
        /*007e*/ 	.short	(.L_288 - .L_287)
.L_287:
        /*0080*/ 	.word	0x00000000


	//----- nvinfo : EIATTR_CBANK_PARAM_SIZE
	.align		4
.L_288:
        /*0084*/ 	.byte	0x03, 0x19
        /*0086*/ 	.short	0x0020


	//----- nvinfo : EIATTR_PARAM_CBANK
	.align		4
        /*0088*/ 	.byte	0x04, 0x0a
        /*008a*/ 	.short	(.L_290 - .L_289)
	.align		4
.L_289:
        /*008c*/ 	.word	index@(.nv.constant0._Z17computeHistKernelPjiPiii)
        /*0090*/ 	.short	0x0380
        /*0092*/ 	.short	0x0020


	//----- nvinfo : EIATTR_SW_WAR
	.align		4
.L_290:
        /*0094*/ 	.byte	0x04, 0x36
        /*0096*/ 	.short	(.L_292 - .L_291)
.L_291:
        /*0098*/ 	.word	0x00000008
.L_292:


//--------------------- .nv.callgraph             --------------------------
	.section	.nv.callgraph,"",@"SHT_CUDA_CALLGRAPH"
	.align	4
	.sectionentsize	8
	.align		4
        /*0000*/ 	.word	0x00000000
	.align		4
        /*0004*/ 	.word	0xffffffff
	.align		4
        /*0008*/ 	.word	0x00000000
	.align		4
        /*000c*/ 	.word	0xfffffffe
	.align		4
        /*0010*/ 	.word	0x00000000
	.align		4
        /*0014*/ 	.word	0xfffffffd
	.align		4
        /*0018*/ 	.word	0x00000000
	.align		4
        /*001c*/ 	.word	0xfffffffc


//--------------------- .nv.constant4             --------------------------
	.section	.nv.constant4,"a",@progbits
	.align	8
	.align		8
.nv.constant4:
        /*0000*/ 	.dword	_ZN34_INTERNAL_0616952f_4_k_cu_a12557464cuda3std3__45__cpo5beginE
	.align		8
        /*0008*/ 	.dword	_ZN34_INTERNAL_0616952f_4_k_cu_a12557464cuda3std3__45__cpo3endE
	.align		8
        /*0010*/ 	.dword	_ZN34_INTERNAL_0616952f_4_k_cu_a12557464cuda3std3__45__cpo6cbeginE
	.align		8
        /*0018*/ 	.dword	_ZN34_INTERNAL_0616952f_4_k_cu_a12557464cuda3std3__45__cpo4cendE
	.align		8
        /*0020*/ 	.dword	_ZN34_INTERNAL_0616952f_4_k_cu_a12557464cuda3std3__45__cpo6rbeginE
	.align		8
        /*0028*/ 	.dword	_ZN34_INTERNAL_0616952f_4_k_cu_a12557464cuda3std3__45__cpo4rendE
	.align		8
        /*0030*/ 	.dword	_ZN34_INTERNAL_0616952f_4_k_cu_a12557464cuda3std3__45__cpo7crbeginE
	.align		8
        /*0038*/ 	.dword	_ZN34_INTERNAL_0616952f_4_k_cu_a12557464cuda3std3__45__cpo5crendE
	.align		8
        /*0040*/ 	.dword	_ZN34_INTERNAL_0616952f_4_k_cu_a12557464cuda3std3__436_GLOBAL__N__0616952f_4_k_cu_a12557466ignoreE
	.align		8
        /*0048*/ 	.dword	_ZN34_INTERNAL_0616952f_4_k_cu_a12557464cuda3std3__419piecewise_constructE
	.align		8
        /*0050*/ 	.dword	_ZN34_INTERNAL_0616952f_4_k_cu_a12557464cuda3std3__48in_placeE
	.align		8
        /*0058*/ 	.dword	_ZN34_INTERNAL_0616952f_4_k_cu_a12557464cuda3std3__420unreachable_sentinelE
	.align		8
        /*0060*/ 	.dword	_ZN34_INTERNAL_0616952f_4_k_cu_a12557464cuda3std3__47nulloptE
	.align		8
        /*0068*/ 	.dword	_ZN34_INTERNAL_0616952f_4_k_cu_a12557464cuda3std3__48unexpectE
	.align		8
        /*0070*/ 	.dword	_ZN34_INTERNAL_0616952f_4_k_cu_a12557464cuda3std6ranges3__45__cpo4swapE
	.align		8
        /*0078*/ 	.dword	_ZN34_INTERNAL_0616952f_4_k_cu_a12557464cuda3std6ranges3__45__cpo9iter_moveE
	.align		8
        /*0080*/ 	.dword	_ZN34_INTERNAL_0616952f_4_k_cu_a12557464cuda3std6ranges3__45__cpo5beginE
	.align		8
        /*0088*/ 	.dword	_ZN34_INTERNAL_0616952f_4_k_cu_a12557464cuda3std6ranges3__45__cpo3endE
	.align		8
        /*0090*/ 	.dword	_ZN34_INTERNAL_0616952f_4_k_cu_a12557464cuda3std6ranges3__45__cpo6cbeginE
	.align		8
        /*0098*/ 	.dword	_ZN34_INTERNAL_0616952f_4_k_cu_a12557464cuda3std6ranges3__45__cpo4cendE
	.align		8
        /*00a0*/ 	.dword	_ZN34_INTERNAL_0616952f_4_k_cu_a12557464cuda3std6ranges3__45__cpo7advanceE
	.align		8
        /*00a8*/ 	.dword	_ZN34_INTERNAL_0616952f_4_k_cu_a12557464cuda3std6ranges3__45__cpo9iter_swapE
	.align		8
        /*00b0*/ 	.dword	_ZN34_INTERNAL_0616952f_4_k_cu_a12557464cuda3std6ranges3__45__cpo4nextE
	.align		8
        /*00b8*/ 	.dword	_ZN34_INTERNAL_0616952f_4_k_cu_a12557464cuda3std6ranges3__45__cpo4prevE
	.align		8
        /*00c0*/ 	.dword	_ZN34_INTERNAL_0616952f_4_k_cu_a12557464cuda3std6ranges3__45__cpo4dataE
	.align		8
        /*00c8*/ 	.dword	_ZN34_INTERNAL_0616952f_4_k_cu_a12557464cuda3std6ranges3__45__cpo5cdataE
	.align		8
        /*00d0*/ 	.dword	_ZN34_INTERNAL_0616952f_4_k_cu_a12557464cuda3std6ranges3__45__cpo4sizeE
	.align		8
        /*00d8*/ 	.dword	_ZN34_INTERNAL_0616952f_4_k_cu_a12557464cuda3std6ranges3__45__cpo5ssizeE
	.align		8
        /*00e0*/ 	.dword	_ZN34_INTERNAL_0616952f_4_k_cu_a12557464cuda3std6ranges3__45__cpo8distanceE
	.align		8
        /*00e8*/ 	.dword	_ZN34_INTERNAL_0616952f_4_k_cu_a12557466thrust24THRUST_300001_SM_1000_NS8cuda_cub3parE
	.align		8
        /*00f0*/ 	.dword	_ZN34_INTERNAL_0616952f_4_k_cu_a12557466thrust24THRUST_300001_SM_1000_NS8cuda_cub10par_nosyncE
	.align		8
        /*00f8*/ 	.dword	_ZN34_INTERNAL_0616952f_4_k_cu_a12557466thrust24THRUST_300001_SM_1000_NS6system6detail10sequential3seqE
	.align		8
        /*0100*/ 	.dword	_ZN34_INTERNAL_0616952f_4_k_cu_a12557466thrust24THRUST_300001_SM_1000_NS6system3cpp3parE
	.align		8
        /*0108*/ 	.dword	_ZN34_INTERNAL_0616952f_4_k_cu_a12557466thrust24THRUST_300001_SM_1000_NS12placeholders2_1E
	.align		8
        /*0110*/ 	.dword	_ZN34_INTERNAL_0616952f_4_k_cu_a12557466thrust24THRUST_300001_SM_1000_NS12placeholders2_2E
	.align		8
        /*0118*/ 	.dword	_ZN34_INTERNAL_0616952f_4_k_cu_a12557466thrust24THRUST_300001_SM_1000_NS12placeholders2_3E
	.align		8
        /*0120*/ 	.dword	_ZN34_INTERNAL_0616952f_4_k_cu_a12557466thrust24THRUST_300001_SM_1000_NS12placeholders2_4E
	.align		8
        /*0128*/ 	.dword	_ZN34_INTERNAL_0616952f_4_k_cu_a12557466thrust24THRUST_300001_SM_1000_NS12placeholders2_5E
	.align		8
        /*0130*/ 	.dword	_ZN34_INTERNAL_0616952f_4_k_cu_a12557466thrust24THRUST_300001_SM_1000_NS12placeholders2_6E
	.align		8
        /*0138*/ 	.dword	_ZN34_INTERNAL_0616952f_4_k_cu_a12557466thrust24THRUST_300001_SM_1000_NS12placeholders2_7E
	.align		8
        /*0140*/ 	.dword	_ZN34_INTERNAL_0616952f_4_k_cu_a12557466thrust24THRUST_300001_SM_1000_NS12placeholders2_8E
	.align		8
        /*0148*/ 	.dword	_ZN34_INTERNAL_0616952f_4_k_cu_a12557466thrust24THRUST_300001_SM_1000_NS12placeholders2_9E
	.align		8
        /*0150*/ 	.dword	_ZN34_INTERNAL_0616952f_4_k_cu_a12557466thrust24THRUST_300001_SM_1000_NS12placeholders3_10E
	.align		8
        /*0158*/ 	.dword	_ZN34_INTERNAL_0616952f_4_k_cu_a12557466thrust24THRUST_300001_SM_1000_NS3seqE
	.align		8
        /*0160*/ 	.dword	_ZN34_INTERNAL_0616952f_4_k_cu_a12557466thrust24THRUST_300001_SM_1000_NS6deviceE


//--------------------- .text._ZN3cub18CUB_300001_SM_10006detail10radix_sort29DeviceRadixSortOnesweepKernelINS1_5radix10policy_hubIjNS0_8NullTypeEyE10Policy1000ELNS0_9SortOrderE0EjS6_yiiNS1_21identity_decomposer_tEEEvPT5_SC_PT3_PKSD_PT1_PKSH_PT2_PKSL_T4_iiT6_ --------------------------
	.section	.text._ZN3cub18CUB_300001_SM_10006detail10radix_sort29DeviceRadixSortOnesweepKernelINS1_5radix10policy_hubIjNS0_8NullTypeEyE10Policy1000ELNS0_9SortOrderE0EjS6_yiiNS1_21identity_decomposer_tEEEvPT5_SC_PT3_PKSD_PT1_PKSH_PT2_PKSL_T4_iiT6_,"ax",@progbits
	.align	128
        .global         _ZN3cub18CUB_300001_SM_10006detail10radix_sort29DeviceRadixSortOnesweepKernelINS1_5radix10policy_hubIjNS0_8NullTypeEyE10Policy1000ELNS0_9SortOrderE0EjS6_yiiNS1_21identity_decomposer_tEEEvPT5_SC_PT3_PKSD_PT1_PKSH_PT2_PKSL_T4_iiT6_
        .type           _ZN3cub18CUB_300001_SM_10006detail10radix_sort29DeviceRadixSortOnesweepKernelINS1_5radix10policy_hubIjNS0_8NullTypeEyE10Policy1000ELNS0_9SortOrderE0EjS6_yiiNS1_21identity_decomposer_tEEEvPT5_SC_PT3_PKSD_PT1_PKSH_PT2_PKSL_T4_iiT6_,@function
        .size           _ZN3cub18CUB_300001_SM_10006detail10radix_sort29DeviceRadixSortOnesweepKernelINS1_5radix10policy_hubIjNS0_8NullTypeEyE10Policy1000ELNS0_9SortOrderE0EjS6_yiiNS1_21identity_decomposer_tEEEvPT5_SC_PT3_PKSD_PT1_PKSH_PT2_PKSL_T4_iiT6_,(.L_x_248 - _ZN3cub18CUB_300001_SM_10006detail10radix_sort29DeviceRadixSortOnesweepKernelINS1_5radix10policy_hubIjNS0_8NullTypeEyE10Policy1000ELNS0_9SortOrderE0EjS6_yiiNS1_21identity_decomposer_tEEEvPT5_SC_PT3_PKSD_PT1_PKSH_PT2_PKSL_T4_iiT6_)
        .other          _ZN3cub18CUB_300001_SM_10006detail10radix_sort29DeviceRadixSortOnesweepKernelINS1_5radix10policy_hubIjNS0_8NullTypeEyE10Policy1000ELNS0_9SortOrderE0EjS6_yiiNS1_21identity_decomposer_tEEEvPT5_SC_PT3_PKSD_PT1_PKSH_PT2_PKSL_T4_iiT6_,@"STO_CUDA_ENTRY STV_DEFAULT"
_ZN3cub18CUB_300001_SM_10006detail10radix_sort29DeviceRadixSortOnesweepKernelINS1_5radix10policy_hubIjNS0_8NullTypeEyE10Policy1000ELNS0_9SortOrderE0EjS6_yiiNS1_21identity_decomposer_tEEEvPT5_SC_PT3_PKSD_PT1_PKSH_PT2_PKSL_T4_iiT6_:
.text._ZN3cub18CUB_300001_SM_10006detail10radix_sort29DeviceRadixSortOnesweepKernelINS1_5radix10policy_hubIjNS0_8NullTypeEyE10Policy1000ELNS0_9SortOrderE0EjS6_yiiNS1_21identity_decomposer_tEEEvPT5_SC_PT3_PKSD_PT1_PKSH_PT2_PKSL_T4_iiT6_:
[----:B------:R-:W0:Y:S01]  /*0000*/  LDC R1, c[0x0][0x37c] ;  /* 0x0000df00ff017b82 */ /* 0x000e220000000800 */
[----:B------:R-:W1:Y:S01]  /*0010*/  S2R R39, SR_TID.X ;  /* 0x0000000000277919 */ /* 0x000e620000002100 */
[----:B------:R-:W-:Y:S01]  /*0020*/  MOV R73, 0x400 ;  /* 0x0000040000497802 */ /* 0x000fe20000000f00 */
[----:B------:R-:W2:Y:S01]  /*0030*/  LDCU.64 UR6, c[0x0][0x358] ;  /* 0x00006b00ff0677ac */ /* 0x000ea20008000a00 */
[----:B------:R-:W-:Y:S01]  /*0040*/  BSSY.RECONVERGENT B0, `(.L_x_0) ;  /* 0x000000d000007945 */ /* 0x000fe20003800200 */
[----:B------:R-:W3:Y:S01]  /*0050*/  S2R R0, SR_CgaCtaId ;  /* 0x0000000000007919 */ /* 0x000ee20000008800 */
[----:B0-----:R-:W-:Y:S01]  /*0060*/  VIADD R1, R1, 0xfffffff0 ;  /* 0xfffffff001017836 */ /* 0x001fe20000000000 */
[----:B-1----:R-:W-:Y:S02]  /*0070*/  ISETP.NE.AND P0, PT, R39, RZ, PT ;  /* 0x000000ff2700720c */ /* 0x002fe40003f05270 */
[----:B---3--:R-:W-:-:S11]  /*0080*/  LEA R73, R0, R73, 0x18 ;  /* 0x0000004900497211 */ /* 0x008fd600078ec0ff */
[----:B--2---:R-:W-:Y:S05]  /*0090*/  @P0 BRA `(.L_x_1) ;  /* 0x00000000001c0947 */ /* 0x004fea0003800000 */
[----:B------:R-:W0:Y:S01]  /*00a0*/  LDC.64 R2, c[0x0][0x388] ;  /* 0x0000e200ff027b82 */ /* 0x000e220000000a00 */
[----:B------:R-:W-:-:S05]  /*00b0*/  IMAD.MOV.U32 R5, RZ, RZ, 0x1 ;  /* 0x00000001ff057424 */ /* 0x000fca00078e00ff */
[----:B0-----:R-:W2:Y:S02]  /*00c0*/  ATOMG.E.ADD.STRONG.GPU PT, R2, desc[UR6][R2.64], R5 ;  /* 0x80000005020279a8 */ /* 0x001ea400081ef106 */
[----:B------:R-:W0:Y:S01]  /*00d0*/  S2UR UR5, SR_CgaCtaId ;  /* 0x00000000000579c3 */ /* 0x000e220000008800 */
[----:B------:R-:W-:Y:S02]  /*00e0*/  UMOV UR4, 0x400 ;  /* 0x0000040000047882 */ /* 0x000fe40000000000 */
[----:B0-----:R-:W-:-:S09]  /*00f0*/  ULEA UR4, UR5, UR4, 0x18 ;  /* 0x0000000405047291 */ /* 0x001fd2000f8ec0ff */
[----:B--2---:R0:W-:Y:S03]  /*0100*/  STS [UR4+0x7200], R2 ;  /* 0x00720002ff007988 */ /* 0x0041e60008000804 */
.L_x_1:
[----:B------:R-:W-:Y:S05]  /*0110*/  BSYNC.RECONVERGENT B0 ;  /* 0x0000000000007941 */ /* 0x000fea0003800200 */
.L_x_0:
[----:B------:R-:W-:Y:S06]  /*0120*/  BAR.SYNC.DEFER_BLOCKING 0x0 ;  /* 0x0000000000007b1d */ /* 0x000fec0000010000 */
[----:B------:R-:W1:Y:S01]  /*0130*/  LDCU UR4, c[0x0][0x3c0] ;  /* 0x00007800ff0477ac */ /* 0x000e620008000800 */
[----:B------:R-:W2:Y:S01]  /*0140*/  S2R R9, SR_LANEID ;  /* 0x0000000000097919 */ /* 0x000ea20000000000 */
[----:B------:R-:W0:Y:S02]  /*0150*/  LDS R72, [R73+0x7200] ;  /* 0x0072000049487984 */ /* 0x000e240000000800 */
[----:B0-----:R-:W-:-:S04]  /*0160*/  IMAD R2, R72, 0x1c80, RZ ;  /* 0x00001c8048027824 */ /* 0x001fc800078e02ff */
[----:B------:R-:W-:Y:S01]  /*0170*/  VIADD R0, R2, 0x1c80 ;  /* 0x00001c8002007836 */ /* 0x000fe20000000000 */
[----:B------:R-:W-:-:S04]  /*0180*/  SHF.R.S32.HI R6, RZ, 0x1f, R2 ;  /* 0x0000001fff067819 */ /* 0x000fc80000011402 */
[----:B-1----:R-:W-:Y:S02]  /*0190*/  ISETP.GT.AND P0, PT, R0, UR4, PT ;  /* 0x0000000400007c0c */ /* 0x002fe4000bf04270 */
[----:B------:R-:W-:-:S11]  /*01a0*/  SHF.R.U32.HI R0, RZ, 0x5, R39 ;  /* 0x00000005ff007819 */ /* 0x000fd60000011627 */
[----:B--2---:R-:W-:Y:S05]  /*01b0*/  @P0 BRA `(.L_x_2) ;  /* 0x0000000000700947 */ /* 0x004fea0003800000 */
[----:B------:R-:W0:Y:S01]  /*01c0*/  LDCU.64 UR4, c[0x0][0x3a8] ;  /* 0x00007500ff0477ac */ /* 0x000e220008000a00 */
[C---:B------:R-:W-:Y:S02]  /*01d0*/  LOP3.LUT R3, R39.reuse, 0x1f, RZ, 0xc0, !PT ;  /* 0x0000001f27037812 */ /* 0x040fe400078ec0ff */
[----:B------:R-:W-:-:S05]  /*01e0*/  LOP3.LUT R4, R39, 0x3e0, RZ, 0xc0, !PT ;  /* 0x000003e027047812 */ /* 0x000fca00078ec0ff */
[----:B------:R-:W-:-:S05]  /*01f0*/  IMAD R3, R4, 0x13, R3 ;  /* 0x0000001304037824 */ /* 0x000fca00078e0203 */
[----:B------:R-:W-:-:S05]  /*0200*/  IADD3 R3, P0, PT, R2, R3, RZ ;  /* 0x0000000302037210 */ /* 0x000fca0007f1e0ff */
[----:B------:R-:W-:Y:S01]  /*0210*/  IMAD.X R6, RZ, RZ, R6, P0 ;  /* 0x000000ffff067224 */ /* 0x000fe200000e0606 */
[----:B0-----:R-:W-:-:S04]  /*0220*/  LEA R2, P0, R3, UR4, 0x2 ;  /* 0x0000000403027c11 */ /* 0x001fc8000f8010ff */
[----:B------:R-:W-:-:S05]  /*0230*/  LEA.HI.X R3, R3, UR5, R6, 0x2, P0 ;  /* 0x0000000503037c11 */ /* 0x000fca00080f1406 */
[----:B------:R0:W5:Y:S04]  /*0240*/  LDG.E R71, desc[UR6][R2.64] ;  /* 0x0000000602477981 */ /* 0x000168000c1e1900 */
        /* <DEDUP_REMOVED lines=17> */
[----:B------:R0:W5:Y:S01]  /*0360*/  LDG.E R53, desc[UR6][R2.64+0x900] ;  /* 0x0009000602357981 */ /* 0x000162000c1e1900 */
[----:B------:R-:W-:Y:S05]  /*0370*/  BRA `(.L_x_3) ;  /* 0x0000000400507947 */ /* 0x000fea0003800000 */
.L_x_2:
[----:B------:R-:W0:Y:S01]  /*0380*/  LDCU.64 UR8, c[0x0][0x3a8] ;  /* 0x00007500ff0877ac */ /* 0x000e220008000a00 */
[C---:B------:R-:W-:Y:S01]  /*0390*/  LOP3.LUT R3, R39.reuse, 0x1f, RZ, 0xc0, !PT ;  /* 0x0000001f27037812 */ /* 0x040fe200078ec0ff */
[----:B------:R-:W-:Y:S01]  /*03a0*/  IMAD.MOV.U32 R71, RZ, RZ, -0x1 ;  /* 0xffffffffff477424 */ /* 0x000fe200078e00ff */
[----:B------:R-:W-:Y:S01]  /*03b0*/  LOP3.LUT R4, R39, 0x3e0, RZ, 0xc0, !PT ;  /* 0x000003e027047812 */ /* 0x000fe200078ec0ff */
[----:B------:R-:W-:Y:S02]  /*03c0*/  IMAD.MOV.U32 R69, RZ, RZ, -0x1 ;  /* 0xffffffffff457424 */ /* 0x000fe400078e00ff */
[----:B------:R-:W-:Y:S02]  /*03d0*/  IMAD.MOV.U32 R70, RZ, RZ, -0x1 ;  /* 0xffffffffff467424 */ /* 0x000fe400078e00ff */
[----:B------:R-:W-:Y:S01]  /*03e0*/  IMAD R11, R4, 0x13, R3 ;  /* 0x00000013040b7824 */ /* 0x000fe200078e0203 */
[----:B------:R-:W-:-:S03]  /*03f0*/  IADD3 R4, PT, PT, -R2, UR4, RZ ;  /* 0x0000000402047c10 */ /* 0x000fc6000fffe1ff */
[C---:B------:R-:W-:Y:S01]  /*0400*/  VIADD R3, R11.reuse, 0x20 ;  /* 0x000000200b037836 */ /* 0x040fe20000000000 */
[----:B------:R-:W-:Y:S01]  /*0410*/  IADD3 R8, P0, PT, R2, R11, RZ ;  /* 0x0000000b02087210 */ /* 0x000fe20007f1e0ff */
[C---:B------:R-:W-:Y:S01]  /*0420*/  VIADD R5, R11.reuse, 0x40 ;  /* 0x000000400b057836 */ /* 0x040fe20000000000 */
[CC--:B------:R-:W-:Y:S01]  /*0430*/  ISETP.GE.AND P1, PT, R11.reuse, R4.reuse, PT ;  /* 0x000000040b00720c */ /* 0x0c0fe20003f26270 */
[----:B------:R-:W-:Y:S01]  /*0440*/  VIADD R7, R11, 0x60 ;  /* 0x000000600b077836 */ /* 0x000fe20000000000 */
[-C--:B------:R-:W-:Y:S01]  /*0450*/  ISETP.GE.AND P2, PT, R3, R4.reuse, PT ;  /* 0x000000040300720c */ /* 0x080fe20003f46270 */
[----:B------:R-:W-:Y:S01]  /*0460*/  VIADD R3, R11, 0x80 ;  /* 0x000000800b037836 */ /* 0x000fe20000000000 */
[-C--:B------:R-:W-:Y:S01]  /*0470*/  ISETP.GE.AND P3, PT, R5, R4.reuse, PT ;  /* 0x000000040500720c */ /* 0x080fe20003f66270 */
[----:B------:R-:W-:Y:S01]  /*0480*/  VIADD R5, R11, 0xa0 ;  /* 0x000000a00b057836 */ /* 0x000fe20000000000 */
[-C--:B------:R-:W-:Y:S01]  /*0490*/  ISETP.GE.AND P4, PT, R7, R4.reuse, PT ;  /* 0x000000040700720c */ /* 0x080fe20003f86270 */
[----:B------:R-:W-:Y:S01]  /*04a0*/  IMAD.X R13, RZ, RZ, R6, P0 ;  /* 0x000000ffff0d7224 */ /* 0x000fe200000e0606 */
[----:B0-----:R-:W-:Y:S01]  /*04b0*/  LEA R2, P0, R8, UR8, 0x2 ;  /* 0x0000000808027c11 */ /* 0x001fe2000f8010ff */
[----:B------:R-:W-:Y:S01]  /*04c0*/  VIADD R7, R11, 0xc0 ;  /* 0x000000c00b077836 */ /* 0x000fe20000000000 */
[----:B------:R-:W-:-:S02]  /*04d0*/  ISETP.GE.AND P5, PT, R3, R4, PT ;  /* 0x000000040300720c */ /* 0x000fc40003fa6270 */
[-C--:B------:R-:W-:Y:S01]  /*04e0*/  ISETP.GE.AND P6, PT, R5, R4.reuse, PT ;  /* 0x000000040500720c */ /* 0x080fe20003fc6270 */
[----:B------:R-:W-:Y:S01]  /*04f0*/  VIADD R5, R11, 0xe0 ;  /* 0x000000e00b057836 */ /* 0x000fe20000000000 */
[----:B------:R-:W-:Y:S01]  /*0500*/  LEA.HI.X R3, R8, UR9, R13, 0x2, P0 ;  /* 0x0000000908037c11 */ /* 0x000fe200080f140d */
[----:B------:R-:W-:Y:S01]  /*0510*/  IMAD.MOV.U32 R68, RZ, RZ, -0x1 ;  /* 0xffffffffff447424 */ /* 0x000fe200078e00ff */
[-C--:B------:R-:W-:Y:S01]  /*0520*/  ISETP.GE.AND P0, PT, R7, R4.reuse, PT ;  /* 0x000000040700720c */ /* 0x080fe20003f06270 */
[----:B------:R-:W-:Y:S02]  /*0530*/  VIADD R7, R11, 0x100 ;  /* 0x000001000b077836 */ /* 0x000fe40000000000 */
[----:B------:R1:W5:Y:S01]  /*0540*/  @!P1 LDG.E R71, desc[UR6][R2.64] ;  /* 0x0000000602479981 */ /* 0x000362000c1e1900 */
[-C--:B------:R-:W-:Y:S01]  /*0550*/  ISETP.GE.AND P1, PT, R5, R4.reuse, PT ;  /* 0x000000040500720c */ /* 0x080fe20003f26270 */
[----:B------:R-:W-:Y:S02]  /*0560*/  VIADD R5, R11, 0x120 ;  /* 0x000001200b057836 */ /* 0x000fe40000000000 */
[----:B------:R1:W5:Y:S03]  /*0570*/  @!P3 LDG.E R69, desc[UR6][R2.64+0x100] ;  /* 0x000100060245b981 */ /* 0x000366000c1e1900 */
[----:B------:R-:W-:Y:S01]  /*0580*/  ISETP.GE.AND P3, PT, R5, R4, PT ;  /* 0x000000040500720c */ /* 0x000fe20003f66270 */
[----:B------:R-:W-:Y:S01]  /*0590*/  VIADD R5, R11, 0x140 ;  /* 0x000001400b057836 */ /* 0x000fe20000000000 */
[----:B------:R1:W5:Y:S01]  /*05a0*/  @!P4 LDG.E R68, desc[UR6][R2.64+0x180] ;  /* 0x000180060244c981 */ /* 0x000362000c1e1900 */
[----:B------:R-:W-:-:S03]  /*05b0*/  IMAD.MOV.U32 R66, RZ, RZ, -0x1 ;  /* 0xffffffffff427424 */ /* 0x000fc600078e00ff */
[-C--:B------:R-:W-:Y:S01]  /*05c0*/  ISETP.GE.AND P4, PT, R5, R4.reuse, PT ;  /* 0x000000040500720c */ /* 0x080fe20003f86270 */
[----:B------:R-:W-:Y:S01]  /*05d0*/  VIADD R5, R11, 0x180 ;  /* 0x000001800b057836 */ /* 0x000fe20000000000 */
[----:B------:R1:W5:Y:S01]  /*05e0*/  @!P2 LDG.E R70, desc[UR6][R2.64+0x80] ;  /* 0x000080060246a981 */ /* 0x000362000c1e1900 */
[-C--:B------:R-:W-:Y:S01]  /*05f0*/  ISETP.GE.AND P2, PT, R7, R4.reuse, PT ;  /* 0x000000040700720c */ /* 0x080fe20003f46270 */
[----:B------:R-:W-:Y:S02]  /*0600*/  IMAD.MOV.U32 R65, RZ, RZ, -0x1 ;  /* 0xffffffffff417424 */ /* 0x000fe400078e00ff */
[----:B------:R1:W5:Y:S01]  /*0610*/  @!P6 LDG.E R66, desc[UR6][R2.64+0x280] ;  /* 0x000280060242e981 */ /* 0x000362000c1e1900 */
[-C--:B------:R-:W-:Y:S01]  /*0620*/  ISETP.GE.AND P6, PT, R5, R4.reuse, PT ;  /* 0x000000040500720c */ /* 0x080fe20003fc6270 */
[C---:B------:R-:W-:Y:S02]  /*0630*/  VIADD R5, R11.reuse, 0x1a0 ;  /* 0x000001a00b057836 */ /* 0x040fe40000000000 */
[----:B------:R-:W-:Y:S01]  /*0640*/  IMAD.MOV.U32 R67, RZ, RZ, -0x1 ;  /* 0xffffffffff437424 */ /* 0x000fe200078e00ff */
[----:B------:R1:W5:Y:S01]  /*0650*/  @!P0 LDG.E R65, desc[UR6][R2.64+0x300] ;  /* 0x0003000602418981 */ /* 0x000362000c1e1900 */
[----:B------:R-:W-:Y:S01]  /*0660*/  VIADD R7, R11, 0x160 ;  /* 0x000001600b077836 */ /* 0x000fe20000000000 */
[----:B------:R-:W-:Y:S01]  /*0670*/  ISETP.GE.AND P0, PT, R5, R4, PT ;  /* 0x000000040500720c */ /* 0x000fe20003f06270 */
[----:B------:R-:W-:-:S02]  /*0680*/  IMAD.MOV.U32 R63, RZ, RZ, -0x1 ;  /* 0xffffffffff3f7424 */ /* 0x000fc400078e00ff */
[----:B------:R-:W-:Y:S01]  /*0690*/  VIADD R5, R11, 0x1e0 ;  /* 0x000001e00b057836 */ /* 0x000fe20000000000 */
[----:B------:R1:W5:Y:S01]  /*06a0*/  @!P5 LDG.E R67, desc[UR6][R2.64+0x200] ;  /* 0x000200060243d981 */ /* 0x000362000c1e1900 */
[-C--:B------:R-:W-:Y:S01]  /*06b0*/  ISETP.GE.AND P5, PT, R7, R4.reuse, PT ;  /* 0x000000040700720c */ /* 0x080fe20003fa6270 */
[----:B------:R-:W-:Y:S02]  /*06c0*/  IMAD.MOV.U32 R64, RZ, RZ, -0x1 ;  /* 0xffffffffff407424 */ /* 0x000fe400078e00ff */
[----:B------:R1:W5:Y:S01]  /*06d0*/  @!P2 LDG.E R63, desc[UR6][R2.64+0x400] ;  /* 0x00040006023fa981 */ /* 0x000362000c1e1900 */
[----:B------:R-:W-:Y:S01]  /*06e0*/  IMAD.MOV.U32 R62, RZ, RZ, -0x1 ;  /* 0xffffffffff3e7424 */ /* 0x000fe200078e00ff */
[----:B------:R-:W-:Y:S01]  /*06f0*/  ISETP.GE.AND P2, PT, R5, R4, PT ;  /* 0x000000040500720c */ /* 0x000fe20003f46270 */
[C---:B------:R-:W-:Y:S01]  /*0700*/  VIADD R7, R11.reuse, 0x1c0 ;  /* 0x000001c00b077836 */ /* 0x040fe20000000000 */
[----:B------:R1:W5:Y:S01]  /*0710*/  @!P1 LDG.E R64, desc[UR6][R2.64+0x380] ;  /* 0x0003800602409981 */ /* 0x000362000c1e1900 */
[----:B------:R-:W-:-:S02]  /*0720*/  VIADD R5, R11, 0x200 ;  /* 0x000002000b057836 */ /* 0x000fc40000000000 */
[----:B------:R-:W-:Y:S01]  /*0730*/  IMAD.MOV.U32 R61, RZ, RZ, -0x1 ;  /* 0xffffffffff3d7424 */ /* 0x000fe200078e00ff */
[----:B------:R1:W5:Y:S01]  /*0740*/  @!P3 LDG.E R62, desc[UR6][R2.64+0x480] ;  /* 0x00048006023eb981 */ /* 0x000362000c1e1900 */
[----:B------:R-:W-:Y:S01]  /*0750*/  IMAD.MOV.U32 R60, RZ, RZ, -0x1 ;  /* 0xffffffffff3c7424 */ /* 0x000fe200078e00ff */
[-C--:B------:R-:W-:Y:S01]  /*0760*/  ISETP.GE.AND P1, PT, R7, R4.reuse, PT ;  /* 0x000000040700720c */ /* 0x080fe20003f26270 */
[----:B------:R-:W-:Y:S01]  /*0770*/  VIADD R7, R11, 0x220 ;  /* 0x000002200b077836 */ /* 0x000fe20000000000 */
[-C--:B------:R-:W-:Y:S01]  /*0780*/  ISETP.GE.AND P3, PT, R5, R4.reuse, PT ;  /* 0x000000040500720c */ /* 0x080fe20003f66270 */
[----:B------:R-:W-:Y:S01]  /*0790*/  VIADD R5, R11, 0x240 ;  /* 0x000002400b057836 */ /* 0x000fe20000000000 */
[----:B------:R1:W5:Y:S02]  /*07a0*/  @!P4 LDG.E R61, desc[UR6][R2.64+0x500] ;  /* 0x00050006023dc981 */ /* 0x000364000c1e1900 */
[-C--:B------:R-:W-:Y:S02]  /*07b0*/  ISETP.GE.AND P4, PT, R7, R4.reuse, PT ;  /* 0x000000040700720c */ /* 0x080fe40003f86270 */
[----:B------:R1:W5:Y:S01]  /*07c0*/  @!P5 LDG.E R60, desc[UR6][R2.64+0x580] ;  /* 0x00058006023cd981 */ /* 0x000362000c1e1900 */
[----:B------:R-:W-:Y:S01]  /*07d0*/  ISETP.GE.AND P5, PT, R5, R4, PT ;  /* 0x000000040500720c */ /* 0x000fe20003fa6270 */
[----:B------:R-:W-:-:S02]  /*07e0*/  IMAD.MOV.U32 R59, RZ, RZ, -0x1 ;  /* 0xffffffffff3b7424 */ /* 0x000fc400078e00ff */
[----:B------:R-:W-:Y:S02]  /*07f0*/  IMAD.MOV.U32 R58, RZ, RZ, -0x1 ;  /* 0xffffffffff3a7424 */ /* 0x000fe400078e00ff */
[----:B------:R-:W-:Y:S02]  /*0800*/  IMAD.MOV.U32 R57, RZ, RZ, -0x1 ;  /* 0xffffffffff397424 */ /* 0x000fe400078e00ff */
[----:B------:R-:W-:Y:S01]  /*0810*/  IMAD.MOV.U32 R56, RZ, RZ, -0x1 ;  /* 0xffffffffff387424 */ /* 0x000fe200078e00ff */
[----:B------:R1:W5:Y:S01]  /*0820*/  @!P6 LDG.E R59, desc[UR6][R2.64+0x600] ;  /* 0x00060006023be981 */ /* 0x000362000c1e1900 */
[----:B------:R-:W-:Y:S02]  /*0830*/  IMAD.MOV.U32 R55, RZ, RZ, -0x1 ;  /* 0xffffffffff377424 */ /* 0x000fe400078e00ff */
[----:B------:R-:W-:Y:S01]  /*0840*/  IMAD.MOV.U32 R54, RZ, RZ, -0x1 ;  /* 0xffffffffff367424 */ /* 0x000fe200078e00ff */
[----:B------:R1:W5:Y:S01]  /*0850*/  @!P0 LDG.E R58, desc[UR6][R2.64+0x680] ;  /* 0x00068006023a8981 */ /* 0x000362000c1e1900 */
[----:B------:R-:W-:-:S03]  /*0860*/  IMAD.MOV.U32 R53, RZ, RZ, -0x1 ;  /* 0xffffffffff357424 */ /* 0x000fc600078e00ff */
[----:B------:R1:W5:Y:S04]  /*0870*/  @!P1 LDG.E R57, desc[UR6][R2.64+0x700] ;  /* 0x0007000602399981 */ /* 0x000368000c1e1900 */
[----:B------:R1:W5:Y:S04]  /*0880*/  @!P2 LDG.E R56, desc[UR6][R2.64+0x780] ;  /* 0x000780060238a981 */ /* 0x000368000c1e1900 */
[----:B------:R1:W5:Y:S04]  /*0890*/  @!P3 LDG.E R55, desc[UR6][R2.64+0x800] ;  /* 0x000800060237b981 */ /* 0x000368000c1e1900 */
[----:B------:R1:W5:Y:S04]  /*08a0*/  @!P4 LDG.E R54, desc[UR6][R2.64+0x880] ;  /* 0x000880060236c981 */ /* 0x000368000c1e1900 */
[----:B------:R1:W5:Y:S02]  /*08b0*/  @!P5 LDG.E R53, desc[UR6][R2.64+0x900] ;  /* 0x000900060235d981 */ /* 0x000364000c1e1900 */
.L_x_3:
[----:B01----:R-:W-:Y:S01]  /*08c0*/  VIMNMX R2, PT, PT, R9, 0xe0, !PT ;  /* 0x000000e009027848 */ /* 0x003fe20007fe0100 */
[----:B------:R-:W0:Y:S01]  /*08d0*/  LDCU UR4, c[0x0][0x3c8] ;  /* 0x00007900ff0477ac */ /* 0x000e220008000800 */
[----:B------:R-:W-:Y:S01]  /*08e0*/  BSSY.RECONVERGENT B0, `(.L_x_4) ;  /* 0x0000025000007945 */ /* 0x000fe20003800200 */
[----:B------:R-:W-:Y:S01]  /*08f0*/  IMAD.SHL.U32 R0, R0, 0x400, RZ ;  /* 0x0000040000007824 */ /* 0x000fe200078e00ff */
[--C-:B------:R-:W-:Y:S01]  /*0900*/  IADD3 R2, PT, PT, R2, 0x1f, -R9.reuse ;  /* 0x0000001f02027810 */ /* 0x100fe20007ffe809 */
[----:B------:R-:W-:Y:S01]  /*0910*/  UMOV UR5, 0xffffffff ;  /* 0xffffffff00057882 */ /* 0x000fe20000000000 */
[----:B------:R-:W-:Y:S02]  /*0920*/  IMAD.MOV.U32 R5, RZ, RZ, R9 ;  /* 0x000000ffff057224 */ /* 0x000fe400078e0009 */
[C---:B------:R-:W-:Y:S02]  /*0930*/  ISETP.GE.U32.AND P0, PT, R2.reuse, 0x1e0, PT ;  /* 0x000001e00200780c */ /* 0x040fe40003f06070 */
[----:B------:R-:W-:-:S04]  /*0940*/  LEA.HI R3, R2, 0x1, RZ, 0x1b ;  /* 0x0000000102037811 */ /* 0x000fc800078fd8ff */
[----:B------:R-:W-:-:S04]  /*0950*/  LOP3.LUT R6, R3, 0xf, RZ, 0xc0, !PT ;  /* 0x0000000f03067812 */ /* 0x000fc800078ec0ff */
[----:B------:R-:W-:Y:S01]  /*0960*/  ISETP.NE.AND P1, PT, R6, RZ, PT ;  /* 0x000000ff0600720c */ /* 0x000fe20003f25270 */
[----:B0-----:R-:W-:Y:S02]  /*0970*/  USHF.L.U32 UR4, UR5, UR4, URZ ;  /* 0x0000000405047299 */ /* 0x001fe400080006ff */
[----:B------:R-:W-:Y:S10]  /*0980*/  @!P0 BRA `(.L_x_5) ;  /* 0x0000000000688947 */ /* 0x000ff40003800000 */
[----:B------:R-:W-:Y:S01]  /*0990*/  IMAD R4, R9, 0x4, R0 ;  /* 0x0000000409047824 */ /* 0x000fe200078e0200 */
[----:B------:R-:W-:Y:S01]  /*09a0*/  LOP3.LUT R2, R3, 0xffffff0, RZ, 0xc0, !PT ;  /* 0x0ffffff003027812 */ /* 0x000fe200078ec0ff */
[----:B------:R-:W-:-:S03]  /*09b0*/  IMAD.MOV.U32 R5, RZ, RZ, R9 ;  /* 0x000000ffff057224 */ /* 0x000fc600078e0009 */
[----:B------:R-:W-:Y:S01]  /*09c0*/  IADD3 R4, PT, PT, R4, 0x400, R73 ;  /* 0x0000040004047810 */ /* 0x000fe20007ffe049 */
[----:B------:R-:W-:-:S07]  /*09d0*/  IMAD.MOV R2, RZ, RZ, -R2 ;  /* 0x000000ffff027224 */ /* 0x000fce00078e0a02 */
.L_x_6:
[----:B------:R-:W-:Y:S01]  /*09e0*/  VIADD R2, R2, 0x10 ;  /* 0x0000001002027836 */ /* 0x000fe20000000000 */
[----:B------:R-:W-:Y:S01]  /*09f0*/  STS [R4+-0x400], RZ ;  /* 0xfffc00ff04007388 */ /* 0x000fe20000000800 */
[----:B------:R-:W-:-:S03]  /*0a00*/  VIADD R5, R5, 0x200 ;  /* 0x0000020005057836 */ /* 0x000fc60000000000 */
[----:B------:R-:W-:Y:S01]  /*0a10*/  ISETP.NE.AND P0, PT, R2, RZ, PT ;  /* 0x000000ff0200720c */ /* 0x000fe20003f05270 */
[----:B------:R-:W-:Y:S04]  /*0a20*/  STS [R4+-0x380], RZ ;  /* 0xfffc80ff04007388 */ /* 0x000fe80000000800 */
[----:B------:R-:W-:Y:S04]  /*0a30*/  STS [R4+-0x300], RZ ;  /* 0xfffd00ff04007388 */ /* 0x000fe80000000800 */
[----:B------:R-:W-:Y:S04]  /*0a40*/  STS [R4+-0x280], RZ ;  /* 0xfffd80ff04007388 */ /* 0x000fe80000000800 */
[----:B------:R-:W-:Y:S04]  /*0a50*/  STS [R4+-0x200], RZ ;  /* 0xfffe00ff04007388 */ /* 0x000fe80000000800 */
[----:B------:R-:W-:Y:S04]  /*0a60*/  STS [R4+-0x180], RZ ;  /* 0xfffe80ff04007388 */ /* 0x000fe80000000800 */
[----:B------:R-:W-:Y:S04]  /*0a70*/  STS [R4+-0x100], RZ ;  /* 0xffff00ff04007388 */ /* 0x000fe80000000800 */
[----:B------:R-:W-:Y:S04]  /*0a80*/  STS [R4+-0x80], RZ ;  /* 0xffff80ff04007388 */ /* 0x000fe80000000800 */
[----:B------:R-:W-:Y:S04]  /*0a90*/  STS [R4], RZ ;  /* 0x000000ff04007388 */ /* 0x000fe80000000800 */
[----:B------:R-:W-:Y:S04]  /*0aa0*/  STS [R4+0x80], RZ ;  /* 0x000080ff04007388 */ /* 0x000fe80000000800 */
[----:B------:R-:W-:Y:S04]  /*0ab0*/  STS [R4+0x100], RZ ;  /* 0x000100ff04007388 */ /* 0x000fe80000000800 */
[----:B------:R-:W-:Y:S04]  /*0ac0*/  STS [R4+0x180], RZ ;  /* 0x000180ff04007388 */ /* 0x000fe80000000800 */
[----:B------:R-:W-:Y:S04]  /*0ad0*/  STS [R4+0x200], RZ ;  /* 0x000200ff04007388 */ /* 0x000fe80000000800 */
[----:B------:R-:W-:Y:S04]  /*0ae0*/  STS [R4+0x280], RZ ;  /* 0x000280ff04007388 */ /* 0x000fe80000000800 */
[----:B------:R-:W-:Y:S04]  /*0af0*/  STS [R4+0x300], RZ ;  /* 0x000300ff04007388 */ /* 0x000fe80000000800 */
[----:B------:R0:W-:Y:S02]  /*0b00*/  STS [R4+0x380], RZ ;  /* 0x000380ff04007388 */ /* 0x0001e40000000800 */
[----:B0-----:R-:W-:Y:S01]  /*0b10*/  VIADD R4, R4, 0x800 ;  /* 0x0000080004047836 */ /* 0x001fe20000000000 */
[----:B------:R-:W-:Y:S06]  /*0b20*/  @P0 BRA `(.L_x_6) ;  /* 0xfffffffc00ac0947 */ /* 0x000fec000383ffff */
.L_x_5:
[----:B------:R-:W-:Y:S05]  /*0b30*/  BSYNC.RECONVERGENT B0 ;  /* 0x0000000000007941 */ /* 0x000fea0003800200 */
.L_x_4:
[----:B------:R-:W-:Y:S01]  /*0b40*/  BSSY.RECONVERGENT B0, `(.L_x_7) ;  /* 0x0000026000007945 */ /* 0x000fe20003800200 */
[----:B------:R-:W-:-:S03]  /*0b50*/  IMAD.IADD R2, R73, 0x1, R0 ;  /* 0x0000000149027824 */ /* 0x000fc600078e0200 */
[----:B------:R-:W-:Y:S05]  /*0b60*/  @!P1 BRA `(.L_x_8) ;  /* 0x00000000008c9947 */ /* 0x000fea0003800000 */
[----:B------:R-:W-:Y:S01]  /*0b70*/  ISETP.GE.U32.AND P0, PT, R6, 0x8, PT ;  /* 0x000000080600780c */ /* 0x000fe20003f06070 */
[----:B------:R-:W-:Y:S01]  /*0b80*/  BSSY.RECONVERGENT B1, `(.L_x_9) ;  /* 0x000000e000017945 */ /* 0x000fe20003800200 */
[----:B------:R-:W-:-:S04]  /*0b90*/  LOP3.LUT R7, R3, 0x7, RZ, 0xc0, !PT ;  /* 0x0000000703077812 */ /* 0x000fc800078ec0ff */
[----:B------:R-:W-:-:S07]  /*0ba0*/  ISETP.NE.AND P1, PT, R7, RZ, PT ;  /* 0x000000ff0700720c */ /* 0x000fce0003f25270 */
[----:B------:R-:W-:Y:S06]  /*0bb0*/  @!P0 BRA `(.L_x_10) ;  /* 0x0000000000288947 */ /* 0x000fec0003800000 */
[C---:B------:R-:W-:Y:S02]  /*0bc0*/  IMAD R4, R5.reuse, 0x4, R2 ;  /* 0x0000000405047824 */ /* 0x040fe400078e0202 */
[----:B------:R-:W-:-:S03]  /*0bd0*/  VIADD R5, R5, 0x100 ;  /* 0x0000010005057836 */ /* 0x000fc60000000000 */
[----:B------:R0:W-:Y:S04]  /*0be0*/  STS [R4], RZ ;  /* 0x000000ff04007388 */ /* 0x0001e80000000800 */
[----:B------:R0:W-:Y:S04]  /*0bf0*/  STS [R4+0x80], RZ ;  /* 0x000080ff04007388 */ /* 0x0001e80000000800 */
[----:B------:R0:W-:Y:S04]  /*0c00*/  STS [R4+0x100], RZ ;  /* 0x000100ff04007388 */ /* 0x0001e80000000800 */
[----:B------:R0:W-:Y:S04]  /*0c10*/  STS [R4+0x180], RZ ;  /* 0x000180ff04007388 */ /* 0x0001e80000000800 */
[----:B------:R0:W-:Y:S04]  /*0c20*/  STS [R4+0x200], RZ ;  /* 0x000200ff04007388 */ /* 0x0001e80000000800 */
[----:B------:R0:W-:Y:S04]  /*0c30*/  STS [R4+0x280], RZ ;  /* 0x000280ff04007388 */ /* 0x0001e80000000800 */
[----:B------:R0:W-:Y:S04]  /*0c40*/  STS [R4+0x300], RZ ;  /* 0x000300ff04007388 */ /* 0x0001e80000000800 */
[----:B------:R0:W-:Y:S02]  /*0c50*/  STS [R4+0x380], RZ ;  /* 0x000380ff04007388 */ /* 0x0001e40000000800 */
.L_x_10:
[----:B------:R-:W-:Y:S05]  /*0c60*/  BSYNC.RECONVERGENT B1 ;  /* 0x0000000000017941 */ /* 0x000fea0003800200 */
.L_x_9:
[----:B------:R-:W-:Y:S05]  /*0c70*/  @!P1 BRA `(.L_x_8) ;  /* 0x0000000000489947 */ /* 0x000fea0003800000 */
[----:B------:R-:W-:Y:S02]  /*0c80*/  ISETP.GE.U32.AND P0, PT, R7, 0x4, PT ;  /* 0x000000040700780c */ /* 0x000fe40003f06070 */
[----:B------:R-:W-:-:S04]  /*0c90*/  LOP3.LUT R3, R3, 0x3, RZ, 0xc0, !PT ;  /* 0x0000000303037812 */ /* 0x000fc800078ec0ff */
[----:B------:R-:W-:-:S07]  /*0ca0*/  ISETP.NE.AND P1, PT, R3, RZ, PT ;  /* 0x000000ff0300720c */ /* 0x000fce0003f25270 */
[C---:B------:R-:W-:Y:S02]  /*0cb0*/  @P0 IMAD R2, R5.reuse, 0x4, R2 ;  /* 0x0000000405020824 */ /* 0x040fe400078e0202 */
[----:B------:R-:W-:-:S03]  /*0cc0*/  @P0 VIADD R5, R5, 0x80 ;  /* 0x0000008005050836 */ /* 0x000fc60000000000 */
[----:B------:R1:W-:Y:S04]  /*0cd0*/  @P0 STS [R2], RZ ;  /* 0x000000ff02000388 */ /* 0x0003e80000000800 */
[----:B------:R1:W-:Y:S04]  /*0ce0*/  @P0 STS [R2+0x80], RZ ;  /* 0x000080ff02000388 */ /* 0x0003e80000000800 */
[----:B------:R1:W-:Y:S04]  /*0cf0*/  @P0 STS [R2+0x100], RZ ;  /* 0x000100ff02000388 */ /* 0x0003e80000000800 */
[----:B------:R1:W-:Y:S01]  /*0d00*/  @P0 STS [R2+0x180], RZ ;  /* 0x000180ff02000388 */ /* 0x0003e20000000800 */
[----:B------:R-:W-:Y:S05]  /*0d10*/  @!P1 BRA `(.L_x_8) ;  /* 0x0000000000209947 */ /* 0x000fea0003800000 */
[----:B------:R-:W-:Y:S02]  /*0d20*/  IMAD R0, R5, 0x4, R0 ;  /* 0x0000000405007824 */ /* 0x000fe400078e0200 */
[----:B------:R-:W-:Y:S02]  /*0d30*/  IMAD.MOV R3, RZ, RZ, -R3 ;  /* 0x000000ffff037224 */ /* 0x000fe400078e0a03 */
[----:B------:R-:W-:-:S07]  /*0d40*/  IMAD.IADD R0, R73, 0x1, R0 ;  /* 0x0000000149007824 */ /* 0x000fce00078e0200 */
.L_x_11:
[----:B------:R-:W-:Y:S01]  /*0d50*/  VIADD R3, R3, 0x1 ;  /* 0x0000000103037836 */ /* 0x000fe20000000000 */
[----:B------:R2:W-:Y:S04]  /*0d60*/  STS [R0], RZ ;  /* 0x000000ff00007388 */ /* 0x0005e80000000800 */
[----:B------:R-:W-:Y:S01]  /*0d70*/  ISETP.NE.AND P0, PT, R3, RZ, PT ;  /* 0x000000ff0300720c */ /* 0x000fe20003f05270 */
[----:B--2---:R-:W-:-:S12]  /*0d80*/  VIADD R0, R0, 0x80 ;  /* 0x0000008000007836 */ /* 0x004fd80000000000 */
[----:B------:R-:W-:Y:S05]  /*0d90*/  @P0 BRA `(.L_x_11) ;  /* 0xfffffffc00ec0947 */ /* 0x000fea000383ffff */
.L_x_8:
[----:B------:R-:W-:Y:S05]  /*0da0*/  BSYNC.RECONVERGENT B0 ;  /* 0x0000000000007941 */ /* 0x000fea0003800200 */
.L_x_7:
[----:B------:R-:W2:Y:S01]  /*0db0*/  LDCU UR5, c[0x0][0x3c4] ;  /* 0x00007880ff0577ac */ /* 0x000ea20008000800 */
[C---:B-1----:R-:W-:Y:S01]  /*0dc0*/  IMAD.SHL.U32 R2, R39.reuse, 0x20, RZ ;  /* 0x0000002027027824 */ /* 0x042fe200078e00ff */
[C---:B------:R-:W-:Y:S01]  /*0dd0*/  ISETP.GT.U32.AND P1, PT, R39.reuse, 0xff, PT ;  /* 0x000000ff2700780c */ /* 0x040fe20003f24070 */
[----:B------:R-:W-:Y:S01]  /*0de0*/  BSSY.RECONVERGENT B0, `(.L_x_12) ;  /* 0x000007c000007945 */ /* 0x000fe20003800200 */
[----:B------:R-:W-:Y:S02]  /*0df0*/  IMAD R0, R39, 0x4, R73 ;  /* 0x0000000427007824 */ /* 0x000fe400078e0249 */
[----:B0-----:R-:W-:Y:S01]  /*0e00*/  LOP3.LUT R4, R2, 0x7c00, RZ, 0xc0, !PT ;  /* 0x00007c0002047812 */ /* 0x001fe200078ec0ff */
[----:B------:R-:W-:Y:S01]  /*0e10*/  IMAD.MOV.U32 R52, RZ, RZ, RZ ;  /* 0x000000ffff347224 */ /* 0x000fe200078e00ff */
[----:B------:R-:W-:-:S03]  /*0e20*/  P2R R2, PR, RZ, 0x2 ;  /* 0x00000002ff027803 */ /* 0x000fc60000000000 */
[----:B------:R-:W-:Y:S02]  /*0e30*/  IMAD.IADD R15, R73, 0x1, R4 ;  /* 0x00000001490f7824 */ /* 0x000fe400078e0204 */
[----:B------:R0:W-:Y:S01]  /*0e40*/  STL [R1+0x8], R2 ;  /* 0x0000080201007387 */ /* 0x0001e20000100800 */
[----:B--2--5:R-:W-:Y:S02]  /*0e50*/  SHF.R.U32.HI R51, RZ, UR5, R71 ;  /* 0x00000005ff337c19 */ /* 0x024fe40008011647 */
[----:B------:R-:W-:Y:S02]  /*0e60*/  SHF.R.U32.HI R5, RZ, UR5, R70 ;  /* 0x00000005ff057c19 */ /* 0x000fe40008011646 */
[----:B------:R-:W-:Y:S01]  /*0e70*/  SHF.R.U32.HI R45, RZ, UR5, R64 ;  /* 0x00000005ff2d7c19 */ /* 0x000fe20008011640 */
[----:B0-----:R-:W0:Y:S01]  /*0e80*/  @!P1 LDC.64 R2, c[0x0][0x380] ;  /* 0x0000e000ff029b82 */ /* 0x001e220000000a00 */
[----:B------:R-:W-:Y:S02]  /*0e90*/  SHF.R.U32.HI R50, RZ, UR5, R69 ;  /* 0x00000005ff327c19 */ /* 0x000fe40008011645 */
[----:B------:R-:W-:-:S02]  /*0ea0*/  SHF.R.U32.HI R44, RZ, UR5, R63 ;  /* 0x00000005ff2c7c19 */ /* 0x000fc4000801163f */
[----:B------:R-:W-:Y:S02]  /*0eb0*/  SHF.R.U32.HI R49, RZ, UR5, R68 ;  /* 0x00000005ff317c19 */ /* 0x000fe40008011644 */
[----:B------:R-:W-:Y:S02]  /*0ec0*/  SHF.R.U32.HI R48, RZ, UR5, R67 ;  /* 0x00000005ff307c19 */ /* 0x000fe40008011643 */
[----:B------:R-:W-:Y:S02]  /*0ed0*/  LOP3.LUT R51, R51, UR4, RZ, 0x30, !PT ;  /* 0x0000000433337c12 */ /* 0x000fe4000f8e30ff */
[----:B------:R-:W-:Y:S02]  /*0ee0*/  SHF.R.U32.HI R47, RZ, UR5, R66 ;  /* 0x00000005ff2f7c19 */ /* 0x000fe40008011642 */
[----:B------:R-:W-:Y:S01]  /*0ef0*/  LOP3.LUT R4, R5, UR4, RZ, 0x30, !PT ;  /* 0x0000000405047c12 */ /* 0x000fe2000f8e30ff */
[----:B------:R-:W-:Y:S01]  /*0f00*/  IMAD R30, R51, 0x4, R15 ;  /* 0x00000004331e7824 */ /* 0x000fe200078e020f */
[----:B------:R-:W-:Y:S01]  /*0f10*/  LOP3.LUT R45, R45, UR4, RZ, 0x30, !PT ;  /* 0x000000042d2d7c12 */ /* 0x000fe2000f8e30ff */
[----:B------:R-:W-:Y:S01]  /*0f20*/  NOP ;  /* 0x0000000000007918 */ /* 0x000fe20000000000 */
[----:B------:R-:W-:Y:S01]  /*0f30*/  SHF.R.U32.HI R46, RZ, UR5, R65 ;  /* 0x00000005ff2e7c19 */ /* 0x000fe20008011641 */
[--C-:B------:R-:W-:Y:S01]  /*0f40*/  IMAD R31, R4, 0x4, R15.reuse ;  /* 0x00000004041f7824 */ /* 0x100fe200078e020f */
[----:B------:R-:W-:Y:S01]  /*0f50*/  LOP3.LUT R50, R50, UR4, RZ, 0x30, !PT ;  /* 0x0000000432327c12 */ /* 0x000fe2000f8e30ff */
[--C-:B------:R-:W-:Y:S01]  /*0f60*/  IMAD R7, R45, 0x4, R15.reuse ;  /* 0x000000042d077824 */ /* 0x100fe200078e020f */
[----:B------:R-:W-:Y:S01]  /*0f70*/  LOP3.LUT R44, R44, UR4, RZ, 0x30, !PT ;  /* 0x000000042c2c7c12 */ /* 0x000fe2000f8e30ff */
[----:B------:R1:W-:Y:S01]  /*0f80*/  ATOMS.POPC.INC.32 RZ, [R30+URZ] ;  /* 0x000000001eff7f8c */ /* 0x0003e2000d8000ff */
[----:B------:R-:W-:Y:S01]  /*0f90*/  LOP3.LUT R49, R49, UR4, RZ, 0x30, !PT ;  /* 0x0000000431317c12 */ /* 0x000fe2000f8e30ff */
[--C-:B------:R-:W-:Y:S01]  /*0fa0*/  IMAD R29, R50, 0x4, R15.reuse ;  /* 0x00000004321d7824 */ /* 0x100fe200078e020f */
[----:B------:R-:W-:Y:S01]  /*0fb0*/  LOP3.LUT R48, R48, UR4, RZ, 0x30, !PT ;  /* 0x0000000430307c12 */ /* 0x000fe2000f8e30ff */
[--C-:B------:R-:W-:Y:S01]  /*0fc0*/  IMAD R6, R44, 0x4, R15.reuse ;  /* 0x000000042c067824 */ /* 0x100fe200078e020f */
[----:B------:R-:W-:Y:S01]  /*0fd0*/  SHF.R.U32.HI R43, RZ, UR5, R62 ;  /* 0x00000005ff2b7c19 */ /* 0x000fe2000801163e */
[--C-:B------:R-:W-:Y:S01]  /*0fe0*/  IMAD R28, R49, 0x4, R15.reuse ;  /* 0x00000004311c7824 */ /* 0x100fe200078e020f */
[----:B------:R-:W-:Y:S01]  /*0ff0*/  LOP3.LUT R47, R47, UR4, RZ, 0x30, !PT ;  /* 0x000000042f2f7c12 */ /* 0x000fe2000f8e30ff */
[----:B------:R-:W-:Y:S01]  /*1000*/  IMAD R27, R48, 0x4, R15 ;  /* 0x00000004301b7824 */ /* 0x000fe200078e020f */
[----:B------:R-:W-:Y:S01]  /*1010*/  SHF.R.U32.HI R42, RZ, UR5, R61 ;  /* 0x00000005ff2a7c19 */ /* 0x000fe2000801163d */
[----:B------:R1:W-:Y:S01]  /*1020*/  STL [R1+0x4], R7 ;  /* 0x0000040701007387 */ /* 0x0003e20000100800 */
[----:B------:R-:W-:Y:S01]  /*1030*/  LOP3.LUT R46, R46, UR4, RZ, 0x30, !PT ;  /* 0x000000042e2e7c12 */ /* 0x000fe2000f8e30ff */
[----:B------:R-:W-:Y:S01]  /*1040*/  IMAD R26, R47, 0x4, R15 ;  /* 0x000000042f1a7824 */ /* 0x000fe200078e020f */
[----:B------:R-:W-:Y:S01]  /*1050*/  SHF.R.U32.HI R41, RZ, UR5, R60 ;  /* 0x00000005ff297c19 */ /* 0x000fe2000801163c */
[----:B------:R1:W-:Y:S01]  /*1060*/  ATOMS.POPC.INC.32 RZ, [R31+URZ] ;  /* 0x000000001fff7f8c */ /* 0x0003e2000d8000ff */
[----:B------:R-:W-:Y:S01]  /*1070*/  SHF.R.U32.HI R40, RZ, UR5, R59 ;  /* 0x00000005ff287c19 */ /* 0x000fe2000801163b */
[----:B------:R-:W-:Y:S01]  /*1080*/  IMAD R25, R46, 0x4, R15 ;  /* 0x000000042e197824 */ /* 0x000fe200078e020f */
[----:B------:R-:W-:Y:S01]  /*1090*/  SHF.R.U32.HI R37, RZ, UR5, R58 ;  /* 0x00000005ff257c19 */ /* 0x000fe2000801163a */
[----:B------:R1:W-:Y:S01]  /*10a0*/  STL [R1], R6 ;  /* 0x0000000601007387 */ /* 0x0003e20000100800 */
[----:B------:R-:W-:-:S02]  /*10b0*/  LOP3.LUT R43, R43, UR4, RZ, 0x30, !PT ;  /* 0x000000042b2b7c12 */ /* 0x000fc4000f8e30ff */
[----:B------:R-:W-:Y:S01]  /*10c0*/  SHF.R.U32.HI R36, RZ, UR5, R57 ;  /* 0x00000005ff247c19 */ /* 0x000fe20008011639 */
[----:B------:R1:W-:Y:S01]  /*10d0*/  ATOMS.POPC.INC.32 RZ, [R29+URZ] ;  /* 0x000000001dff7f8c */ /* 0x0003e2000d8000ff */
[----:B------:R-:W-:Y:S01]  /*10e0*/  LOP3.LUT R42, R42, UR4, RZ, 0x30, !PT ;  /* 0x000000042a2a7c12 */ /* 0x000fe2000f8e30ff */
[--C-:B------:R-:W-:Y:S01]  /*10f0*/  IMAD R24, R43, 0x4, R15.reuse ;  /* 0x000000042b187824 */ /* 0x100fe200078e020f */
[----:B------:R-:W-:Y:S01]  /*1100*/  SHF.R.U32.HI R35, RZ, UR5, R56 ;  /* 0x00000005ff237c19 */ /* 0x000fe20008011638 */
[----:B------:R1:W-:Y:S01]  /*1110*/  ATOMS.POPC.INC.32 RZ, [R28+URZ] ;  /* 0x000000001cff7f8c */ /* 0x0003e2000d8000ff */
[----:B------:R-:W-:Y:S01]  /*1120*/  LOP3.LUT R41, R41, UR4, RZ, 0x30, !PT ;  /* 0x0000000429297c12 */ /* 0x000fe2000f8e30ff */
[----:B------:R-:W-:Y:S01]  /*1130*/  IMAD R23, R42, 0x4, R15 ;  /* 0x000000042a177824 */ /* 0x000fe200078e020f */
        /* <DEDUP_REMOVED lines=12> */
[----:B------:R-:W-:Y:S01]  /*1200*/  LOP3.LUT R35, R35, UR4, RZ, 0x30, !PT ;  /* 0x0000000423237c12 */ /* 0x000fe2000f8e30ff */
[----:B------:R1:W-:Y:S01]  /*1210*/  ATOMS.POPC.INC.32 RZ, [R7+URZ] ;  /* 0x0000000007ff7f8c */ /* 0x0003e2000d8000ff */
[----:B------:R-:W-:Y:S01]  /*1220*/  LOP3.LUT R34, R34, UR4, RZ, 0x30, !PT ;  /* 0x0000000422227c12 */ /* 0x000fe2000f8e30ff */
[--C-:B------:R-:W-:Y:S01]  /*1230*/  IMAD R19, R36, 0x4, R15.reuse ;  /* 0x0000000424137824 */ /* 0x100fe200078e020f */
[----:B------:R-:W-:Y:S01]  /*1240*/  LOP3.LUT R33, R33, UR4, RZ, 0x30, !PT ;  /* 0x0000000421217c12 */ /* 0x000fe2000f8e30ff */
[----:B------:R1:W-:Y:S01]  /*1250*/  ATOMS.POPC.INC.32 RZ, [R6+URZ] ;  /* 0x0000000006ff7f8c */ /* 0x0003e2000d8000ff */
[----:B------:R-:W-:Y:S01]  /*1260*/  LOP3.LUT R32, R32, UR4, RZ, 0x30, !PT ;  /* 0x0000000420207c12 */ /* 0x000fe2000f8e30ff */
[----:B------:R-:W-:-:S02]  /*1270*/  IMAD R18, R35, 0x4, R15 ;  /* 0x0000000423127824 */ /* 0x000fc400078e020f */
[----:B------:R1:W-:Y:S01]  /*1280*/  ATOMS.POPC.INC.32 RZ, [R24+URZ] ;  /* 0x0000000018ff7f8c */ /* 0x0003e2000d8000ff */
[--C-:B------:R-:W-:Y:S02]  /*1290*/  IMAD R17, R34, 0x4, R15.reuse ;  /* 0x0000000422117824 */ /* 0x100fe400078e020f */
[--C-:B------:R-:W-:Y:S01]  /*12a0*/  IMAD R16, R33, 0x4, R15.reuse ;  /* 0x0000000421107824 */ /* 0x100fe200078e020f */
[----:B------:R1:W-:Y:S01]  /*12b0*/  ATOMS.POPC.INC.32 RZ, [R23+URZ] ;  /* 0x0000000017ff7f8c */ /* 0x0003e2000d8000ff */
[----:B------:R-:W-:-:S03]  /*12c0*/  IMAD R15, R32, 0x4, R15 ;  /* 0x00000004200f7824 */ /* 0x000fc600078e020f */
[----:B------:R1:W-:Y:S04]  /*12d0*/  ATOMS.POPC.INC.32 RZ, [R22+URZ] ;  /* 0x0000000016ff7f8c */ /* 0x0003e8000d8000ff */
[----:B------:R1:W-:Y:S04]  /*12e0*/  ATOMS.POPC.INC.32 RZ, [R21+URZ] ;  /* 0x0000000015ff7f8c */ /* 0x0003e8000d8000ff */
[----:B------:R1:W-:Y:S04]  /*12f0*/  ATOMS.POPC.INC.32 RZ, [R20+URZ] ;  /* 0x0000000014ff7f8c */ /* 0x0003e8000d8000ff */
[----:B------:R1:W-:Y:S04]  /*1300*/  ATOMS.POPC.INC.32 RZ, [R19+URZ] ;  /* 0x0000000013ff7f8c */ /* 0x0003e8000d8000ff */
[----:B------:R1:W-:Y:S04]  /*1310*/  ATOMS.POPC.INC.32 RZ, [R18+URZ] ;  /* 0x0000000012ff7f8c */ /* 0x0003e8000d8000ff */
[----:B------:R1:W-:Y:S04]  /*1320*/  ATOMS.POPC.INC.32 RZ, [R17+URZ] ;  /* 0x0000000011ff7f8c */ /* 0x0003e8000d8000ff */
[----:B------:R1:W-:Y:S04]  /*1330*/  ATOMS.POPC.INC.32 RZ, [R16+URZ] ;  /* 0x0000000010ff7f8c */ /* 0x0003e8000d8000ff */
[----:B------:R1:W-:Y:S01]  /*1340*/  ATOMS.POPC.INC.32 RZ, [R15+URZ] ;  /* 0x000000000fff7f8c */ /* 0x0003e2000d8000ff */
[----:B------:R-:W-:Y:S06]  /*1350*/  BAR.SYNC.DEFER_BLOCKING 0x0 ;  /* 0x0000000000007b1d */ /* 0x000fec0000010000 */
[----:B0-----:R-:W-:Y:S05]  /*1360*/  @P1 BRA `(.L_x_13) ;  /* 0x00000000008c1947 */ /* 0x001fea0003800000 */
[----:B------:R-:W-:Y:S04]  /*1370*/  LDS R13, [R0] ;  /* 0x00000000000d7984 */ /* 0x000fe80000000800 */
[----:B------:R-:W0:Y:S04]  /*1380*/  LDS R14, [R0+0x400] ;  /* 0x00040000000e7984 */ /* 0x000e280000000800 */
[----:B------:R-:W2:Y:S04]  /*1390*/  LDS R52, [R0+0x800] ;  /* 0x0008000000347984 */ /* 0x000ea80000000800 */
[----:B------:R-:W3:Y:S04]  /*13a0*/  LDS R74, [R0+0xc00] ;  /* 0x000c0000004a7984 */ /* 0x000ee80000000800 */
[----:B------:R-:W4:Y:S04]  /*13b0*/  LDS R12, [R0+0x1000] ;  /* 0x00100000000c7984 */ /* 0x000f280000000800 */
[----:B------:R-:W5:Y:S04]  /*13c0*/  LDS R11, [R0+0x1400] ;  /* 0x00140000000b7984 */ /* 0x000f680000000800 */
[----:B------:R-:W5:Y:S04]  /*13d0*/  LDS R4, [R0+0x1800] ;  /* 0x0018000000047984 */ /* 0x000f680000000800 */
[----:B------:R-:W5:Y:S04]  /*13e0*/  LDS R10, [R0+0x1c00] ;  /* 0x001c0000000a7984 */ /* 0x000f680000000800 */
[----:B------:R-:W5:Y:S04]  /*13f0*/  LDS R9, [R0+0x2000] ;  /* 0x0020000000097984 */ /* 0x000f680000000800 */
[----:B------:R-:W5:Y:S04]  /*1400*/  LDS R8, [R0+0x2400] ;  /* 0x0024000000087984 */ /* 0x000f680000000800 */
[----:B-1----:R-:W1:Y:S01]  /*1410*/  LDS R6, [R0+0x2800] ;  /* 0x0028000000067984 */ /* 0x002e620000000800 */
[----:B0-----:R-:W-:-:S03]  /*1420*/  IMAD.IADD R75, R13, 0x1, R14 ;  /* 0x000000010d4b7824 */ /* 0x001fc600078e020e */
[----:B------:R0:W-:Y:S01]  /*1430*/  STS [R0+0x400], R13 ;  /* 0x0004000d00007388 */ /* 0x0001e20000000800 */
[----:B--2---:R-:W-:-:S03]  /*1440*/  IMAD.IADD R7, R75, 0x1, R52 ;  /* 0x000000014b077824 */ /* 0x004fc600078e0234 */
[----:B------:R1:W-:Y:S01]  /*1450*/  STS [R0+0x800], R75 ;  /* 0x0008004b00007388 */ /* 0x0003e20000000800 */
[----:B---3--:R-:W-:-:S03]  /*1460*/  IMAD.IADD R5, R7, 0x1, R74 ;  /* 0x0000000107057824 */ /* 0x008fc600078e024a */
[----:B------:R-:W2:Y:S01]  /*1470*/  LDS R52, [R0+0x2c00] ;  /* 0x002c000000347984 */ /* 0x000ea20000000800 */
[----:B----4-:R-:W-:-:S03]  /*1480*/  IMAD.IADD R12, R5, 0x1, R12 ;  /* 0x00000001050c7824 */ /* 0x010fc600078e020c */
[----:B------:R3:W-:Y:S01]  /*1490*/  STS [R0+0xc00], R7 ;  /* 0x000c000700007388 */ /* 0x0007e20000000800 */
[----:B-----5:R-:W-:-:S03]  /*14a0*/  IMAD.IADD R11, R12, 0x1, R11 ;  /* 0x000000010c0b7824 */ /* 0x020fc600078e020b */
[----:B------:R3:W-:Y:S01]  /*14b0*/  STS [R0+0x1000], R5 ;  /* 0x0010000500007388 */ /* 0x0007e20000000800 */
[----:B------:R-:W-:-:S03]  /*14c0*/  IMAD.IADD R77, R11, 0x1, R4 ;  /* 0x000000010b4d7824 */ /* 0x000fc600078e0204 */
[----:B------:R3:W-:Y:S01]  /*14d0*/  STS [R0+0x1400], R12 ;  /* 0x0014000c00007388 */ /* 0x0007e20000000800 */
[----:B------:R-:W-:-:S03]  /*14e0*/  IMAD.IADD R10, R77, 0x1, R10 ;  /* 0x000000014d0a7824 */ /* 0x000fc600078e020a */
[----:B------:R3:W-:Y:S01]  /*14f0*/  STS [R0+0x1800], R11 ;  /* 0x0018000b00007388 */ /* 0x0007e20000000800 */
[----:B------:R-:W-:-:S03]  /*1500*/  IMAD.IADD R9, R10, 0x1, R9 ;  /* 0x000000010a097824 */ /* 0x000fc600078e0209 */
[----:B------:R3:W-:Y:S01]  /*1510*/  STS [R0+0x1c00], R77 ;  /* 0x001c004d00007388 */ /* 0x0007e20000000800 */
[----:B0-----:R-:W-:-:S03]  /*1520*/  IMAD.IADD R13, R9, 0x1, R8 ;  /* 0x00000001090d7824 */ /* 0x001fc600078e0208 */
[----:B------:R3:W-:Y:S01]  /*1530*/  STS [R0+0x2000], R10 ;  /* 0x0020000a00007388 */ /* 0x0007e20000000800 */
[----:B-1----:R-:W-:-:S03]  /*1540*/  IMAD.IADD R75, R13, 0x1, R6 ;  /* 0x000000010d4b7824 */ /* 0x002fc600078e0206 */
[----:B------:R3:W-:Y:S04]  /*1550*/  STS [R0+0x2400], R9 ;  /* 0x0024000900007388 */ /* 0x0007e80000000800 */
[----:B------:R3:W-:Y:S04]  /*1560*/  STS [R0+0x2800], R13 ;  /* 0x0028000d00007388 */ /* 0x0007e80000000800 */
[----:B------:R3:W-:Y:S04]  /*1570*/  STS [R0], RZ ;  /* 0x000000ff00007388 */ /* 0x0007e80000000800 */
[----:B------:R3:W-:Y:S01]  /*1580*/  STS [R0+0x2c00], R75 ;  /* 0x002c004b00007388 */ /* 0x0007e20000000800 */
[----:B--2---:R-:W-:-:S07]  /*1590*/  IMAD.IADD R52, R75, 0x1, R52 ;  /* 0x000000014b347824 */ /* 0x004fce00078e0234 */
.L_x_13:
[----:B------:R-:W-:Y:S05]  /*15a0*/  BSYNC.RECONVERGENT B0 ;  /* 0x0000000000007941 */ /* 0x000fea0003800200 */
.L_x_12:
[----:B------:R-:W-:Y:S01]  /*15b0*/  ISETP.NE.AND P0, PT, R52, 0x1c80, PT ;  /* 0x00001c803400780c */ /* 0x000fe20003f05270 */
[----:B---3--:R-:W-:-:S03]  /*15c0*/  @!P1 IMAD R5, R72, 0x100, R39 ;  /* 0x0000010048059824 */ /* 0x008fc600078e0227 */
[----:B------:R-:W-:Y:S01]  /*15d0*/  ISETP.LT.U32.AND P0, PT, R39, 0x100, !P0 ;  /* 0x000001002700780c */ /* 0x000fe20004701070 */
[----:B------:R-:W-:Y:S01]  /*15e0*/  @!P1 IMAD.WIDE R2, R5, 0x4, R2 ;  /* 0x0000000405029825 */ /* 0x000fe200078e0202 */
[----:B------:R-:W-:-:S05]  /*15f0*/  @!P1 LOP3.LUT R5, R52, 0x40000000, RZ, 0xfc, !PT ;  /* 0x4000000034059812 */ /* 0x000fca00078efcff */
[----:B------:R0:W-:Y:S06]  /*1600*/  @!P1 STG.E.STRONG.SYS desc[UR6][R2.64], R5 ;  /* 0x0000000502009986 */ /* 0x0001ec000c115906 */
[----:B------:R-:W-:Y:S06]  /*1610*/  BAR.RED.OR.DEFER_BLOCKING 0x0, P0 ;  /* 0x0000000000007b1d */ /* 0x000fec0000014800 */
[----:B------:R-:W2:Y:S02]  /*1620*/  B2R.RESULT RZ, P0 ;  /* 0x0000000000ff731c */ /* 0x000ea40000004000 */
[----:B0-2---:R-:W-:Y:S05]  /*1630*/  @!P0 BRA `(.L_x_14) ;  /* 0x0000000800ac8947 */ /* 0x005fea0003800000 */
[----:B------:R-:W-:Y:S01]  /*1640*/  BSSY B1, `(.L_x_15) ;  /* 0x0000033000017945 */ /* 0x000fe20003800000 */
[----:B-1----:R-:W-:-:S03]  /*1650*/  IMAD R7, R39, 0x8, R73 ;  /* 0x0000000827077824 */ /* 0x002fc600078e0249 */
[----:B------:R-:W-:Y:S05]  /*1660*/  @P1 BRA `(.L_x_16) ;  /* 0x0000000000c01947 */ /* 0x000fea0003800000 */
[----:B------:R-:W0:Y:S02]  /*1670*/  LDCU.64 UR8, c[0x0][0x398] ;  /* 0x00007300ff0877ac */ /* 0x000e240008000a00 */
[----:B0-----:R-:W-:-:S04]  /*1680*/  LEA R4, P0, R39, UR8, 0x3 ;  /* 0x0000000827047c11 */ /* 0x001fc8000f8018ff */
[----:B------:R-:W-:-:S05]  /*1690*/  LEA.HI.X R5, R39, UR9, RZ, 0x3, P0 ;  /* 0x0000000927057c11 */ /* 0x000fca00080f1cff */
[----:B------:R-:W2:Y:S01]  /*16a0*/  LDG.E.64 R2, desc[UR6][R4.64] ;  /* 0x0000000604027981 */ /* 0x000ea2000c1e1b00 */
[----:B------:R-:W-:-:S04]  /*16b0*/  ISETP.GT.U32.AND P0, PT, R39, R51, PT ;  /* 0x000000332700720c */ /* 0x000fc80003f04070 */
[----:B------:R-:W-:-:S04]  /*16c0*/  SEL R9, RZ, 0x1c80, !P0 ;  /* 0x00001c80ff097807 */ /* 0x000fc80004000000 */
[----:B--2---:R-:W-:Y:S01]  /*16d0*/  IADD3 R2, P0, PT, R2, -R9, RZ ;  /* 0x8000000902027210 */ /* 0x004fe20007f1e0ff */
[----:B------:R-:W-:-:S03]  /*16e0*/  IMAD.MOV.U32 R9, RZ, RZ, R52 ;  /* 0x000000ffff097224 */ /* 0x000fc600078e0034 */
[----:B------:R-:W-:Y:S02]  /*16f0*/  IADD3.X R3, PT, PT, R3, -0x1, RZ, P0, !PT ;  /* 0xffffffff03037810 */ /* 0x000fe400007fe4ff */
[----:B------:R-:W-:-:S03]  /*1700*/  ISETP.GE.AND P0, PT, R72, 0x1, PT ;  /* 0x000000014800780c */ /* 0x000fc60003f06270 */
[----:B------:R0:W-:Y:S10]  /*1710*/  STS.64 [R7+0x7200], R2 ;  /* 0x0072000207007388 */ /* 0x0001f40000000a00 */
[----:B------:R-:W-:Y:S05]  /*1720*/  @!P0 BRA `(.L_x_17) ;  /* 0x00000000006c8947 */ /* 0x000fea0003800000 */
[----:B------:R-:W-:Y:S01]  /*1730*/  BSSY B0, `(.L_x_18) ;  /* 0x0000019000007945 */ /* 0x000fe20003800000 */
[----:B------:R-:W-:Y:S02]  /*1740*/  IMAD.MOV.U32 R0, RZ, RZ, -0x1 ;  /* 0xffffffffff007424 */ /* 0x000fe400078e00ff */
[----:B------:R-:W-:Y:S02]  /*1750*/  IMAD.MOV.U32 R4, RZ, RZ, R72 ;  /* 0x000000ffff047224 */ /* 0x000fe400078e0048 */
[----:B------:R-:W-:-:S07]  /*1760*/  IMAD.MOV.U32 R9, RZ, RZ, R52 ;  /* 0x000000ffff097224 */ /* 0x000fce00078e0034 */
.L_x_22:
[----:B0-----:R-:W0:Y:S01]  /*1770*/  LDC.64 R2, c[0x0][0x380] ;  /* 0x0000e000ff027b82 */ /* 0x001e220000000a00 */
[----:B------:R-:W-:Y:S01]  /*1780*/  VIADD R11, R4, 0xffffffff ;  /* 0xffffffff040b7836 */ /* 0x000fe20000000000 */
[----:B------:R-:W-:Y:S03]  /*1790*/  BSSY B2, `(.L_x_19) ;  /* 0x0000008000027945 */ /* 0x000fe60003800000 */
[----:B------:R-:W-:-:S04]  /*17a0*/  IMAD R5, R11, 0x100, R39 ;  /* 0x000001000b057824 */ /* 0x000fc800078e0227 */
[----:B0-----:R-:W-:-:S07]  /*17b0*/  IMAD.WIDE R2, R5, 0x4, R2 ;  /* 0x0000000405027825 */ /* 0x001fce00078e0202 */
.L_x_20:
[----:B------:R-:W-:Y:S05]  /*17c0*/  YIELD ;  /* 0x0000000000007946 */ /* 0x000fea0003800000 */
[----:B------:R0:W-:Y:S06]  /*17d0*/  MEMBAR.SC.CTA ;  /* 0x0000000000007992 */ /* 0x0001ec0000000000 */
[----:B0-----:R-:W2:Y:S02]  /*17e0*/  LDG.E.STRONG.SYS R5, desc[UR6][R2.64] ;  /* 0x0000000602057981 */ /* 0x001ea4000c1f5900 */
[----:B--2---:R-:W-:-:S13]  /*17f0*/  ISETP.NE.AND P0, PT, R5, RZ, PT ;  /* 0x000000ff0500720c */ /* 0x004fda0003f05270 */
[----:B------:R-:W-:Y:S05]  /*1800*/  @!P0 BRA `(.L_x_20) ;  /* 0xfffffffc00ec8947 */ /* 0x000fea000383ffff */
[----:B------:R-:W-:Y:S05]  /*1810*/  BSYNC B2 ;  /* 0x0000000000027941 */ /* 0x000fea0003800000 */
.L_x_19:
[----:B------:R-:W-:Y:S01]  /*1820*/  BSSY.RECONVERGENT B2, `(.L_x_21) ;  /* 0x0000006000027945 */ /* 0x000fe20003800200 */
[C---:B------:R-:W-:Y:S02]  /*1830*/  ISETP.GT.AND P0, PT, R5.reuse, -0x1, PT ;  /* 0xffffffff0500780c */ /* 0x040fe40003f04270 */
[----:B------:R-:W-:Y:S01]  /*1840*/  LOP3.LUT R2, R5, 0x3fffffff, RZ, 0xc0, !PT ;  /* 0x3fffffff05027812 */ /* 0x000fe200078ec0ff */
[----:B------:R-:W-:Y:S05]  /*1850*/  WARPSYNC.EXCLUSIVE R0 ;  /* 0x0000000000007348 */ /* 0x000fea0003a00000 */
[----:B------:R-:W-:-:S05]  /*1860*/  IMAD.IADD R9, R2, 0x1, R9 ;  /* 0x0000000102097824 */ /* 0x000fca00078e0209 */
[----:B------:R-:W-:-:S07]  /*1870*/  VOTE.ANY R0, PT, P0 ;  /* 0x0000000000007806 */ /* 0x000fce00000e0100 */
[----:B------:R-:W-:Y:S05]  /*1880*/  BSYNC.RECONVERGENT B2 ;  /* 0x0000000000027941 */ /* 0x000fea0003800200 */
.L_x_21:
[----:B------:R-:W-:Y:S01]  /*1890*/  ISETP.GT.U32.AND P1, PT, R4, 0x1, PT ;  /* 0x000000010400780c */ /* 0x000fe20003f24070 */
[----:B------:R-:W-:-:S12]  /*18a0*/  IMAD.MOV.U32 R4, RZ, RZ, R11 ;  /* 0x000000ffff047224 */ /* 0x000fd800078e000b */
[----:B------:R-:W-:Y:S05]  /*18b0*/  @P0 BRA P1, `(.L_x_22) ;  /* 0xfffffffc00ac0947 */ /* 0x000fea000083ffff */
[----:B------:R-:W-:Y:S05]  /*18c0*/  BSYNC B0 ;  /* 0x0000000000007941 */ /* 0x000fea0003800000 */
.L_x_18:
[----:B------:R1:W2:Y:S02]  /*18d0*/  LDS.64 R2, [R7+0x7200] ;  /* 0x0072000007027984 */ /* 0x0002a40000000a00 */
.L_x_17:
[----:B------:R-:W3:Y:S01]  /*18e0*/  LDC.64 R4, c[0x0][0x380] ;  /* 0x0000e000ff047b82 */ /* 0x000ee20000000a00 */
[C---:B------:R-:W-:Y:S01]  /*18f0*/  IMAD.IADD R11, R9.reuse, 0x1, -R52 ;  /* 0x00000001090b7824 */ /* 0x040fe200078e0a34 */
[----:B------:R-:W-:Y:S01]  /*1900*/  LOP3.LUT R9, R9, 0x80000000, RZ, 0xfc, !PT ;  /* 0x8000000009097812 */ /* 0x000fe200078efcff */
[----:B------:R-:W-:-:S03]  /*1910*/  IMAD R13, R72, 0x100, R39 ;  /* 0x00000100480d7824 */ /* 0x000fc600078e0227 */
[----:B0-2---:R-:W-:-:S04]  /*1920*/  IADD3 R2, P0, PT, R11, R2, RZ ;  /* 0x000000020b027210 */ /* 0x005fc80007f1e0ff */
[----:B------:R-:W-:-:S05]  /*1930*/  LEA.HI.X.SX32 R3, R11, R3, 0x1, P0 ;  /* 0x000000030b037211 */ /* 0x000fca00000f0eff */
[----:B------:R0:W-:Y:S01]  /*1940*/  STS.64 [R7+0x7200], R2 ;  /* 0x0072000207007388 */ /* 0x0001e20000000a00 */
[----:B---3--:R-:W-:-:S05]  /*1950*/  IMAD.WIDE R4, R13, 0x4, R4 ;  /* 0x000000040d047825 */ /* 0x008fca00078e0204 */
[----:B------:R0:W-:Y:S02]  /*1960*/  STG.E.STRONG.SYS desc[UR6][R4.64], R9 ;  /* 0x0000000904007986 */ /* 0x0001e4000c115906 */
.L_x_16:
[----:B------:R-:W-:Y:S05]  /*1970*/  BSYNC B1 ;  /* 0x0000000000017941 */ /* 0x000fea0003800000 */
.L_x_15:
[----:B0-----:R-:W0:Y:S01]  /*1980*/  LDC.64 R4, c[0x0][0x390] ;  /* 0x0000e400ff047b82 */ /* 0x001e220000000a00 */
[----:B------:R-:W-:Y:S02]  /*1990*/  IMAD.MOV.U32 R3, RZ, RZ, 0x1c80 ;  /* 0x00001c80ff037424 */ /* 0x000fe400078e00ff */
[----:B------:R-:W-:Y:S02]  /*19a0*/  IMAD R73, R51, 0x8, R73 ;  /* 0x0000000833497824 */ /* 0x000fe400078e0249 */
[----:B------:R-:W-:-:S03]  /*19b0*/  IMAD R0, R72, R3, 0x1c80 ;  /* 0x00001c8048007424 */ /* 0x000fc600078e0203 */
[----:B------:R-:W2:Y:S01]  /*19c0*/  LDC R11, c[0x0][0x3c0] ;  /* 0x0000f000ff0b7b82 */ /* 0x000ea20000000800 */
[----:B0-----:R-:W-:Y:S02]  /*19d0*/  ISETP.EQ.U32.AND P1, PT, R4, RZ, PT ;  /* 0x000000ff0400720c */ /* 0x001fe40003f22070 */
[----:B--2---:R-:W-:-:S04]  /*19e0*/  ISETP.GE.AND P0, PT, R0, R11, PT ;  /* 0x0000000b0000720c */ /* 0x004fc80003f06270 */
[----:B------:R-:W-:-:S04]  /*19f0*/  ISETP.EQ.OR.EX P0, PT, R5, RZ, !P0, P1 ;  /* 0x000000ff0500720c */ /* 0x000fc80004702710 */
[----:B------:R-:W-:-:S13]  /*1a00*/  ISETP.GT.U32.OR P0, PT, R39, 0xff, P0 ;  /* 0x000000ff2700780c */ /* 0x000fda0000704470 */
[----:B------:R-:W-:Y:S05]  /*1a10*/  @P0 BRA `(.L_x_23) ;  /* 0x0000000000240947 */ /* 0x000fea0003800000 */
[----:B------:R-:W0:Y:S01]  /*1a20*/  LDS.64 R2, [R7+0x7200] ;  /* 0x0072000007027984 */ /* 0x000e220000000a00 */
[C---:B------:R-:W-:Y:S02]  /*1a30*/  ISETP.GT.U32.AND P0, PT, R39.reuse, R51, PT ;  /* 0x000000332700720c */ /* 0x040fe40003f04070 */
[C---:B------:R-:W-:Y:S02]  /*1a40*/  LEA R4, P2, R39.reuse, R4, 0x3 ;  /* 0x0000000427047211 */ /* 0x040fe400078418ff */
[----:B------:R-:W-:Y:S02]  /*1a50*/  SEL R13, RZ, 0x1c80, !P0 ;  /* 0x00001c80ff0d7807 */ /* 0x000fe40004000000 */
[--C-:B------:R-:W-:Y:S02]  /*1a60*/  SHF.R.S32.HI R9, RZ, 0x1f, R52.reuse ;  /* 0x0000001fff097819 */ /* 0x100fe40000011434 */
[----:B------:R-:W-:Y:S02]  /*1a70*/  LEA.HI.X R5, R39, R5, RZ, 0x3, P2 ;  /* 0x0000000527057211 */ /* 0x000fe400010f1cff */
[----:B0-----:R-:W-:-:S04]  /*1a80*/  IADD3 R2, P0, P1, R2, R13, R52 ;  /* 0x0000000d02027210 */ /* 0x001fc8000791e034 */
[----:B------:R-:W-:-:S05]  /*1a90*/  IADD3.X R3, PT, PT, R3, RZ, R9, P0, P1 ;  /* 0x000000ff03037210 */ /* 0x000fca00007e2409 */
[----:B------:R0:W-:Y:S04]  /*1aa0*/  STG.E.64 desc[UR6][R4.64], R2 ;  /* 0x0000000204007986 */ /* 0x0001e8000c101b06 */
.L_x_23:
[----:B------:R-:W-:Y:S05]  /*1ab0*/  WARPSYNC.ALL ;  /* 0x0000000000007948 */ /* 0x000fea0003800000 */
[----:B------:R-:W-:Y:S01]  /*1ac0*/  BAR.SYNC.DEFER_BLOCKING 0x0 ;  /* 0x0000000000007b1d */ /* 0x000fe20000010000 */
[----:B------:R-:W-:-:S05]  /*1ad0*/  ISETP.GT.AND P0, PT, R0, R11, PT ;  /* 0x0000000b0000720c */ /* 0x000fca0003f04270 */
[----:B0-----:R0:W2:Y:S08]  /*1ae0*/  LDS.64 R2, [R73+0x7200] ;  /* 0x0072000049027984 */ /* 0x0010b00000000a00 */
[----:B0-----:R-:W-:Y:S05]  /*1af0*/  @P0 BRA `(.L_x_24) ;  /* 0x0000000000700947 */ /* 0x001fea0003800000 */
[----:B------:R-:W0:Y:S01]  /*1b00*/  LDCU.64 UR8, c[0x0][0x3a0] ;  /* 0x00007400ff0877ac */ /* 0x000e220008000a00 */
[C---:B------:R-:W-:Y:S02]  /*1b10*/  LOP3.LUT R5, R39.reuse, 0x3e0, RZ, 0xc0, !PT ;  /* 0x000003e027057812 */ /* 0x040fe400078ec0ff */
[----:B------:R-:W-:-:S05]  /*1b20*/  LOP3.LUT R38, R39, 0x1f, RZ, 0xc0, !PT ;  /* 0x0000001f27267812 */ /* 0x000fca00078ec0ff */
[----:B------:R-:W-:-:S05]  /*1b30*/  IMAD R5, R5, 0x13, R38 ;  /* 0x0000001305057824 */ /* 0x000fca00078e0226 */
[----:B--2---:R-:W-:-:S05]  /*1b40*/  IADD3 R0, P0, PT, R5, R2, RZ ;  /* 0x0000000205007210 */ /* 0x004fca0007f1e0ff */
[----:B------:R-:W-:Y:S01]  /*1b50*/  IMAD.X R3, RZ, RZ, R3, P0 ;  /* 0x000000ffff037224 */ /* 0x000fe200000e0603 */
[----:B0-----:R-:W-:-:S04]  /*1b60*/  LEA R2, P0, R0, UR8, 0x2 ;  /* 0x0000000800027c11 */ /* 0x001fc8000f8010ff */
[----:B------:R-:W-:-:S05]  /*1b70*/  LEA.HI.X R3, R0, UR9, R3, 0x2, P0 ;  /* 0x0000000900037c11 */ /* 0x000fca00080f1403 */
[----:B------:R-:W-:Y:S04]  /*1b80*/  STG.E desc[UR6][R2.64], R71 ;  /* 0x0000004702007986 */ /* 0x000fe8000c101906 */
        /* <DEDUP_REMOVED lines=17> */
[----:B------:R-:W-:Y:S01]  /*1ca0*/  STG.E desc[UR6][R2.64+0x900], R53 ;  /* 0x0009003502007986 */ /* 0x000fe2000c101906 */
[----:B------:R-:W-:Y:S05]  /*1cb0*/  EXIT ;  /* 0x000000000000794d */ /* 0x000fea0003800000 */
.L_x_24:
[----:B------:R-:W0:Y:S01]  /*1cc0*/  LDCU.64 UR8, c[0x0][0x3a0] ;  /* 0x00007400ff0877ac */ /* 0x000e220008000a00 */
[C---:B------:R-:W-:Y:S01]  /*1cd0*/  LOP3.LUT R5, R39.reuse, 0x3e0, RZ, 0xc0, !PT ;  /* 0x000003e027057812 */ /* 0x040fe200078ec0ff */
[----:B------:R-:W-:Y:S01]  /*1ce0*/  IMAD R72, R72, -0x1c80, R11 ;  /* 0xffffe38048487824 */ /* 0x000fe200078e020b */
[----:B------:R-:W-:-:S05]  /*1cf0*/  LOP3.LUT R38, R39, 0x1f, RZ, 0xc0, !PT ;  /* 0x0000001f27267812 */ /* 0x000fca00078ec0ff */
[----:B------:R-:W-:-:S04]  /*1d00*/  IMAD R5, R5, 0x13, R38 ;  /* 0x0000001305057824 */ /* 0x000fc800078e0226 */
[C---:B-1----:R-:W-:Y:S01]  /*1d10*/  VIADD R7, R5.reuse, 0x20 ;  /* 0x0000002005077836 */ /* 0x042fe20000000000 */
[C---:B--2---:R-:W-:Y:S01]  /*1d20*/  IADD3 R0, P0, PT, R5.reuse, R2, RZ ;  /* 0x0000000205007210 */ /* 0x044fe20007f1e0ff */
[C---:B------:R-:W-:Y:S01]  /*1d30*/  VIADD R9, R5.reuse, 0x40 ;  /* 0x0000004005097836 */ /* 0x040fe20000000000 */
[CC--:B------:R-:W-:Y:S01]  /*1d40*/  ISETP.GE.AND P1, PT, R5.reuse, R72.reuse, PT ;  /* 0x000000480500720c */ /* 0x0c0fe20003f26270 */
[----:B------:R-:W-:Y:S01]  /*1d50*/  VIADD R11, R5, 0x60 ;  /* 0x00000060050b7836 */ /* 0x000fe20000000000 */
[-C--:B------:R-:W-:Y:S01]  /*1d60*/  ISETP.GE.AND P2, PT, R7, R72.reuse, PT ;  /* 0x000000480700720c */ /* 0x080fe20003f46270 */
[----:B------:R-:W-:Y:S01]  /*1d70*/  IMAD.X R3, RZ, RZ, R3, P0 ;  /* 0x000000ffff037224 */ /* 0x000fe200000e0603 */
[C---:B0-----:R-:W-:Y:S01]  /*1d80*/  LEA R2, P0, R0.reuse, UR8, 0x2 ;  /* 0x0000000800027c11 */ /* 0x041fe2000f8010ff */
[----:B------:R-:W-:Y:S01]  /*1d90*/  VIADD R7, R5, 0x80 ;  /* 0x0000008005077836 */ /* 0x000fe20000000000 */
[----:B------:R-:W-:Y:S01]  /*1da0*/  ISETP.GE.AND P3, PT, R9, R72, PT ;  /* 0x000000480900720c */ /* 0x000fe20003f66270 */
[----:B------:R-:W-:Y:S01]  /*1db0*/  VIADD R9, R5, 0xa0 ;  /* 0x000000a005097836 */ /* 0x000fe20000000000 */
[----:B------:R-:W-:-:S02]  /*1dc0*/  LEA.HI.X R3, R0, UR9, R3, 0x2, P0 ;  /* 0x0000000900037c11 */ /* 0x000fc400080f1403 */
[-C--:B------:R-:W-:Y:S01]  /*1dd0*/  ISETP.GE.AND P5, PT, R7, R72.reuse, PT ;  /* 0x000000480700720c */ /* 0x080fe20003fa6270 */
[----:B------:R-:W-:Y:S01]  /*1de0*/  VIADD R7, R5, 0xe0 ;  /* 0x000000e005077836 */ /* 0x000fe20000000000 */
[-C--:B------:R-:W-:Y:S01]  /*1df0*/  ISETP.GE.AND P4, PT, R11, R72.reuse, PT ;  /* 0x000000480b00720c */ /* 0x080fe20003f86270 */
[----:B------:R-:W-:Y:S01]  /*1e00*/  VIADD R11, R5, 0xc0 ;  /* 0x000000c0050b7836 */ /* 0x000fe20000000000 */
[----:B------:R0:W-:Y:S01]  /*1e10*/  @!P1 STG.E desc[UR6][R2.64], R71 ;  /* 0x0000004702009986 */ /* 0x0001e2000c101906 */
[-C--:B------:R-:W-:Y:S01]  /*1e20*/  ISETP.GE.AND P6, PT, R9, R72.reuse, PT ;  /* 0x000000480900720c */ /* 0x080fe20003fc6270 */
[----:B------:R-:W-:Y:S01]  /*1e30*/  VIADD R9, R5, 0x100 ;  /* 0x0000010005097836 */ /* 0x000fe20000000000 */
[-C--:B------:R-:W-:Y:S01]  /*1e40*/  ISETP.GE.AND P1, PT, R7, R72.reuse, PT ;  /* 0x000000480700720c */ /* 0x080fe20003f26270 */
[----:B------:R-:W-:Y:S01]  /*1e50*/  VIADD R7, R5, 0x120 ;  /* 0x0000012005077836 */ /* 0x000fe20000000000 */
[-C--:B------:R-:W-:Y:S01]  /*1e60*/  ISETP.GE.AND P0, PT, R11, R72.reuse, PT ;  /* 0x000000480b00720c */ /* 0x080fe20003f06270 */
[----:B------:R0:W-:Y:S01]  /*1e70*/  @!P2 STG.E desc[UR6][R2.64+0x80], R70 ;  /* 0x000080460200a986 */ /* 0x0001e2000c101906 */
[----:B------:R-:W-:Y:S01]  /*1e80*/  ISETP.GE.AND P2, PT, R9, R72, PT ;  /* 0x000000480900720c */ /* 0x000fe20003f46270 */
[----:B------:R-:W-:-:S02]  /*1e90*/  VIADD R9, R5, 0x140 ;  /* 0x0000014005097836 */ /* 0x000fc40000000000 */
[----:B------:R0:W-:Y:S01]  /*1ea0*/  @!P3 STG.E desc[UR6][R2.64+0x100], R69 ;  /* 0x000100450200b986 */ /* 0x0001e2000c101906 */
[-C--:B------:R-:W-:Y:S01]  /*1eb0*/  ISETP.GE.AND P3, PT, R7, R72.reuse, PT ;  /* 0x000000480700720c */ /* 0x080fe20003f66270 */
[----:B------:R-:W-:Y:S02]  /*1ec0*/  VIADD R7, R5, 0x160 ;  /* 0x0000016005077836 */ /* 0x000fe40000000000 */
[----:B------:R0:W-:Y:S01]  /*1ed0*/  @!P4 STG.E desc[UR6][R2.64+0x180], R68 ;  /* 0x000180440200c986 */ /* 0x0001e2000c101906 */
[-C--:B------:R-:W-:Y:S01]  /*1ee0*/  ISETP.GE.AND P4, PT, R9, R72.reuse, PT ;  /* 0x000000480900720c */ /* 0x080fe20003f86270 */
[----:B------:R-:W-:Y:S02]  /*1ef0*/  VIADD R9, R5, 0x180 ;  /* 0x0000018005097836 */ /* 0x000fe40000000000 */
        /* <DEDUP_REMOVED lines=14> */
[C---:B------:R-:W-:Y:S02]  /*1fe0*/  VIADD R7, R5.reuse, 0x220 ;  /* 0x0000022005077836 */ /* 0x040fe40000000000 */
[----:B------:R-:W-:Y:S01]  /*1ff0*/  VIADD R5, R5, 0x240 ;  /* 0x0000024005057836 */ /* 0x000fe20000000000 */
[----:B------:R0:W-:Y:S01]  /*2000*/  @!P3 STG.E desc[UR6][R2.64+0x480], R62 ;  /* 0x0004803e0200b986 */ /* 0x0001e2000c101906 */
[----:B------:R-:W-:-:S03]  /*2010*/  ISETP.GE.AND P3, PT, R9, R72, PT ;  /* 0x000000480900720c */ /* 0x000fc60003f66270 */
[----:B------:R0:W-:Y:S01]  /*2020*/  @!P4 STG.E desc[UR6][R2.64+0x500], R61 ;  /* 0x0005003d0200c986 */ /* 0x0001e2000c101906 */
[----:B------:R-:W-:-:S03]  /*2030*/  ISETP.GE.AND P4, PT, R7, R72, PT ;  /* 0x000000480700720c */ /* 0x000fc60003f86270 */
[----:B------:R0:W-:Y:S01]  /*2040*/  @!P5 STG.E desc[UR6][R2.64+0x580], R60 ;  /* 0x0005803c0200d986 */ /* 0x0001e2000c101906 */
[----:B------:R-:W-:-:S03]  /*2050*/  ISETP.GE.AND P5, PT, R5, R72, PT ;  /* 0x000000480500720c */ /* 0x000fc60003fa6270 */
[----:B------:R0:W-:Y:S04]  /*2060*/  @!P6 STG.E desc[UR6][R2.64+0x600], R59 ;  /* 0x0006003b0200e986 */ /* 0x0001e8000c101906 */
[----:B------:R0:W-:Y:S04]  /*2070*/  @!P0 STG.E desc[UR6][R2.64+0x680], R58 ;  /* 0x0006803a02008986 */ /* 0x0001e8000c101906 */
[----:B------:R0:W-:Y:S04]  /*2080*/  @!P1 STG.E desc[UR6][R2.64+0x700], R57 ;  /* 0x0007003902009986 */ /* 0x0001e8000c101906 */
[----:B------:R0:W-:Y:S04]  /*2090*/  @!P2 STG.E desc[UR6][R2.64+0x780], R56 ;  /* 0x000780380200a986 */ /* 0x0001e8000c101906 */
[----:B------:R0:W-:Y:S04]  /*20a0*/  @!P3 STG.E desc[UR6][R2.64+0x800], R55 ;  /* 0x000800370200b986 */ /* 0x0001e8000c101906 */
[----:B------:R0:W-:Y:S01]  /*20b0*/  @!P4 STG.E desc[UR6][R2.64+0x880], R54 ;  /* 0x000880360200c986 */ /* 0x0001e2000c101906 */
[----:B------:R-:W-:Y:S05]  /*20c0*/  @P5 EXIT ;  /* 0x000000000000594d */ /* 0x000fea0003800000 */
[----:B------:R-:W-:Y:S01]  /*20d0*/  STG.E desc[UR6][R2.64+0x900], R53 ;  /* 0x0009003502007986 */ /* 0x000fe2000c101906 */
[----:B------:R-:W-:Y:S05]  /*20e0*/  EXIT ;  /* 0x000000000000794d */ /* 0x000fea0003800000 */
.L_x_14:
[----:B------:R-:W-:Y:S01]  /*20f0*/  IMAD.MOV.U32 R38, RZ, RZ, RZ ;  /* 0x000000ffff267224 */ /* 0x000fe200078e00ff */
[C---:B------:R-:W-:Y:S01]  /*2100*/  ISETP.GT.U32.AND P0, PT, R39.reuse, 0x1f, PT ;  /* 0x0000001f2700780c */ /* 0x040fe20003f04070 */
[----:B------:R-:W-:Y:S05]  /*2110*/  WARPSYNC.ALL ;  /* 0x0000000000007948 */ /* 0x000fea0003800000 */
[----:B------:R-:W-:-:S04]  /*2120*/  IMAD.HI.U32 R0, R39, 0x15555556, R38 ;  /* 0x1555555627007827 */ /* 0x000fc800078e0026 */
[----:B------:R-:W-:-:S05]  /*2130*/  IMAD R3, R0, 0x4, R73 ;  /* 0x0000000400037824 */ /* 0x000fca00078e0249 */
[----:B------:R0:W-:Y:S01]  /*2140*/  STS [R3+0x3410], R52 ;  /* 0x0034103403007388 */ /* 0x0001e20000000800 */
[----:B------:R-:W-:Y:S06]  /*2150*/  BAR.SYNC.DEFER_BLOCKING 0x0 ;  /* 0x0000000000007b1d */ /* 0x000fec0000010000 */
[----:B------:R-:W-:Y:S05]  /*2160*/  @P0 BRA `(.L_x_25) ;  /* 0x0000000000e40947 */ /* 0x000fea0003800000 */
[C-C-:B------:R-:W-:Y:S01]  /*2170*/  IMAD R0, R39.reuse, 0x34, R73.reuse ;  /* 0x0000003427007824 */ /* 0x140fe200078e0249 */
[----:B------:R-:W-:Y:S01]  /*2180*/  UMOV UR5, 0xffffffff ;  /* 0xffffffff00057882 */ /* 0x000fe20000000000 */
[C-C-:B------:R-:W-:Y:S02]  /*2190*/  IMAD R4, R39.reuse, 0x34, R73.reuse ;  /* 0x0000003427047824 */ /* 0x140fe400078e0249 */
[----:B0-----:R-:W-:Y:S01]  /*21a0*/  IMAD R3, R39, 0x34, R73 ;  /* 0x0000003427037824 */ /* 0x001fe200078e0249 */
[----:B------:R-:W-:Y:S04]  /*21b0*/  LDS R14, [R0+0x3410] ;  /* 0x00341000000e7984 */ /* 0x000fe80000000800 */
[----:B------:R-:W-:Y:S04]  /*21c0*/  LDS R13, [R0+0x3414] ;  /* 0x00341400000d7984 */ /* 0x000fe80000000800 */
[----:B------:R-:W0:Y:S04]  /*21d0*/  LDS R12, [R0+0x3418] ;  /* 0x00341800000c7984 */ /* 0x000e280000000800 */
[----:B------:R-:W-:Y:S04]  /*21e0*/  LDS R11, [R0+0x341c] ;  /* 0x00341c00000b7984 */ /* 0x000fe80000000800 */
[----:B------:R-:W2:Y:S04]  /*21f0*/  LDS R10, [R0+0x3420] ;  /* 0x00342000000a7984 */ /* 0x000ea80000000800 */
[----:B------:R-:W-:Y:S04]  /*2200*/  LDS R9, [R0+0x3424] ;  /* 0x0034240000097984 */ /* 0x000fe80000000800 */
[----:B------:R-:W3:Y:S04]  /*2210*/  LDS R8, [R0+0x3428] ;  /* 0x0034280000087984 */ /* 0x000ee80000000800 */
[----:B-1----:R-:W-:Y:S04]  /*2220*/  LDS R7, [R0+0x342c] ;  /* 0x00342c0000077984 */ /* 0x002fe80000000800 */
[----:B------:R-:W1:Y:S04]  /*2230*/  LDS R6, [R0+0x3430] ;  /* 0x0034300000067984 */ /* 0x000e680000000800 */
[----:B------:R-:W-:Y:S04]  /*2240*/  LDS R5, [R0+0x3434] ;  /* 0x0034340000057984 */ /* 0x000fe80000000800 */
[----:B------:R-:W4:Y:S04]  /*2250*/  LDS R4, [R4+0x3438] ;  /* 0x0034380004047984 */ /* 0x000f280000000800 */
[----:B------:R-:W5:Y:S01]  /*2260*/  LDS R2, [R3+0x343c] ;  /* 0x00343c0003027984 */ /* 0x000f620000000800 */
[----:B0-----:R-:W-:-:S04]  /*2270*/  IADD3 R74, PT, PT, R12, R13, R14 ;  /* 0x0000000d0c4a7210 */ /* 0x001fc80007ffe00e */
[----:B--2---:R-:W-:-:S04]  /*2280*/  IADD3 R74, PT, PT, R10, R74, R11 ;  /* 0x0000004a0a4a7210 */ /* 0x004fc80007ffe00b */
[----:B---3--:R-:W-:-:S04]  /*2290*/  IADD3 R74, PT, PT, R8, R74, R9 ;  /* 0x0000004a084a7210 */ /* 0x008fc80007ffe009 */
[----:B-1----:R-:W-:-:S04]  /*22a0*/  IADD3 R74, PT, PT, R6, R74, R7 ;  /* 0x0000004a064a7210 */ /* 0x002fc80007ffe007 */
[----:B----4-:R-:W-:-:S05]  /*22b0*/  IADD3 R75, PT, PT, R4, R74, R5 ;  /* 0x0000004a044b7210 */ /* 0x010fca0007ffe005 */
[----:B-----5:R-:W-:Y:S01]  /*22c0*/  IMAD.IADD R2, R2, 0x1, R75 ;  /* 0x0000000102027824 */ /* 0x020fe200078e024b */
[----:B------:R-:W-:Y:S06]  /*22d0*/  BRA.DIV UR5, `(.L_x_26) ;  /* 0x0000005a05807947 */ /* 0x000fec000b800000 */
[----:B------:R-:W0:Y:S02]  /*22e0*/  SHFL.UP P0, R77, R2, 0x1, RZ ;  /* 0x04200000024d7989 */ /* 0x000e2400000000ff */
[----:B0-----:R-:W-:-:S05]  /*22f0*/  @P0 IMAD.IADD R77, R2, 0x1, R77 ;  /* 0x00000001024d0824 */ /* 0x001fca00078e024d */
[----:B------:R-:W0:Y:S02]  /*2300*/  SHFL.UP P0, R74, R77, 0x2, RZ ;  /* 0x044000004d4a7989 */ /* 0x000e2400000000ff */
[----:B0-----:R-:W-:-:S05]  /*2310*/  @P0 IMAD.IADD R74, R77, 0x1, R74 ;  /* 0x000000014d4a0824 */ /* 0x001fca00078e024a */
[----:B------:R-:W0:Y:S02]  /*2320*/  SHFL.UP P0, R77, R74, 0x4, RZ ;  /* 0x048000004a4d7989 */ /* 0x000e2400000000ff */
[----:B0-----:R-:W-:-:S05]  /*2330*/  @P0 IMAD.IADD R77, R74, 0x1, R77 ;  /* 0x000000014a4d0824 */ /* 0x001fca00078e024d */
[----:B------:R-:W0:Y:S02]  /*2340*/  SHFL.UP P0, R74, R77, 0x8, RZ ;  /* 0x050000004d4a7989 */ /* 0x000e2400000000ff */
[----:B0-----:R-:W-:-:S05]  /*2350*/  @P0 IMAD.IADD R74, R77, 0x1, R74 ;  /* 0x000000014d4a0824 */ /* 0x001fca00078e024a */
[----:B------:R0:W1:Y:S02]  /*2360*/  SHFL.UP P0, R0, R74, 0x10, RZ ;  /* 0x060000004a007989 */ /* 0x00006400000000ff */
.L_x_118:
[----:B-1----:R-:W-:-:S04]  /*2370*/  @P0 IMAD.IADD R0, R74, 0x1, R0 ;  /* 0x000000014a000824 */ /* 0x002fc800078e0200 */
[----:B------:R-:W-:-:S04]  /*2380*/  IMAD.IADD R2, R0, 0x1, -R2 ;  /* 0x0000000100027824 */ /* 0x000fc800078e0a02 */
[----:B------:R-:W-:Y:S01]  /*2390*/  IMAD.IADD R14, R14, 0x1, R2 ;  /* 0x000000010e0e7824 */ /* 0x000fe200078e0202 */
[----:B------:R2:W-:Y:S03]  /*23a0*/  STS [R3+0x3410], R2 ;  /* 0x0034100203007388 */ /* 0x0005e60000000800 */
        /* <DEDUP_REMOVED lines=19> */
[----:B------:R2:W-:Y:S04]  /*24e0*/  STS [R3+0x3438], R5 ;  /* 0x0034380503007388 */ /* 0x0005e80000000800 */
[----:B------:R2:W-:Y:S02]  /*24f0*/  STS [R3+0x343c], R4 ;  /* 0x00343c0403007388 */ /* 0x0005e40000000800 */
.L_x_25:
[----:B------:R-:W3:Y:S01]  /*2500*/  LDL R0, [R1+0x8] ;  /* 0x0000080001007983 */ /* 0x000ee20000100800 */
[----:B------:R-:W-:Y:S05]  /*2510*/  WARPSYNC.ALL ;  /* 0x0000000000007948 */ /* 0x000fea0003800000 */
[----:B--2---:R-:W-:Y:S01]  /*2520*/  IMAD.MOV.U32 R2, RZ, RZ, RZ ;  /* 0x000000ffff027224 */ /* 0x004fe200078e00ff */
[----:B------:R-:W-:Y:S01]  /*2530*/  BSSY.RECONVERGENT B0, `(.L_x_27) ;  /* 0x000002d000007945 */ /* 0x000fe20003800200 */
[----:B0-----:R-:W-:Y:S02]  /*2540*/  IMAD.MOV.U32 R3, RZ, RZ, R39 ;  /* 0x000000ffff037224 */ /* 0x001fe400078e0027 */
[----:B------:R-:W-:-:S04]  /*2550*/  IMAD.HI.U32 R2, R39, 0x15555556, R2 ;  /* 0x1555555627027827 */ /* 0x000fc800078e0002 */
[--C-:B------:R-:W-:Y:S01]  /*2560*/  IMAD R2, R2, 0x4, R73.reuse ;  /* 0x0000000402027824 */ /* 0x100fe200078e0249 */
[----:B------:R-:W-:Y:S06]  /*2570*/  BAR.SYNC.DEFER_BLOCKING 0x0 ;  /* 0x0000000000007b1d */ /* 0x000fec0000010000 */
[----:B------:R0:W2:Y:S01]  /*2580*/  LDS R3, [R2+0x3410] ;  /* 0x0034100002037984 */ /* 0x0000a20000000800 */
[----:B---3--:R-:W-:Y:S01]  /*2590*/  ISETP.NE.AND P0, PT, R0, RZ, PT ;  /* 0x000000ff0000720c */ /* 0x008fe20003f05270 */
[----:B------:R-:W-:-:S12]  /*25a0*/  IMAD R0, R39, 0x4, R73 ;  /* 0x0000000427007824 */ /* 0x000fd800078e0249 */
[----:B0-2---:R-:W-:Y:S05]  /*25b0*/  @P0 BRA `(.L_x_28) ;  /* 0x0000000000900947 */ /* 0x005fea0003800000 */
[----:B------:R-:W0:Y:S04]  /*25c0*/  LDS R10, [R0] ;  /* 0x00000000000a7984 */ /* 0x000e280000000800 */
[----:B------:R-:W2:Y:S04]  /*25d0*/  LDS R9, [R0+0x400] ;  /* 0x0004000000097984 */ /* 0x000ea80000000800 */
[----:B------:R-:W3:Y:S04]  /*25e0*/  LDS R8, [R0+0x800] ;  /* 0x0008000000087984 */ /* 0x000ee80000000800 */
[----:B-1----:R-:W1:Y:S04]  /*25f0*/  LDS R6, [R0+0xc00] ;  /* 0x000c000000067984 */ /* 0x002e680000000800 */
[----:B------:R-:W4:Y:S04]  /*2600*/  LDS R4, [R0+0x1000] ;  /* 0x0010000000047984 */ /* 0x000f280000000800 */
[----:B------:R-:W5:Y:S04]  /*2610*/  LDS R2, [R0+0x1400] ;  /* 0x0014000000027984 */ /* 0x000f680000000800 */
[----:B------:R-:W5:Y:S04]  /*2620*/  LDS R5, [R0+0x1c00] ;  /* 0x001c000000057984 */ /* 0x000f680000000800 */
[----:B------:R-:W5:Y:S04]  /*2630*/  LDS R12, [R0+0x2000] ;  /* 0x00200000000c7984 */ /* 0x000f680000000800 */
[----:B------:R-:W5:Y:S04]  /*2640*/  LDS R76, [R0+0x2400] ;  /* 0x00240000004c7984 */ /* 0x000f680000000800 */
[----:B------:R-:W5:Y:S01]  /*2650*/  LDS R74, [R0+0x2800] ;  /* 0x00280000004a7984 */ /* 0x000f620000000800 */
[----:B0-----:R-:W-:-:S03]  /*2660*/  IMAD.IADD R7, R3, 0x1, R10 ;  /* 0x0000000103077824 */ /* 0x001fc600078e020a */
[----:B------:R-:W0:Y:S01]  /*2670*/  LDS R14, [R0+0x2c00] ;  /* 0x002c0000000e7984 */ /* 0x000e220000000800 */
[----:B--2---:R-:W-:-:S03]  /*2680*/  IMAD.IADD R9, R3, 0x1, R9 ;  /* 0x0000000103097824 */ /* 0x004fc600078e0209 */
[----:B------:R-:W2:Y:S01]  /*2690*/  LDS R10, [R0+0x1800] ;  /* 0x00180000000a7984 */ /* 0x000ea20000000800 */
[----:B---3--:R-:W-:-:S03]  /*26a0*/  IMAD.IADD R11, R3, 0x1, R8 ;  /* 0x00000001030b7824 */ /* 0x008fc600078e0208 */
[----:B------:R4:W-:Y:S01]  /*26b0*/  STS [R0], R7 ;  /* 0x0000000700007388 */ /* 0x0009e20000000800 */
[----:B-1----:R-:W-:-:S03]  /*26c0*/  IMAD.IADD R13, R3, 0x1, R6 ;  /* 0x00000001030d7824 */ /* 0x002fc600078e0206 */
[----:B------:R1:W-:Y:S04]  /*26d0*/  STS [R0+0x400], R9 ;  /* 0x0004000900007388 */ /* 0x0003e80000000800 */
[----:B------:R3:W-:Y:S01]  /*26e0*/  STS [R0+0x800], R11 ;  /* 0x0008000b00007388 */ /* 0x0007e20000000800 */
[----:B----4-:R-:W-:-:S03]  /*26f0*/  IMAD.IADD R7, R3, 0x1, R4 ;  /* 0x0000000103077824 */ /* 0x010fc600078e0204 */
[----:B------:R0:W-:Y:S01]  /*2700*/  STS [R0+0xc00], R13 ;  /* 0x000c000d00007388 */ /* 0x0001e20000000800 */
[C---:B-----5:R-:W-:Y:S02]  /*2710*/  IMAD.IADD R75, R3.reuse, 0x1, R2 ;  /* 0x00000001034b7824 */ /* 0x060fe400078e0202 */
[C---:B------:R-:W-:Y:S01]  /*2720*/  IMAD.IADD R5, R3.reuse, 0x1, R5 ;  /* 0x0000000103057824 */ /* 0x040fe200078e0205 */
[----:B------:R4:W-:Y:S01]  /*2730*/  STS [R0+0x1000], R7 ;  /* 0x0010000700007388 */ /* 0x0009e20000000800 */
[----:B------:R-:W-:-:S03]  /*2740*/  IMAD.IADD R12, R3, 0x1, R12 ;  /* 0x00000001030c7824 */ /* 0x000fc600078e020c */
[----:B------:R4:W-:Y:S01]  /*2750*/  STS [R0+0x1400], R75 ;  /* 0x0014004b00007388 */ /* 0x0009e20000000800 */
[----:B-1----:R-:W-:-:S03]  /*2760*/  IMAD.IADD R9, R3, 0x1, R76 ;  /* 0x0000000103097824 */ /* 0x002fc600078e024c */
[----:B------:R4:W-:Y:S01]  /*2770*/  STS [R0+0x1c00], R5 ;  /* 0x001c000500007388 */ /* 0x0009e20000000800 */
[----:B---3--:R-:W-:-:S03]  /*2780*/  IMAD.IADD R11, R3, 0x1, R74 ;  /* 0x00000001030b7824 */ /* 0x008fc600078e024a */
[----:B------:R4:W-:Y:S01]  /*2790*/  STS [R0+0x2000], R12 ;  /* 0x0020000c00007388 */ /* 0x0009e20000000800 */
[----:B0-----:R-:W-:-:S03]  /*27a0*/  IMAD.IADD R13, R3, 0x1, R14 ;  /* 0x00000001030d7824 */ /* 0x001fc600078e020e */
[----:B------:R4:W-:Y:S01]  /*27b0*/  STS [R0+0x2400], R9 ;  /* 0x0024000900007388 */ /* 0x0009e20000000800 */
[----:B--2---:R-:W-:-:S03]  /*27c0*/  IMAD.IADD R77, R3, 0x1, R10 ;  /* 0x00000001034d7824 */ /* 0x004fc600078e020a */
[----:B------:R4:W-:Y:S04]  /*27d0*/  STS [R0+0x2800], R11 ;  /* 0x0028000b00007388 */ /* 0x0009e80000000800 */
[----:B------:R4:W-:Y:S04]  /*27e0*/  STS [R0+0x1800], R77 ;  /* 0x0018004d00007388 */ /* 0x0009e80000000800 */
[----:B------:R4:W-:Y:S02]  /*27f0*/  STS [R0+0x2c00], R13 ;  /* 0x002c000d00007388 */ /* 0x0009e40000000800 */
.L_x_28:
[----:B------:R-:W-:Y:S05]  /*2800*/  BSYNC.RECONVERGENT B0 ;  /* 0x0000000000007941 */ /* 0x000fea0003800200 */
.L_x_27:
[----:B------:R-:W-:Y:S01]  /*2810*/  BAR.SYNC.DEFER_BLOCKING 0x0 ;  /* 0x0000000000007b1d */ /* 0x000fe20000010000 */
[----:B------:R-:W-:-:S05]  /*2820*/  R2P PR, R51, 0x7f ;  /* 0x0000007f33007804 */ /* 0x000fca0000000000 */
[----:B------:R-:W-:Y:S01]  /*2830*/  BSSY.RECONVERGENT B0, `(.L_x_29) ;  /* 0x0000022000007945 */ /* 0x000fe20003800200 */
[----:B------:R-:W0:Y:S07]  /*2840*/  S2R R4, SR_LANEID ;  /* 0x0000000000047919 */ /* 0x000e2e0000000000 */
[----:B------:R-:W-:Y:S02]  /*2850*/  VOTE.ANY R2, PT, P0 ;  /* 0x0000000000027806 */ /* 0x000fe400000e0100 */
[----:B----4-:R-:W-:-:S02]  /*2860*/  VOTE.ANY R5, PT, P1 ;  /* 0x0000000000057806 */ /* 0x010fc400008e0100 */
[----:B------:R-:W-:Y:S02]  /*2870*/  @!P0 LOP3.LUT R2, RZ, R2, RZ, 0x33, !PT ;  /* 0x00000002ff028212 */ /* 0x000fe400078e33ff */
[----:B-1----:R-:W-:Y:S02]  /*2880*/  VOTE.ANY R7, PT, P2 ;  /* 0x0000000000077806 */ /* 0x002fe400010e0100 */
[----:B------:R-:W-:Y:S02]  /*2890*/  @!P1 LOP3.LUT R5, RZ, R5, RZ, 0x33, !PT ;  /* 0x00000005ff059212 */ /* 0x000fe400078e33ff */
[----:B------:R-:W-:Y:S02]  /*28a0*/  VOTE.ANY R9, PT, P3 ;  /* 0x0000000000097806 */ /* 0x000fe400018e0100 */
[----:B------:R-:W-:Y:S02]  /*28b0*/  @!P2 LOP3.LUT R7, RZ, R7, RZ, 0x33, !PT ;  /* 0x00000007ff07a212 */ /* 0x000fe400078e33ff */
[----:B------:R-:W-:-:S02]  /*28c0*/  LOP3.LUT R2, R5, R2, RZ, 0xc0, !PT ;  /* 0x0000000205027212 */ /* 0x000fc400078ec0ff */
[----:B------:R-:W-:Y:S02]  /*28d0*/  @!P3 LOP3.LUT R9, RZ, R9, RZ, 0x33, !PT ;  /* 0x00000009ff09b212 */ /* 0x000fe400078e33ff */
[----:B------:R-:W-:Y:S02]  /*28e0*/  LOP3.LUT R2, R7, R2, RZ, 0xc0, !PT ;  /* 0x0000000207027212 */ /* 0x000fe400078ec0ff */
[----:B------:R-:W-:Y:S02]  /*28f0*/  VOTE.ANY R5, PT, P4 ;  /* 0x0000000000057806 */ /* 0x000fe400020e0100 */
[----:B------:R-:W-:Y:S02]  /*2900*/  LOP3.LUT R2, R9, R2, RZ, 0xc0, !PT ;  /* 0x0000000209027212 */ /* 0x000fe400078ec0ff */
[----:B------:R-:W-:Y:S02]  /*2910*/  @!P4 LOP3.LUT R5, RZ, R5, RZ, 0x33, !PT ;  /* 0x00000005ff05c212 */ /* 0x000fe400078e33ff */
[----:B------:R-:W-:-:S02]  /*2920*/  VOTE.ANY R7, PT, P5 ;  /* 0x0000000000077806 */ /* 0x000fc400028e0100 */
[----:B------:R-:W-:Y:S02]  /*2930*/  LOP3.LUT R2, R5, R2, RZ, 0xc0, !PT ;  /* 0x0000000205027212 */ /* 0x000fe400078ec0ff */
[----:B------:R-:W-:Y:S02]  /*2940*/  LOP3.LUT P0, RZ, R51, 0x80, RZ, 0xc0, !PT ;  /* 0x0000008033ff7812 */ /* 0x000fe4000780c0ff */
[----:B------:R-:W-:Y:S02]  /*2950*/  @!P5 LOP3.LUT R7, RZ, R7, RZ, 0x33, !PT ;  /* 0x00000007ff07d212 */ /* 0x000fe400078e33ff */
[----:B------:R-:W-:Y:S02]  /*2960*/  VOTE.ANY R6, PT, P6 ;  /* 0x0000000000067806 */ /* 0x000fe400030e0100 */
[----:B------:R-:W-:Y:S02]  /*2970*/  LOP3.LUT R7, R7, R2, RZ, 0xc0, !PT ;  /* 0x0000000207077212 */ /* 0x000fe400078ec0ff */
[----:B------:R-:W1:Y:S01]  /*2980*/  S2R R2, SR_LEMASK ;  /* 0x0000000000027919 */ /* 0x000e620000003a00 */
[----:B------:R-:W-:-:S04]  /*2990*/  @!P6 LOP3.LUT R6, RZ, R6, RZ, 0x33, !PT ;  /* 0x00000006ff06e212 */ /* 0x000fc800078e33ff */
[----:B------:R-:W-:Y:S02]  /*29a0*/  VOTE.ANY R8, PT, P0 ;  /* 0x0000000000087806 */ /* 0x000fe400000e0100 */
[----:B------:R-:W-:Y:S02]  /*29b0*/  LOP3.LUT R7, R6, R7, RZ, 0xc0, !PT ;  /* 0x0000000706077212 */ /* 0x000fe400078ec0ff */
[----:B------:R-:W-:-:S04]  /*29c0*/  @!P0 LOP3.LUT R8, RZ, R8, RZ, 0x33, !PT ;  /* 0x00000008ff088212 */ /* 0x000fc800078e33ff */
[----:B------:R-:W-:Y:S01]  /*29d0*/  LOP3.LUT R9, R8, R7, RZ, 0xc0, !PT ;  /* 0x0000000708097212 */ /* 0x000fe200078ec0ff */
[----:B------:R-:W-:-:S03]  /*29e0*/  IMAD.MOV.U32 R8, RZ, RZ, RZ ;  /* 0x000000ffff087224 */ /* 0x000fc600078e00ff */
[----:B------:R-:W0:Y:S01]  /*29f0*/  FLO.U32 R7, R9 ;  /* 0x0000000900077300 */ /* 0x000e2200000e0000 */
[----:B-1----:R-:W-:Y:S02]  /*2a00*/  LOP3.LUT R5, R2, R9, RZ, 0xc0, !PT ;  /* 0x0000000902057212 */ /* 0x002fe400078ec0ff */
[----:B0-----:R-:W-:-:S05]  /*2a10*/  ISETP.NE.AND P0, PT, R4, R7, PT ;  /* 0x000000070400720c */ /* 0x001fca0003f05270 */
[----:B------:R-:W0:Y:S08]  /*2a20*/  POPC R5, R5 ;  /* 0x0000000500057309 */ /* 0x000e300000000000 */
[----:B------:R-:W-:Y:S05]  /*2a30*/  @P0 BRA `(.L_x_30) ;  /* 0x0000000000040947 */ /* 0x000fea0003800000 */
[----:B0-----:R1:W2:Y:S02]  /*2a40*/  ATOMS.ADD R8, [R30], R5 ;  /* 0x000000051e08738c */ /* 0x0012a40000000000 */
.L_x_30:
[----:B------:R-:W-:Y:S05]  /*2a50*/  BSYNC.RECONVERGENT B0 ;  /* 0x0000000000007941 */ /* 0x000fea0003800200 */
.L_x_29:
[----:B------:R-:W3:Y:S01]  /*2a60*/  LDCU UR5, c[0x0][0x3c4] ;  /* 0x00007880ff0577ac */ /* 0x000ee20008000800 */
[----:B--2---:R2:W4:Y:S01]  /*2a70*/  SHFL.IDX PT, R8, R8, R7, 0x1f ;  /* 0x00001f0708087589 */ /* 0x00452200000e0000 */
[----:B------:R-:W-:Y:S01]  /*2a80*/  BSSY.RECONVERGENT B0, `(.L_x_31) ;  /* 0x0000023000007945 */ /* 0x000fe20003800200 */
[----:B------:R-:W-:Y:S01]  /*2a90*/  IMAD.MOV.U32 R12, RZ, RZ, RZ ;  /* 0x000000ffff0c7224 */ /* 0x000fe200078e00ff */
[----:B---3--:R-:W-:-:S04]  /*2aa0*/  SHF.R.U32.HI R6, RZ, UR5, R70 ;  /* 0x00000005ff067c19 */ /* 0x008fc80008011646 */
[----:B------:R-:W-:-:S04]  /*2ab0*/  LOP3.LUT R10, R6, UR4, RZ, 0x30, !PT ;  /* 0x00000004060a7c12 */ /* 0x000fc8000f8e30ff */
[----:B------:R-:W-:-:S13]  /*2ac0*/  R2P PR, R10, 0x7f ;  /* 0x0000007f0a007804 */ /* 0x000fda0000000000 */
[----:B------:R-:W-:Y:S02]  /*2ad0*/  VOTE.ANY R6, PT, P0 ;  /* 0x0000000000067806 */ /* 0x000fe400000e0100 */
[----:B------:R-:W-:Y:S02]  /*2ae0*/  VOTE.ANY R9, PT, P1 ;  /* 0x0000000000097806 */ /* 0x000fe400008e0100 */
[----:B------:R-:W-:Y:S02]  /*2af0*/  @!P0 LOP3.LUT R6, RZ, R6, RZ, 0x33, !PT ;  /* 0x00000006ff068212 */ /* 0x000fe400078e33ff */
[----:B------:R-:W-:Y:S02]  /*2b00*/  @!P1 LOP3.LUT R9, RZ, R9, RZ, 0x33, !PT ;  /* 0x00000009ff099212 */ /* 0x000fe400078e33ff */
[----:B------:R-:W-:Y:S02]  /*2b10*/  VOTE.ANY R11, PT, P2 ;  /* 0x00000000000b7806 */ /* 0x000fe400010e0100 */
[----:B------:R-:W-:-:S02]  /*2b20*/  LOP3.LUT R6, R9, R6, RZ, 0xc0, !PT ;  /* 0x0000000609067212 */ /* 0x000fc400078ec0ff */
[----:B------:R-:W-:Y:S02]  /*2b30*/  @!P2 LOP3.LUT R11, RZ, R11, RZ, 0x33, !PT ;  /* 0x0000000bff0ba212 */ /* 0x000fe400078e33ff */
[----:B------:R-:W-:Y:S02]  /*2b40*/  VOTE.ANY R9, PT, P3 ;  /* 0x0000000000097806 */ /* 0x000fe400018e0100 */
[----:B------:R-:W-:Y:S02]  /*2b50*/  LOP3.LUT R6, R11, R6, RZ, 0xc0, !PT ;  /* 0x000000060b067212 */ /* 0x000fe400078ec0ff */
[----:B------:R-:W-:Y:S02]  /*2b60*/  @!P3 LOP3.LUT R9, RZ, R9, RZ, 0x33, !PT ;  /* 0x00000009ff09b212 */ /* 0x000fe400078e33ff */
[----:B------:R-:W-:Y:S02]  /*2b70*/  LOP3.LUT P0, RZ, R10, 0x80, RZ, 0xc0, !PT ;  /* 0x000000800aff7812 */ /* 0x000fe4000780c0ff */
[----:B------:R-:W-:-:S02]  /*2b80*/  VOTE.ANY R11, PT, P4 ;  /* 0x00000000000b7806 */ /* 0x000fc400020e0100 */
[----:B------:R-:W-:Y:S02]  /*2b90*/  LOP3.LUT R6, R9, R6, RZ, 0xc0, !PT ;  /* 0x0000000609067212 */ /* 0x000fe400078ec0ff */
[----:B------:R-:W-:Y:S02]  /*2ba0*/  VOTE.ANY R9, PT, P5 ;  /* 0x0000000000097806 */ /* 0x000fe400028e0100 */
[----:B------:R-:W-:Y:S02]  /*2bb0*/  @!P4 LOP3.LUT R11, RZ, R11, RZ, 0x33, !PT ;  /* 0x0000000bff0bc212 */ /* 0x000fe400078e33ff */
[----:B------:R-:W-:Y:S02]  /*2bc0*/  @!P5 LOP3.LUT R9, RZ, R9, RZ, 0x33, !PT ;  /* 0x00000009ff09d212 */ /* 0x000fe400078e33ff */
[----:B------:R-:W-:Y:S02]  /*2bd0*/  LOP3.LUT R6, R11, R6, RZ, 0xc0, !PT ;  /* 0x000000060b067212 */ /* 0x000fe400078ec0ff */
[----:B------:R-:W-:-:S02]  /*2be0*/  VOTE.ANY R11, PT, P6 ;  /* 0x00000000000b7806 */ /* 0x000fc400030e0100 */
[----:B------:R-:W-:Y:S02]  /*2bf0*/  LOP3.LUT R6, R9, R6, RZ, 0xc0, !PT ;  /* 0x0000000609067212 */ /* 0x000fe400078ec0ff */
[----:B------:R-:W-:Y:S02]  /*2c00*/  VOTE.ANY R9, PT, P0 ;  /* 0x0000000000097806 */ /* 0x000fe400000e0100 */
[----:B------:R-:W-:Y:S02]  /*2c10*/  @!P6 LOP3.LUT R11, RZ, R11, RZ, 0x33, !PT ;  /* 0x0000000bff0be212 */ /* 0x000fe400078e33ff */
[----:B------:R-:W-:Y:S02]  /*2c20*/  @!P0 LOP3.LUT R9, RZ, R9, RZ, 0x33, !PT ;  /* 0x00000009ff098212 */ /* 0x000fe400078e33ff */
[----:B------:R-:W-:-:S04]  /*2c30*/  LOP3.LUT R6, R11, R6, RZ, 0xc0, !PT ;  /* 0x000000060b067212 */ /* 0x000fc800078ec0ff */
[----:B------:R-:W-:-:S04]  /*2c40*/  LOP3.LUT R11, R9, R6, RZ, 0xc0, !PT ;  /* 0x00000006090b7212 */ /* 0x000fc800078ec0ff */
[----:B------:R-:W3:Y:S01]  /*2c50*/  FLO.U32 R9, R11 ;  /* 0x0000000b00097300 */ /* 0x000ee200000e0000 */
[----:B------:R-:W-:-:S07]  /*2c60*/  LOP3.LUT R6, R2, R11, RZ, 0xc0, !PT ;  /* 0x0000000b02067212 */ /* 0x000fce00078ec0ff */
[----:B------:R-:W0:Y:S01]  /*2c70*/  POPC R6, R6 ;  /* 0x0000000600067309 */ /* 0x000e220000000000 */
[----:B---3--:R-:W-:-:S13]  /*2c80*/  ISETP.NE.AND P0, PT, R4, R9, PT ;  /* 0x000000090400720c */ /* 0x008fda0003f05270 */
[----:B0-2-4-:R-:W-:Y:S05]  /*2c90*/  @P0 BRA `(.L_x_32) ;  /* 0x0000000000040947 */ /* 0x015fea0003800000 */
[----:B------:R0:W2:Y:S02]  /*2ca0*/  ATOMS.ADD R12, [R31], R6 ;  /* 0x000000061f0c738c */ /* 0x0000a40000000000 */
.L_x_32:
[----:B------:R-:W-:Y:S05]  /*2cb0*/  BSYNC.RECONVERGENT B0 ;  /* 0x0000000000007941 */ /* 0x000fea0003800200 */
.L_x_31:
[----:B------:R-:W-:Y:S01]  /*2cc0*/  R2P PR, R50, 0x7f ;  /* 0x0000007f32007804 */ /* 0x000fe20000000000 */
[----:B------:R-:W-:-:S12]  /*2cd0*/  BSSY.RECONVERGENT B0, `(.L_x_33) ;  /* 0x0000021000007945 */ /* 0x000fd80003800200 */
        /* <DEDUP_REMOVED lines=22> */
[----:B------:R-:W-:Y:S01]  /*2e40*/  LOP3.LUT R7, R14, R7, RZ, 0xc0, !PT ;  /* 0x000000070e077212 */ /* 0x000fe200078ec0ff */
[----:B------:R-:W-:-:S03]  /*2e50*/  IMAD.MOV.U32 R14, RZ, RZ, RZ ;  /* 0x000000ffff0e7224 */ /* 0x000fc600078e00ff */
[----:B------:R-:W-:Y:S02]  /*2e60*/  LOP3.LUT R13, R10, R7, RZ, 0xc0, !PT ;  /* 0x000000070a0d7212 */ /* 0x000fe400078ec0ff */
[----:B--2---:R2:W3:Y:S02]  /*2e70*/  SHFL.IDX PT, R7, R12, R9, 0x1f ;  /* 0x00001f090c077589 */ /* 0x0044e400000e0000 */
[----:B------:R-:W4:Y:S01]  /*2e80*/  FLO.U32 R11, R13 ;  /* 0x0000000d000b7300 */ /* 0x000f2200000e0000 */
[----:B------:R-:W-:-:S07]  /*2e90*/  LOP3.LUT R10, R2, R13, RZ, 0xc0, !PT ;  /* 0x0000000d020a7212 */ /* 0x000fce00078ec0ff */
[----:B------:R-:W0:Y:S01]  /*2ea0*/  POPC R10, R10 ;  /* 0x0000000a000a7309 */ /* 0x000e220000000000 */
[----:B----4-:R-:W-:-:S13]  /*2eb0*/  ISETP.NE.AND P0, PT, R4, R11, PT ;  /* 0x0000000b0400720c */ /* 0x010fda0003f05270 */
[----:B0-23--:R-:W-:Y:S05]  /*2ec0*/  @P0 BRA `(.L_x_34) ;  /* 0x0000000000040947 */ /* 0x00dfea0003800000 */
[----:B------:R0:W2:Y:S02]  /*2ed0*/  ATOMS.ADD R14, [R29], R10 ;  /* 0x0000000a1d0e738c */ /* 0x0000a40000000000 */
.L_x_34:
[----:B------:R-:W-:Y:S05]  /*2ee0*/  BSYNC.RECONVERGENT B0 ;  /* 0x0000000000007941 */ /* 0x000fea0003800200 */
.L_x_33:
[----:B------:R-:W-:Y:S01]  /*2ef0*/  R2P PR, R49, 0x7f ;  /* 0x0000007f31007804 */ /* 0x000fe20000000000 */
[----:B--2---:R2:W3:Y:S01]  /*2f00*/  SHFL.IDX PT, R11, R14, R11, 0x1f ;  /* 0x00001f0b0e0b7589 */ /* 0x0044e200000e0000 */
[----:B------:R-:W-:Y:S11]  /*2f10*/  BSSY.RECONVERGENT B0, `(.L_x_35) ;  /* 0x0000020000007945 */ /* 0x000ff60003800200 */
[----:B------:R-:W-:-:S02]  /*2f20*/  VOTE.ANY R9, PT, P0 ;  /* 0x0000000000097806 */ /* 0x000fc400000e0100 */
[----:B------:R-:W-:Y:S02]  /*2f30*/  VOTE.ANY R12, PT, P1 ;  /* 0x00000000000c7806 */ /* 0x000fe400008e0100 */
[----:B------:R-:W-:Y:S02]  /*2f40*/  @!P0 LOP3.LUT R9, RZ, R9, RZ, 0x33, !PT ;  /* 0x00000009ff098212 */ /* 0x000fe400078e33ff */
[----:B------:R-:W-:Y:S02]  /*2f50*/  @!P1 LOP3.LUT R12, RZ, R12, RZ, 0x33, !PT ;  /* 0x0000000cff0c9212 */ /* 0x000fe400078e33ff */
[----:B-1----:R-:W-:Y:S02]  /*2f60*/  VOTE.ANY R30, PT, P2 ;  /* 0x00000000001e7806 */ /* 0x002fe400010e0100 */
[----:B------:R-:W-:Y:S02]  /*2f70*/  LOP3.LUT R9, R12, R9, RZ, 0xc0, !PT ;  /* 0x000000090c097212 */ /* 0x000fe400078ec0ff */
[----:B------:R-:W-:-:S02]  /*2f80*/  @!P2 LOP3.LUT R30, RZ, R30, RZ, 0x33, !PT ;  /* 0x0000001eff1ea212 */ /* 0x000fc400078e33ff */
[----:B------:R-:W-:Y:S02]  /*2f90*/  VOTE.ANY R12, PT, P3 ;  /* 0x00000000000c7806 */ /* 0x000fe400018e0100 */
[----:B------:R-:W-:Y:S02]  /*2fa0*/  LOP3.LUT R9, R30, R9, RZ, 0xc0, !PT ;  /* 0x000000091e097212 */ /* 0x000fe400078ec0ff */
[----:B------:R-:W-:Y:S02]  /*2fb0*/  @!P3 LOP3.LUT R12, RZ, R12, RZ, 0x33, !PT ;  /* 0x0000000cff0cb212 */ /* 0x000fe400078e33ff */
[----:B------:R-:W-:Y:S02]  /*2fc0*/  LOP3.LUT P0, RZ, R49, 0x80, RZ, 0xc0, !PT ;  /* 0x0000008031ff7812 */ /* 0x000fe4000780c0ff */
[----:B------:R-:W-:Y:S02]  /*2fd0*/  VOTE.ANY R30, PT, P4 ;  /* 0x00000000001e7806 */ /* 0x000fe400020e0100 */
[----:B------:R-:W-:-:S02]  /*2fe0*/  LOP3.LUT R9, R12, R9, RZ, 0xc0, !PT ;  /* 0x000000090c097212 */ /* 0x000fc400078ec0ff */
[----:B------:R-:W-:Y:S02]  /*2ff0*/  VOTE.ANY R12, PT, P5 ;  /* 0x00000000000c7806 */ /* 0x000fe400028e0100 */
[----:B------:R-:W-:Y:S02]  /*3000*/  @!P4 LOP3.LUT R30, RZ, R30, RZ, 0x33, !PT ;  /* 0x0000001eff1ec212 */ /* 0x000fe400078e33ff */
[----:B------:R-:W-:Y:S02]  /*3010*/  @!P5 LOP3.LUT R12, RZ, R12, RZ, 0x33, !PT ;  /* 0x0000000cff0cd212 */ /* 0x000fe400078e33ff */
[----:B------:R-:W-:Y:S02]  /*3020*/  LOP3.LUT R9, R30, R9, RZ, 0xc0, !PT ;  /* 0x000000091e097212 */ /* 0x000fe400078ec0ff */
[----:B------:R-:W-:Y:S02]  /*3030*/  VOTE.ANY R30, PT, P6 ;  /* 0x00000000001e7806 */ /* 0x000fe400030e0100 */
[----:B------:R-:W-:-:S02]  /*3040*/  LOP3.LUT R9, R12, R9, RZ, 0xc0, !PT ;  /* 0x000000090c097212 */ /* 0x000fc400078ec0ff */
[----:B------:R-:W-:Y:S02]  /*3050*/  VOTE.ANY R12, PT, P0 ;  /* 0x00000000000c7806 */ /* 0x000fe400000e0100 */
[----:B------:R-:W-:Y:S02]  /*3060*/  @!P6 LOP3.LUT R30, RZ, R30, RZ, 0x33, !PT ;  /* 0x0000001eff1ee212 */ /* 0x000fe400078e33ff */
[----:B------:R-:W-:Y:S02]  /*3070*/  @!P0 LOP3.LUT R12, RZ, R12, RZ, 0x33, !PT ;  /* 0x0000000cff0c8212 */ /* 0x000fe400078e33ff */
[----:B------:R-:W-:Y:S01]  /*3080*/  LOP3.LUT R9, R30, R9, RZ, 0xc0, !PT ;  /* 0x000000091e097212 */ /* 0x000fe200078ec0ff */
[----:B------:R-:W-:-:S03]  /*3090*/  IMAD.MOV.U32 R30, RZ, RZ, RZ ;  /* 0x000000ffff1e7224 */ /* 0x000fc600078e00ff */
[----:B0-----:R-:W-:-:S04]  /*30a0*/  LOP3.LUT R29, R12, R9, RZ, 0xc0, !PT ;  /* 0x000000090c1d7212 */ /* 0x001fc800078ec0ff */
[----:B------:R-:W0:Y:S01]  /*30b0*/  FLO.U32 R13, R29 ;  /* 0x0000001d000d7300 */ /* 0x000e2200000e0000 */
[----:B------:R-:W-:-:S07]  /*30c0*/  LOP3.LUT R9, R2, R29, RZ, 0xc0, !PT ;  /* 0x0000001d02097212 */ /* 0x000fce00078ec0ff */
[----:B------:R-:W1:Y:S01]  /*30d0*/  POPC R9, R9 ;  /* 0x0000000900097309 */ /* 0x000e620000000000 */
[----:B0-----:R-:W-:-:S13]  /*30e0*/  ISETP.NE.AND P0, PT, R4, R13, PT ;  /* 0x0000000d0400720c */ /* 0x001fda0003f05270 */
[----:B-123--:R-:W-:Y:S05]  /*30f0*/  @P0 BRA `(.L_x_36) ;  /* 0x0000000000040947 */ /* 0x00efea0003800000 */
[----:B------:R0:W1:Y:S02]  /*3100*/  ATOMS.ADD R30, [R28], R9 ;  /* 0x000000091c1e738c */ /* 0x0000640000000000 */
.L_x_36:
[----:B------:R-:W-:Y:S05]  /*3110*/  BSYNC.RECONVERGENT B0 ;  /* 0x0000000000007941 */ /* 0x000fea0003800200 */
.L_x_35:
[----:B------:R-:W-:Y:S01]  /*3120*/  R2P PR, R48, 0x7f ;  /* 0x0000007f30007804 */ /* 0x000fe20000000000 */
[----:B-1----:R1:W2:Y:S01]  /*3130*/  SHFL.IDX PT, R14, R30, R13, 0x1f ;  /* 0x00001f0d1e0e7589 */ /* 0x0022a200000e0000 */
[----:B------:R-:W-:Y:S01]  /*3140*/  BSSY.RECONVERGENT B0, `(.L_x_37) ;  /* 0x0000020000007945 */ /* 0x000fe20003800200 */
[----:B0-----:R-:W-:-:S10]  /*3150*/  IMAD.MOV.U32 R28, RZ, RZ, RZ ;  /* 0x000000ffff1c7224 */ /* 0x001fd400078e00ff */
        /* <DEDUP_REMOVED lines=24> */
[----:B------:R-:W0:Y:S01]  /*32e0*/  FLO.U32 R29, R31 ;  /* 0x0000001f001d7300 */ /* 0x000e2200000e0000 */
[----:B------:R-:W-:-:S07]  /*32f0*/  LOP3.LUT R12, R2, R31, RZ, 0xc0, !PT ;  /* 0x0000001f020c7212 */ /* 0x000fce00078ec0ff */
[----:B------:R-:W3:Y:S01]  /*3300*/  POPC R12, R12 ;  /* 0x0000000c000c7309 */ /* 0x000ee20000000000 */
[----:B0-----:R-:W-:-:S13]  /*3310*/  ISETP.NE.AND P0, PT, R4, R29, PT ;  /* 0x0000001d0400720c */ /* 0x001fda0003f05270 */
[----:B-123--:R-:W-:Y:S05]  /*3320*/  @P0 BRA `(.L_x_38) ;  /* 0x0000000000040947 */ /* 0x00efea0003800000 */
[----:B------:R0:W1:Y:S02]  /*3330*/  ATOMS.ADD R28, [R27], R12 ;  /* 0x0000000c1b1c738c */ /* 0x0000640000000000 */
.L_x_38:
[----:B------:R-:W-:Y:S05]  /*3340*/  BSYNC.RECONVERGENT B0 ;  /* 0x0000000000007941 */ /* 0x000fea0003800200 */
.L_x_37:
[----:B------:R-:W-:Y:S01]  /*3350*/  R2P PR, R47, 0x7f ;  /* 0x0000007f2f007804 */ /* 0x000fe20000000000 */
[----:B01----:R0:W1:Y:S01]  /*3360*/  SHFL.IDX PT, R27, R28, R29, 0x1f ;  /* 0x00001f1d1c1b7589 */ /* 0x00306200000e0000 */
[----:B------:R-:W-:Y:S11]  /*3370*/  BSSY.RECONVERGENT B0, `(.L_x_39) ;  /* 0x0000020000007945 */ /* 0x000ff60003800200 */
[----:B------:R-:W-:-:S02]  /*3380*/  VOTE.ANY R13, PT, P0 ;  /* 0x00000000000d7806 */ /* 0x000fc400000e0100 */
[----:B------:R-:W-:Y:S02]  /*3390*/  VOTE.ANY R30, PT, P1 ;  /* 0x00000000001e7806 */ /* 0x000fe400008e0100 */
[----:B------:R-:W-:Y:S02]  /*33a0*/  @!P0 LOP3.LUT R13, RZ, R13, RZ, 0x33, !PT ;  /* 0x0000000dff0d8212 */ /* 0x000fe400078e33ff */
[----:B------:R-:W-:Y:S02]  /*33b0*/  @!P1 LOP3.LUT R30, RZ, R30, RZ, 0x33, !PT ;  /* 0x0000001eff1e9212 */ /* 0x000fe400078e33ff */
[----:B------:R-:W-:Y:S02]  /*33c0*/  VOTE.ANY R48, PT, P2 ;  /* 0x0000000000307806 */ /* 0x000fe400010e0100 */
        /* <DEDUP_REMOVED lines=17> */
[----:B------:R-:W-:-:S04]  /*34e0*/  LOP3.LUT R13, R48, R13, RZ, 0xc0, !PT ;  /* 0x0000000d300d7212 */ /* 0x000fc800078ec0ff */
[----:B------:R-:W-:Y:S01]  /*34f0*/  LOP3.LUT R47, R30, R13, RZ, 0xc0, !PT ;  /* 0x0000000d1e2f7212 */ /* 0x000fe200078ec0ff */
[----:B------:R-:W-:-:S03]  /*3500*/  IMAD.MOV.U32 R30, RZ, RZ, RZ ;  /* 0x000000ffff1e7224 */ /* 0x000fc600078e00ff */
[----:B------:R-:W2:Y:S01]  /*3510*/  FLO.U32 R31, R47 ;  /* 0x0000002f001f7300 */ /* 0x000ea200000e0000 */
[----:B------:R-:W-:-:S07]  /*3520*/  LOP3.LUT R13, R2, R47, RZ, 0xc0, !PT ;  /* 0x0000002f020d7212 */ /* 0x000fce00078ec0ff */
[----:B------:R-:W3:Y:S01]  /*3530*/  POPC R13, R13 ;  /* 0x0000000d000d7309 */ /* 0x000ee20000000000 */
[----:B--2---:R-:W-:-:S13]  /*3540*/  ISETP.NE.AND P0, PT, R4, R31, PT ;  /* 0x0000001f0400720c */ /* 0x004fda0003f05270 */
[----:B01-3--:R-:W-:Y:S05]  /*3550*/  @P0 BRA `(.L_x_40) ;  /* 0x0000000000040947 */ /* 0x00bfea0003800000 */
[----:B------:R0:W1:Y:S02]  /*3560*/  ATOMS.ADD R30, [R26], R13 ;  /* 0x0000000d1a1e738c */ /* 0x0000640000000000 */
.L_x_40:
[----:B------:R-:W-:Y:S05]  /*3570*/  BSYNC.RECONVERGENT B0 ;  /* 0x0000000000007941 */ /* 0x000fea0003800200 */
.L_x_39:
[----:B------:R-:W-:Y:S01]  /*3580*/  R2P PR, R46, 0x7f ;  /* 0x0000007f2e007804 */ /* 0x000fe20000000000 */
[----:B-1----:R1:W2:Y:S01]  /*3590*/  SHFL.IDX PT, R28, R30, R31, 0x1f ;  /* 0x00001f1f1e1c7589 */ /* 0x0022a200000e0000 */
[----:B------:R-:W-:Y:S11]  /*35a0*/  BSSY.RECONVERGENT B0, `(.L_x_41) ;  /* 0x0000020000007945 */ /* 0x000ff60003800200 */
[----:B0-----:R-:W-:-:S02]  /*35b0*/  VOTE.ANY R26, PT, P0 ;  /* 0x00000000001a7806 */ /* 0x001fc400000e0100 */
        /* <DEDUP_REMOVED lines=9> */
[----:B------:R-:W-:Y:S01]  /*3650*/  LOP3.LUT P0, RZ, R46, 0x80, RZ, 0xc0, !PT ;  /* 0x000000802eff7812 */ /* 0x000fe2000780c0ff */
[----:B------:R-:W-:Y:S01]  /*3660*/  IMAD.MOV.U32 R46, RZ, RZ, RZ ;  /* 0x000000ffff2e7224 */ /* 0x000fe200078e00ff */
        /* <DEDUP_REMOVED lines=19> */
.L_x_42:
[----:B------:R-:W-:Y:S05]  /*37a0*/  BSYNC.RECONVERGENT B0 ;  /* 0x0000000000007941 */ /* 0x000fea0003800200 */
.L_x_41:
        /* <DEDUP_REMOVED lines=27> */
[----:B------:R-:W-:-:S04]  /*3960*/  LOP3.LUT R45, R30, R25, RZ, 0xc0, !PT ;  /* 0x000000191e2d7212 */ /* 0x000fc800078ec0ff */
[----:B------:R-:W0:Y:S01]  /*3970*/  FLO.U32 R31, R45 ;  /* 0x0000002d001f7300 */ /* 0x000e2200000e0000 */
[----:B------:R-:W-:-:S07]  /*3980*/  LOP3.LUT R25, R2, R45, RZ, 0xc0, !PT ;  /* 0x0000002d02197212 */ /* 0x000fce00078ec0ff */
[----:B------:R-:W3:Y:S01]  /*3990*/  POPC R25, R25 ;  /* 0x0000001900197309 */ /* 0x000ee20000000000 */
[----:B0-----:R-:W-:-:S13]  /*39a0*/  ISETP.NE.AND P0, PT, R4, R31, PT ;  /* 0x0000001f0400720c */ /* 0x001fda0003f05270 */
[----:B-123--:R-:W-:Y:S05]  /*39b0*/  @P0 BRA `(.L_x_44) ;  /* 0x0000000000080947 */ /* 0x00efea0003800000 */
[----:B------:R-:W2:Y:S04]  /*39c0*/  LDL.LU R47, [R1+0x4] ;  /* 0x00000400012f7983 */ /* 0x000ea80000300800 */
[----:B--2---:R0:W1:Y:S02]  /*39d0*/  ATOMS.ADD R48, [R47], R25 ;  /* 0x000000192f30738c */ /* 0x0040640000000000 */
.L_x_44:
[----:B------:R-:W-:Y:S05]  /*39e0*/  BSYNC.RECONVERGENT B0 ;  /* 0x0000000000007941 */ /* 0x000fea0003800200 */
.L_x_43:
[----:B------:R-:W-:Y:S01]  /*39f0*/  R2P PR, R44, 0x7f ;  /* 0x0000007f2c007804 */ /* 0x000fe20000000000 */
[----:B------:R-:W-:Y:S01]  /*3a00*/  BSSY.RECONVERGENT B0, `(.L_x_45) ;  /* 0x0000022000007945 */ /* 0x000fe20003800200 */
[----:B------:R-:W-:-:S11]  /*3a10*/  IMAD.MOV.U32 R46, RZ, RZ, RZ ;  /* 0x000000ffff2e7224 */ /* 0x000fd600078e00ff */
[----:B------:R-:W-:Y:S02]  /*3a20*/  VOTE.ANY R30, PT, P0 ;  /* 0x00000000001e7806 */ /* 0x000fe400000e0100 */
[----:B------:R-:W-:Y:S02]  /*3a30*/  VOTE.ANY R45, PT, P1 ;  /* 0x00000000002d7806 */ /* 0x000fe400008e0100 */
[----:B------:R-:W-:Y:S02]  /*3a40*/  @!P0 LOP3.LUT R30, RZ, R30, RZ, 0x33, !PT ;  /* 0x0000001eff1e8212 */ /* 0x000fe400078e33ff */
[----:B------:R-:W-:Y:S02]  /*3a50*/  @!P1 LOP3.LUT R45, RZ, R45, RZ, 0x33, !PT ;  /* 0x0000002dff2d9212 */ /* 0x000fe400078e33ff */
[----:B0-----:R-:W-:Y:S02]  /*3a60*/  VOTE.ANY R47, PT, P2 ;  /* 0x00000000002f7806 */ /* 0x001fe400010e0100 */
[----:B------:R-:W-:-:S02]  /*3a70*/  LOP3.LUT R30, R45, R30, RZ, 0xc0, !PT ;  /* 0x0000001e2d1e7212 */ /* 0x000fc400078ec0ff */
[----:B------:R-:W-:Y:S02]  /*3a80*/  @!P2 LOP3.LUT R47, RZ, R47, RZ, 0x33, !PT ;  /* 0x0000002fff2fa212 */ /* 0x000fe400078e33ff */
[----:B------:R-:W-:Y:S02]  /*3a90*/  VOTE.ANY R45, PT, P3 ;  /* 0x00000000002d7806 */ /* 0x000fe400018e0100 */
[----:B------:R-:W-:Y:S02]  /*3aa0*/  LOP3.LUT R30, R47, R30, RZ, 0xc0, !PT ;  /* 0x0000001e2f1e7212 */ /* 0x000fe400078ec0ff */
[----:B------:R-:W-:Y:S02]  /*3ab0*/  @!P3 LOP3.LUT R45, RZ, R45, RZ, 0x33, !PT ;  /* 0x0000002dff2db212 */ /* 0x000fe400078e33ff */
[----:B------:R-:W-:Y:S02]  /*3ac0*/  LOP3.LUT P0, RZ, R44, 0x80, RZ, 0xc0, !PT ;  /* 0x000000802cff7812 */ /* 0x000fe4000780c0ff */
[----:B------:R-:W-:Y:S01]  /*3ad0*/  VOTE.ANY R47, PT, P4 ;  /* 0x00000000002f7806 */ /* 0x000fe200020e0100 */
[----:B-1----:R0:W1:Y:S01]  /*3ae0*/  SHFL.IDX PT, R44, R48, R31, 0x1f ;  /* 0x00001f1f302c7589 */ /* 0x00206200000e0000 */
        /* <DEDUP_REMOVED lines=12> */
[----:B------:R-:W2:Y:S01]  /*3bb0*/  FLO.U32 R45, R47 ;  /* 0x0000002f002d7300 */ /* 0x000ea200000e0000 */
[----:B------:R-:W-:-:S07]  /*3bc0*/  LOP3.LUT R30, R2, R47, RZ, 0xc0, !PT ;  /* 0x0000002f021e7212 */ /* 0x000fce00078ec0ff */
[----:B------:R-:W3:Y:S01]  /*3bd0*/  POPC R30, R30 ;  /* 0x0000001e001e7309 */ /* 0x000ee20000000000 */
[----:B--2---:R-:W-:-:S13]  /*3be0*/  ISETP.NE.AND P0, PT, R4, R45, PT ;  /* 0x0000002d0400720c */ /* 0x004fda0003f05270 */
[----:B01-3--:R-:W-:Y:S05]  /*3bf0*/  @P0 BRA `(.L_x_46) ;  /* 0x0000000000080947 */ /* 0x00bfea0003800000 */
[----:B------:R-:W2:Y:S04]  /*3c00*/  LDL.LU R49, [R1] ;  /* 0x0000000001317983 */ /* 0x000ea80000300800 */
[----:B--2---:R0:W1:Y:S02]  /*3c10*/  ATOMS.ADD R46, [R49], R30 ;  /* 0x0000001e312e738c */ /* 0x0040640000000000 */
.L_x_46:
[----:B------:R-:W-:Y:S05]  /*3c20*/  BSYNC.RECONVERGENT B0 ;  /* 0x0000000000007941 */ /* 0x000fea0003800200 */
.L_x_45:
        /* <DEDUP_REMOVED lines=13> */
[----:B------:R-:W-:Y:S01]  /*3d00*/  VOTE.ANY R50, PT, P4 ;  /* 0x0000000000327806 */ /* 0x000fe200020e0100 */
[----:B-1----:R1:W2:Y:S01]  /*3d10*/  SHFL.IDX PT, R43, R46, R45, 0x1f ;  /* 0x00001f2d2e2b7589 */ /* 0x0022a200000e0000 */
        /* <DEDUP_REMOVED lines=11> */
[----:B0-----:R-:W-:Y:S01]  /*3dd0*/  LOP3.LUT R49, R48, R31, RZ, 0xc0, !PT ;  /* 0x0000001f30317212 */ /* 0x001fe200078ec0ff */
[----:B------:R-:W-:-:S03]  /*3de0*/  IMAD.MOV.U32 R48, RZ, RZ, RZ ;  /* 0x000000ffff307224 */ /* 0x000fc600078e00ff */
[----:B------:R-:W0:Y:S01]  /*3df0*/  FLO.U32 R47, R49 ;  /* 0x00000031002f7300 */ /* 0x000e2200000e0000 */
[----:B------:R-:W-:-:S07]  /*3e00*/  LOP3.LUT R31, R2, R49, RZ, 0xc0, !PT ;  /* 0x00000031021f7212 */ /* 0x000fce00078ec0ff */
[----:B------:R-:W3:Y:S01]  /*3e10*/  POPC R31, R31 ;  /* 0x0000001f001f7309 */ /* 0x000ee20000000000 */
[----:B0-----:R-:W-:-:S13]  /*3e20*/  ISETP.NE.AND P0, PT, R4, R47, PT ;  /* 0x0000002f0400720c */ /* 0x001fda0003f05270 */
[----:B-123--:R-:W-:Y:S05]  /*3e30*/  @P0 BRA `(.L_x_48) ;  /* 0x0000000000040947 */ /* 0x00efea0003800000 */
[----:B------:R0:W1:Y:S02]  /*3e40*/  ATOMS.ADD R48, [R24], R31 ;  /* 0x0000001f1830738c */ /* 0x0000640000000000 */
.L_x_48:
[----:B------:R-:W-:Y:S05]  /*3e50*/  BSYNC.RECONVERGENT B0 ;  /* 0x0000000000007941 */ /* 0x000fea0003800200 */
.L_x_47:
[----:B------:R-:W-:Y:S01]  /*3e60*/  R2P PR, R42, 0x7f ;  /* 0x0000007f2a007804 */ /* 0x000fe20000000000 */
[----:B------:R-:W-:Y:S01]  /*3e70*/  BSSY.RECONVERGENT B0, `(.L_x_49) ;  /* 0x0000021000007945 */ /* 0x000fe20003800200 */
[----:B------:R-:W-:-:S11]  /*3e80*/  IMAD.MOV.U32 R46, RZ, RZ, RZ ;  /* 0x000000ffff2e7224 */ /* 0x000fd600078e00ff */
[----:B0-----:R-:W-:Y:S02]  /*3e90*/  VOTE.ANY R24, PT, P0 ;  /* 0x0000000000187806 */ /* 0x001fe400000e0100 */
        /* <DEDUP_REMOVED lines=29> */
[----:B------:R0:W1:Y:S02]  /*4070*/  ATOMS.ADD R46, [R23], R24 ;  /* 0x00000018172e738c */ /* 0x0000640000000000 */
.L_x_50:
[----:B------:R-:W-:Y:S05]  /*4080*/  BSYNC.RECONVERGENT B0 ;  /* 0x0000000000007941 */ /* 0x000fea0003800200 */
.L_x_49:
[----:B------:R-:W-:Y:S01]  /*4090*/  R2P PR, R41, 0x7f ;  /* 0x0000007f29007804 */ /* 0x000fe20000000000 */
[----:B------:R-:W-:-:S12]  /*40a0*/  BSSY.RECONVERGENT B0, `(.L_x_51) ;  /* 0x0000021000007945 */ /* 0x000fd80003800200 */
        /* <DEDUP_REMOVED lines=23> */
[----:B------:R-:W-:Y:S01]  /*4220*/  LOP3.LUT R49, R48, R23, RZ, 0xc0, !PT ;  /* 0x0000001730317212 */ /* 0x000fe200078ec0ff */
[----:B------:R-:W-:Y:S01]  /*4230*/  IMAD.MOV.U32 R48, RZ, RZ, RZ ;  /* 0x000000ffff307224 */ /* 0x000fe200078e00ff */
[----:B-1----:R0:W1:Y:S02]  /*4240*/  SHFL.IDX PT, R23, R46, R45, 0x1f ;  /* 0x00001f2d2e177589 */ /* 0x00206400000e0000 */
[----:B------:R-:W2:Y:S01]  /*4250*/  FLO.U32 R47, R49 ;  /* 0x00000031002f7300 */ /* 0x000ea200000e0000 */
[----:B------:R-:W-:-:S07]  /*4260*/  LOP3.LUT R41, R2, R49, RZ, 0xc0, !PT ;  /* 0x0000003102297212 */ /* 0x000fce00078ec0ff */
[----:B------:R-:W3:Y:S01]  /*4270*/  POPC R41, R41 ;  /* 0x0000002900297309 */ /* 0x000ee20000000000 */
[----:B--2---:R-:W-:-:S13]  /*4280*/  ISETP.NE.AND P0, PT, R4, R47, PT ;  /* 0x0000002f0400720c */ /* 0x004fda0003f05270 */
[----:B01-3--:R-:W-:Y:S05]  /*4290*/  @P0 BRA `(.L_x_52) ;  /* 0x0000000000040947 */ /* 0x00bfea0003800000 */
[----:B------:R0:W1:Y:S02]  /*42a0*/  ATOMS.ADD R48, [R22], R41 ;  /* 0x000000291630738c */ /* 0x0000640000000000 */
.L_x_52:
[----:B------:R-:W-:Y:S05]  /*42b0*/  BSYNC.RECONVERGENT B0 ;  /* 0x0000000000007941 */ /* 0x000fea0003800200 */
.L_x_51:
        /* <DEDUP_REMOVED lines=34> */
.L_x_54:
[----:B------:R-:W-:Y:S05]  /*44e0*/  BSYNC.RECONVERGENT B0 ;  /* 0x0000000000007941 */ /* 0x000fea0003800200 */
.L_x_53:
        /* <DEDUP_REMOVED lines=34> */
.L_x_56:
[----:B------:R-:W-:Y:S05]  /*4710*/  BSYNC.RECONVERGENT B0 ;  /* 0x0000000000007941 */ /* 0x000fea0003800200 */
.L_x_55:
        /* <DEDUP_REMOVED lines=34> */
.L_x_58:
[----:B------:R-:W-:Y:S05]  /*4940*/  BSYNC.RECONVERGENT B0 ;  /* 0x0000000000007941 */ /* 0x000fea0003800200 */
.L_x_57:
        /* <DEDUP_REMOVED lines=34> */
.L_x_60:
[----:B------:R-:W-:Y:S05]  /*4b70*/  BSYNC.RECONVERGENT B0 ;  /* 0x0000000000007941 */ /* 0x000fea0003800200 */
.L_x_59:
        /* <DEDUP_REMOVED lines=26> */
[----:B------:R-:W-:Y:S02]  /*4d20*/  LOP3.LUT R49, R45, R18, RZ, 0xc0, !PT ;  /* 0x000000122d317212 */ /* 0x000fe400078ec0ff */
[----:B-1----:R0:W1:Y:S02]  /*4d30*/  SHFL.IDX PT, R18, R48, R47, 0x1f ;  /* 0x00001f2f30127589 */ /* 0x00206400000e0000 */
[----:B------:R-:W2:Y:S01]  /*4d40*/  FLO.U32 R45, R49 ;  /* 0x00000031002d7300 */ /* 0x000ea200000e0000 */
[----:B------:R-:W-:-:S07]  /*4d50*/  LOP3.LUT R34, R2, R49, RZ, 0xc0, !PT ;  /* 0x0000003102227212 */ /* 0x000fce00078ec0ff */
[----:B------:R-:W3:Y:S01]  /*4d60*/  POPC R34, R34 ;  /* 0x0000002200227309 */ /* 0x000ee20000000000 */
[----:B--2---:R-:W-:-:S13]  /*4d70*/  ISETP.NE.AND P0, PT, R4, R45, PT ;  /* 0x0000002d0400720c */ /* 0x004fda0003f05270 */
[----:B01-3--:R-:W-:Y:S05]  /*4d80*/  @P0 BRA `(.L_x_62) ;  /* 0x0000000000040947 */ /* 0x00bfea0003800000 */
[----:B------:R0:W1:Y:S02]  /*4d90*/  ATOMS.ADD R46, [R17], R34 ;  /* 0x00000022112e738c */ /* 0x0000640000000000 */
.L_x_62:
[----:B------:R-:W-:Y:S05]  /*4da0*/  BSYNC.RECONVERGENT B0 ;  /* 0x0000000000007941 */ /* 0x000fea0003800200 */
.L_x_61:
        /* <DEDUP_REMOVED lines=28> */
[----:B------:R-:W0:Y:S01]  /*4f70*/  FLO.U32 R33, R47 ;  /* 0x0000002f00217300 */ /* 0x000e2200000e0000 */
[----:B------:R-:W-:-:S07]  /*4f80*/  LOP3.LUT R17, R2, R47, RZ, 0xc0, !PT ;  /* 0x0000002f02117212 */ /* 0x000fce00078ec0ff */
[----:B------:R-:W3:Y:S01]  /*4f90*/  POPC R17, R17 ;  /* 0x0000001100117309 */ /* 0x000ee20000000000 */
[----:B0-----:R-:W-:-:S13]  /*4fa0*/  ISETP.NE.AND P0, PT, R4, R33, PT ;  /* 0x000000210400720c */ /* 0x001fda0003f05270 */
[----:B-123--:R-:W-:Y:S05]  /*4fb0*/  @P0 BRA `(.L_x_64) ;  /* 0x0000000000040947 */ /* 0x00efea0003800000 */
[----:B------:R0:W1:Y:S02]  /*4fc0*/  ATOMS.ADD R48, [R16], R17 ;  /* 0x000000111030738c */ /* 0x0000640000000000 */
.L_x_64:
[----:B------:R-:W-:Y:S05]  /*4fd0*/  BSYNC.RECONVERGENT B0 ;  /* 0x0000000000007941 */ /* 0x000fea0003800200 */
.L_x_63:
[----:B------:R-:W-:Y:S01]  /*4fe0*/  R2P PR, R32, 0x7f ;  /* 0x0000007f20007804 */ /* 0x000fe20000000000 */
[----:B-1----:R1:W2:Y:S01]  /*4ff0*/  SHFL.IDX PT, R48, R48, R33, 0x1f ;  /* 0x00001f2130307589 */ /* 0x0022a200000e0000 */
[----:B------:R-:W-:Y:S01]  /*5000*/  BSSY.RECONVERGENT B0, `(.L_x_65) ;  /* 0x0000021000007945 */ /* 0x000fe20003800200 */
[----:B------:R-:W-:Y:S02]  /*5010*/  IMAD.IADD R8, R5, 0x1, R8 ;  /* 0x0000000105087824 */ /* 0x000fe400078e0208 */
[----:B------:R-:W-:-:S08]  /*5020*/  IMAD.MOV.U32 R5, RZ, RZ, RZ ;  /* 0x000000ffff057224 */ /* 0x000fd000078e00ff */
        /* <DEDUP_REMOVED lines=30> */
.L_x_66:
[----:B------:R-:W-:Y:S05]  /*5210*/  BSYNC.RECONVERGENT B0 ;  /* 0x0000000000007941 */ /* 0x000fea0003800200 */
.L_x_65:
[----:B------:R-:W2:Y:S01]  /*5220*/  LDL.LU R4, [R1+0x8] ;  /* 0x0000080001047983 */ /* 0x000ea20000300800 */
[----:B------:R-:W-:Y:S01]  /*5230*/  IMAD.IADD R6, R6, 0x1, R7 ;  /* 0x0000000106067824 */ /* 0x000fe200078e0207 */
[----:B------:R-:W-:Y:S01]  /*5240*/  BSSY B1, `(.L_x_67) ;  /* 0x000006c000017945 */ /* 0x000fe20003800000 */
[----:B------:R-:W-:Y:S01]  /*5250*/  IMAD.IADD R10, R10, 0x1, R11 ;  /* 0x000000010a0a7824 */ /* 0x000fe200078e020b */
[----:B-1----:R-:W0:Y:S01]  /*5260*/  SHFL.IDX PT, R5, R5, R16, 0x1f ;  /* 0x00001f1005057589 */ /* 0x002e2200000e0000 */
[----:B------:R-:W-:Y:S02]  /*5270*/  IMAD.IADD R14, R9, 0x1, R14 ;  /* 0x00000001090e7824 */ /* 0x000fe400078e020e */
[--C-:B------:R-:W-:Y:S01]  /*5280*/  IMAD R8, R8, 0x4, R73.reuse ;  /* 0x0000000408087824 */ /* 0x100fe200078e0249 */
[----:B------:R-:W-:Y:S01]  /*5290*/  BAR.SYNC.DEFER_BLOCKING 0x0 ;  /* 0x0000000000007b1d */ /* 0x000fe20000010000 */
[----:B------:R-:W-:Y:S02]  /*52a0*/  IMAD.IADD R28, R13, 0x1, R28 ;  /* 0x000000010d1c7824 */ /* 0x000fe400078e021c */
[----:B------:R-:W-:-:S02]  /*52b0*/  IMAD R7, R6, 0x4, R73 ;  /* 0x0000000406077824 */ /* 0x000fc400078e0249 */
[----:B------:R-:W-:Y:S02]  /*52c0*/  IMAD.IADD R26, R26, 0x1, R29 ;  /* 0x000000011a1a7824 */ /* 0x000fe400078e021d */
[--C-:B------:R-:W-:Y:S02]  /*52d0*/  IMAD R10, R10, 0x4, R73.reuse ;  /* 0x000000040a0a7824 */ /* 0x100fe400078e0249 */
[----:B------:R-:W-:Y:S02]  /*52e0*/  IMAD.IADD R44, R25, 0x1, R44 ;  /* 0x00000001192c7824 */ /* 0x000fe400078e022c */
[----:B------:R-:W-:Y:S02]  /*52f0*/  IMAD R9, R14, 0x4, R73 ;  /* 0x000000040e097824 */ /* 0x000fe400078e0249 */
[----:B------:R-:W-:Y:S02]  /*5300*/  IMAD.IADD R42, R31, 0x1, R42 ;  /* 0x000000011f2a7824 */ /* 0x000fe400078e022a */
[----:B------:R-:W-:-:S02]  /*5310*/  IMAD.IADD R24, R24, 0x1, R23 ;  /* 0x0000000118187824 */ /* 0x000fc400078e0217 */
[----:B------:R-:W-:Y:S02]  /*5320*/  IMAD R6, R26, 0x4, R73 ;  /* 0x000000041a067824 */ /* 0x000fe400078e0249 */
[----:B------:R-:W-:Y:S02]  /*5330*/  IMAD.IADD R40, R41, 0x1, R40 ;  /* 0x0000000129287824 */ /* 0x000fe400078e0228 */
[----:B0-----:R-:W-:Y:S02]  /*5340*/  IMAD.IADD R2, R2, 0x1, R5 ;  /* 0x0000000102027824 */ /* 0x001fe400078e0205 */
[--C-:B------:R-:W-:Y:S01]  /*5350*/  IMAD R5, R28, 0x4, R73.reuse ;  /* 0x000000041c057824 */ /* 0x100fe200078e0249 */
[----:B------:R0:W-:Y:S01]  /*5360*/  STS [R8+-0x4], R71 ;  /* 0xfffffc4708007388 */ /* 0x0001e20000000800 */
[----:B------:R-:W-:Y:S02]  /*5370*/  IMAD R11, R44, 0x4, R73 ;  /* 0x000000042c0b7824 */ /* 0x000fe400078e0249 */
[----:B------:R-:W-:Y:S01]  /*5380*/  IMAD.IADD R22, R22, 0x1, R37 ;  /* 0x0000000116167824 */ /* 0x000fe200078e0225 */
[----:B------:R1:W-:Y:S01]  /*5390*/  STS [R7+-0x4], R70 ;  /* 0xfffffc4607007388 */ /* 0x0003e20000000800 */
[----:B------:R-:W-:-:S02]  /*53a0*/  IMAD.IADD R36, R21, 0x1, R36 ;  /* 0x0000000115247824 */ /* 0x000fc400078e0224 */
[----:B------:R-:W-:Y:S01]  /*53b0*/  IMAD.IADD R20, R20, 0x1, R35 ;  /* 0x0000000114147824 */ /* 0x000fe200078e0223 */
[----:B------:R3:W-:Y:S01]  /*53c0*/  STS [R10+-0x4], R69 ;  /* 0xfffffc450a007388 */ /* 0x0007e20000000800 */
[----:B------:R-:W-:Y:S02]  /*53d0*/  IMAD.IADD R18, R19, 0x1, R18 ;  /* 0x0000000113127824 */ /* 0x000fe400078e0212 */
[----:B0-----:R-:W-:Y:S01]  /*53e0*/  IMAD R8, R24, 0x4, R73 ;  /* 0x0000000418087824 */ /* 0x001fe200078e0249 */
[----:B------:R0:W-:Y:S01]  /*53f0*/  STS [R9+-0x4], R68 ;  /* 0xfffffc4409007388 */ /* 0x0001e20000000800 */
[----:B------:R-:W-:Y:S02]  /*5400*/  IMAD.IADD R34, R34, 0x1, R45 ;  /* 0x0000000122227824 */ /* 0x000fe400078e022d */
[----:B-1----:R-:W-:Y:S02]  /*5410*/  IMAD R7, R42, 0x4, R73 ;  /* 0x000000042a077824 */ /* 0x002fe400078e0249 */
[----:B------:R-:W-:-:S02]  /*5420*/  IMAD.IADD R48, R17, 0x1, R48 ;  /* 0x0000000111307824 */ /* 0x000fc400078e0230 */
[--C-:B---3--:R-:W-:Y:S02]  /*5430*/  IMAD R10, R22, 0x4, R73.reuse ;  /* 0x00000004160a7824 */ /* 0x108fe400078e0249 */
[--C-:B------:R-:W-:Y:S02]  /*5440*/  IMAD R13, R36, 0x4, R73.reuse ;  /* 0x00000004240d7824 */ /* 0x100fe400078e0249 */
[--C-:B0-----:R-:W-:Y:S02]  /*5450*/  IMAD R9, R40, 0x4, R73.reuse ;  /* 0x0000000428097824 */ /* 0x101fe400078e0249 */
[----:B------:R-:W-:Y:S01]  /*5460*/  IMAD R2, R2, 0x4, R73 ;  /* 0x0000000402027824 */ /* 0x000fe200078e0249 */
[----:B--2---:R-:W-:Y:S01]  /*5470*/  ISETP.NE.AND P0, PT, R4, RZ, PT ;  /* 0x000000ff0400720c */ /* 0x004fe20003f05270 */
[----:B------:R-:W-:Y:S02]  /*5480*/  IMAD.IADD R4, R12, 0x1, R27 ;  /* 0x000000010c047824 */ /* 0x000fe400078e021b */
[----:B------:R-:W-:-:S02]  /*5490*/  IMAD.IADD R12, R30, 0x1, R43 ;  /* 0x000000011e0c7824 */ /* 0x000fc400078e022b */
[--C-:B------:R-:W-:Y:S02]  /*54a0*/  IMAD R4, R4, 0x4, R73.reuse ;  /* 0x0000000404047824 */ /* 0x100fe400078e0249 */
[----:B------:R-:W-:-:S03]  /*54b0*/  IMAD R12, R12, 0x4, R73 ;  /* 0x000000040c0c7824 */ /* 0x000fc600078e0249 */
[----:B------:R0:W-:Y:S04]  /*54c0*/  STS [R4+-0x4], R67 ;  /* 0xfffffc4304007388 */ /* 0x0001e80000000800 */
[----:B------:R1:W-:Y:S04]  /*54d0*/  STS [R5+-0x4], R66 ;  /* 0xfffffc4205007388 */ /* 0x0003e80000000800 */
[----:B------:R2:W-:Y:S01]  /*54e0*/  STS [R6+-0x4], R65 ;  /* 0xfffffc4106007388 */ /* 0x0005e20000000800 */
[----:B0-----:R-:W-:-:S03]  /*54f0*/  IMAD R4, R20, 0x4, R73 ;  /* 0x0000000414047824 */ /* 0x001fc600078e0249 */
[----:B------:R0:W-:Y:S01]  /*5500*/  STS [R11+-0x4], R64 ;  /* 0xfffffc400b007388 */ /* 0x0001e20000000800 */
[----:B-1----:R-:W-:-:S03]  /*5510*/  IMAD R5, R18, 0x4, R73 ;  /* 0x0000000412057824 */ /* 0x002fc600078e0249 */
[----:B------:R-:W-:Y:S01]  /*5520*/  STS [R12+-0x4], R63 ;  /* 0xfffffc3f0c007388 */ /* 0x000fe20000000800 */
[----:B--2---:R-:W-:-:S03]  /*5530*/  IMAD R6, R34, 0x4, R73 ;  /* 0x0000000422067824 */ /* 0x004fc600078e0249 */
[----:B------:R-:W-:Y:S01]  /*5540*/  STS [R7+-0x4], R62 ;  /* 0xfffffc3e07007388 */ /* 0x000fe20000000800 */
[----:B0-----:R-:W-:-:S03]  /*5550*/  IMAD R11, R48, 0x4, R73 ;  /* 0x00000004300b7824 */ /* 0x001fc600078e0249 */
[----:B------:R-:W-:Y:S04]  /*5560*/  STS [R8+-0x4], R61 ;  /* 0xfffffc3d08007388 */ /* 0x000fe80000000800 */
[----:B------:R-:W-:Y:S04]  /*5570*/  STS [R9+-0x4], R60 ;  /* 0xfffffc3c09007388 */ /* 0x000fe80000000800 */
[----:B------:R-:W-:Y:S04]  /*5580*/  STS [R10+-0x4], R59 ;  /* 0xfffffc3b0a007388 */ /* 0x000fe80000000800 */
[----:B------:R0:W-:Y:S04]  /*5590*/  STS [R13+-0x4], R58 ;  /* 0xfffffc3a0d007388 */ /* 0x0001e80000000800 */
[----:B------:R1:W-:Y:S04]  /*55a0*/  STS [R4+-0x4], R57 ;  /* 0xfffffc3904007388 */ /* 0x0003e80000000800 */
[----:B------:R1:W-:Y:S01]  /*55b0*/  STS [R5+-0x4], R56 ;  /* 0xfffffc3805007388 */ /* 0x0003e20000000800 */
[----:B0-----:R-:W-:-:S03]  /*55c0*/  IMAD R13, R39, 0x8, R73 ;  /* 0x00000008270d7824 */ /* 0x001fc600078e0249 */
[----:B------:R1:W-:Y:S04]  /*55d0*/  STS [R6+-0x4], R55 ;  /* 0xfffffc3706007388 */ /* 0x0003e80000000800 */
[----:B------:R1:W-:Y:S04]  /*55e0*/  STS [R11+-0x4], R54 ;  /* 0xfffffc360b007388 */ /* 0x0003e80000000800 */
[----:B------:R1:W-:Y:S01]  /*55f0*/  STS [R2+-0x4], R53 ;  /* 0xfffffc3502007388 */ /* 0x0003e20000000800 */
[----:B------:R-:W-:Y:S05]  /*5600*/  @P0 BRA `(.L_x_68) ;  /* 0x0000000000bc0947 */ /* 0x000fea0003800000 */
[----:B------:R-:W1:Y:S02]  /*5610*/  LDCU.64 UR8, c[0x0][0x398] ;  /* 0x00007300ff0877ac */ /* 0x000e640008000a00 */
[----:B-1----:R-:W-:-:S04]  /*5620*/  LEA R6, P0, R39, UR8, 0x3 ;  /* 0x0000000827067c11 */ /* 0x002fc8000f8018ff */
[----:B------:R-:W-:-:S05]  /*5630*/  LEA.HI.X R7, R39, UR9, RZ, 0x3, P0 ;  /* 0x0000000927077c11 */ /* 0x000fca00080f1cff */
[----:B------:R-:W2:Y:S01]  /*5640*/  LDG.E.64 R4, desc[UR6][R6.64] ;  /* 0x0000000606047981 */ /* 0x000ea2000c1e1b00 */
[----:B------:R-:W-:Y:S02]  /*5650*/  SHF.R.S32.HI R9, RZ, 0x1f, R3 ;  /* 0x0000001fff097819 */ /* 0x000fe40000011403 */
[----:B--2---:R-:W-:-:S05]  /*5660*/  IADD3 R4, P0, PT, -R3, R4, RZ ;  /* 0x0000000403047210 */ /* 0x004fca0007f1e1ff */
[----:B------:R-:W-:Y:S01]  /*5670*/  IMAD.X R5, R5, 0x1, ~R9, P0 ;  /* 0x0000000105057824 */ /* 0x000fe200000e0e09 */
[----:B------:R-:W-:Y:S01]  /*5680*/  ISETP.GE.AND P0, PT, R72, 0x1, PT ;  /* 0x000000014800780c */ /* 0x000fe20003f06270 */
[----:B------:R-:W-:-:S03]  /*5690*/  IMAD.MOV.U32 R9, RZ, RZ, R52 ;  /* 0x000000ffff097224 */ /* 0x000fc600078e0034 */
[----:B------:R0:W-:Y:S09]  /*56a0*/  STS.64 [R13+0x7200], R4 ;  /* 0x007200040d007388 */ /* 0x0001f20000000a00 */
[----:B------:R-:W-:Y:S05]  /*56b0*/  @!P0 BRA `(.L_x_69) ;  /* 0x00000000006c8947 */ /* 0x000fea0003800000 */
[----:B------:R-:W-:Y:S01]  /*56c0*/  BSSY B0, `(.L_x_70) ;  /* 0x0000019000007945 */ /* 0x000fe20003800000 */
[----:B------:R-:W-:Y:S02]  /*56d0*/  IMAD.MOV.U32 R2, RZ, RZ, -0x1 ;  /* 0xffffffffff027424 */ /* 0x000fe400078e00ff */
[----:B------:R-:W-:Y:S02]  /*56e0*/  IMAD.MOV.U32 R6, RZ, RZ, R72 ;  /* 0x000000ffff067224 */ /* 0x000fe400078e0048 */
[----:B------:R-:W-:-:S07]  /*56f0*/  IMAD.MOV.U32 R9, RZ, RZ, R52 ;  /* 0x000000ffff097224 */ /* 0x000fce00078e0034 */
.L_x_74:
[----:B0-----:R-:W0:Y:S01]  /*5700*/  LDC.64 R4, c[0x0][0x380] ;  /* 0x0000e000ff047b82 */ /* 0x001e220000000a00 */
[----:B------:R-:W-:Y:S01]  /*5710*/  VIADD R11, R6, 0xffffffff ;  /* 0xffffffff060b7836 */ /* 0x000fe20000000000 */
[----:B------:R-:W-:Y:S03]  /*5720*/  BSSY B2, `(.L_x_71) ;  /* 0x0000008000027945 */ /* 0x000fe60003800000 */
[----:B------:R-:W-:-:S04]  /*5730*/  IMAD R7, R11, 0x100, R39 ;  /* 0x000001000b077824 */ /* 0x000fc800078e0227 */
[----:B0-----:R-:W-:-:S07]  /*5740*/  IMAD.WIDE R4, R7, 0x4, R4 ;  /* 0x0000000407047825 */ /* 0x001fce00078e0204 */
.L_x_72:
[----:B------:R-:W-:Y:S05]  /*5750*/  YIELD ;  /* 0x0000000000007946 */ /* 0x000fea0003800000 */
[----:B------:R0:W-:Y:S06]  /*5760*/  MEMBAR.SC.CTA ;  /* 0x0000000000007992 */ /* 0x0001ec0000000000 */
[----:B0-----:R-:W2:Y:S02]  /*5770*/  LDG.E.STRONG.SYS R7, desc[UR6][R4.64] ;  /* 0x0000000604077981 */ /* 0x001ea4000c1f5900 */
[----:B--2---:R-:W-:-:S13]  /*5780*/  ISETP.NE.AND P0, PT, R7, RZ, PT ;  /* 0x000000ff0700720c */ /* 0x004fda0003f05270 */
[----:B------:R-:W-:Y:S05]  /*5790*/  @!P0 BRA `(.L_x_72) ;  /* 0xfffffffc00ec8947 */ /* 0x000fea000383ffff */
[----:B------:R-:W-:Y:S05]  /*57a0*/  BSYNC B2 ;  /* 0x0000000000027941 */ /* 0x000fea0003800000 */
.L_x_71:
[----:B------:R-:W-:Y:S01]  /*57b0*/  BSSY.RECONVERGENT B2, `(.L_x_73) ;  /* 0x0000006000027945 */ /* 0x000fe20003800200 */
[C---:B------:R-:W-:Y:S02]  /*57c0*/  ISETP.GT.AND P0, PT, R7.reuse, -0x1, PT ;  /* 0xffffffff0700780c */ /* 0x040fe40003f04270 */
[----:B------:R-:W-:Y:S01]  /*57d0*/  LOP3.LUT R4, R7, 0x3fffffff, RZ, 0xc0, !PT ;  /* 0x3fffffff07047812 */ /* 0x000fe200078ec0ff */
[----:B------:R-:W-:Y:S05]  /*57e0*/  WARPSYNC.EXCLUSIVE R2 ;  /* 0x0000000002007348 */ /* 0x000fea0003a00000 */
[----:B------:R-:W-:-:S05]  /*57f0*/  IMAD.IADD R9, R4, 0x1, R9 ;  /* 0x0000000104097824 */ /* 0x000fca00078e0209 */
[----:B------:R-:W-:-:S07]  /*5800*/  VOTE.ANY R2, PT, P0 ;  /* 0x0000000000027806 */ /* 0x000fce00000e0100 */
[----:B------:R-:W-:Y:S05]  /*5810*/  BSYNC.RECONVERGENT B2 ;  /* 0x0000000000027941 */ /* 0x000fea0003800200 */
.L_x_73:
[----:B------:R-:W-:Y:S01]  /*5820*/  ISETP.GT.U32.AND P1, PT, R6, 0x1, PT ;  /* 0x000000010600780c */ /* 0x000fe20003f24070 */
[----:B------:R-:W-:-:S12]  /*5830*/  IMAD.MOV.U32 R6, RZ, RZ, R11 ;  /* 0x000000ffff067224 */ /* 0x000fd800078e000b */
[----:B------:R-:W-:Y:S05]  /*5840*/  @P0 BRA P1, `(.L_x_74) ;  /* 0xfffffffc00ac0947 */ /* 0x000fea000083ffff */
[----:B------:R-:W-:Y:S05]  /*5850*/  BSYNC B0 ;  /* 0x0000000000007941 */ /* 0x000fea0003800000 */
.L_x_70:
[----:B------:R1:W2:Y:S02]  /*5860*/  LDS.64 R4, [R13+0x7200] ;  /* 0x007200000d047984 */ /* 0x0002a40000000a00 */
.L_x_69:
        /* <DEDUP_REMOVED lines=9> */
.L_x_68:
[----:B------:R-:W-:Y:S05]  /*5900*/  BSYNC B1 ;  /* 0x0000000000017941 */ /* 0x000fea0003800000 */
.L_x_67:
[----:B0-----:R-:W0:Y:S01]  /*5910*/  LDC.64 R8, c[0x0][0x390] ;  /* 0x0000e400ff087b82 */ /* 0x001e220000000a00 */
[----:B-1----:R-:W-:-:S04]  /*5920*/  IMAD.MOV.U32 R5, RZ, RZ, 0x1c80 ;  /* 0x00001c80ff057424 */ /* 0x002fc800078e00ff */
[----:B------:R-:W-:-:S03]  /*5930*/  IMAD R5, R72, R5, 0x1c80 ;  /* 0x00001c8048057424 */ /* 0x000fc600078e0205 */
[----:B------:R-:W1:Y:S01]  /*5940*/  LDC R6, c[0x0][0x3c0] ;  /* 0x0000f000ff067b82 */ /* 0x000e620000000800 */
[----:B0-----:R-:W-:Y:S02]  /*5950*/  ISETP.EQ.U32.AND P1, PT, R8, RZ, PT ;  /* 0x000000ff0800720c */ /* 0x001fe40003f22070 */
[CC--:B-1----:R-:W-:Y:S02]  /*5960*/  ISETP.GE.AND P0, PT, R5.reuse, R6.reuse, PT ;  /* 0x000000060500720c */ /* 0x0c2fe40003f06270 */
[----:B------:R-:W-:Y:S02]  /*5970*/  ISETP.GT.AND P3, PT, R5, R6, PT ;  /* 0x000000060500720c */ /* 0x000fe40003f64270 */
[----:B------:R-:W-:-:S04]  /*5980*/  ISETP.EQ.OR.EX P0, PT, R9, RZ, !P0, P1 ;  /* 0x000000ff0900720c */ /* 0x000fc80004702710 */
[----:B------:R-:W-:-:S13]  /*5990*/  ISETP.GT.U32.OR P0, PT, R39, 0xff, P0 ;  /* 0x000000ff2700780c */ /* 0x000fda0000704470 */
[----:B------:R-:W-:Y:S05]  /*59a0*/  @P0 BRA `(.L_x_75) ;  /* 0x0000000000200947 */ /* 0x000fea0003800000 */
[----:B------:R-:W0:Y:S01]  /*59b0*/  LDS.64 R4, [R13+0x7200] ;  /* 0x007200000d047984 */ /* 0x000e220000000a00 */
[--C-:B------:R-:W-:Y:S02]  /*59c0*/  SHF.R.S32.HI R7, RZ, 0x1f, R52.reuse ;  /* 0x0000001fff077819 */ /* 0x100fe40000011434 */
[C---:B------:R-:W-:Y:S02]  /*59d0*/  LEA R2, P2, R39.reuse, R8, 0x3 ;  /* 0x0000000827027211 */ /* 0x040fe400078418ff */
[----:B0-----:R-:W-:Y:S02]  /*59e0*/  IADD3 R52, P0, P1, R4, R3, R52 ;  /* 0x0000000304347210 */ /* 0x001fe4000791e034 */
[----:B------:R-:W-:Y:S02]  /*59f0*/  SHF.R.S32.HI R4, RZ, 0x1f, R3 ;  /* 0x0000001fff047819 */ /* 0x000fe40000011403 */
[----:B------:R-:W-:Y:S02]  /*5a00*/  LEA.HI.X R3, R39, R9, RZ, 0x3, P2 ;  /* 0x0000000927037211 */ /* 0x000fe400010f1cff */
[----:B------:R-:W-:-:S05]  /*5a10*/  IADD3.X R53, PT, PT, R5, R4, R7, P0, P1 ;  /* 0x0000000405357210 */ /* 0x000fca00007e2407 */
[----:B------:R0:W-:Y:S02]  /*5a20*/  STG.E.64 desc[UR6][R2.64], R52 ;  /* 0x0000003402007986 */ /* 0x0001e4000c101b06 */
.L_x_75:
[----:B------:R-:W-:Y:S05]  /*5a30*/  WARPSYNC.ALL ;  /* 0x0000000000007948 */ /* 0x000fea0003800000 */
[----:B------:R-:W-:Y:S06]  /*5a40*/  BAR.SYNC.DEFER_BLOCKING 0x0 ;  /* 0x0000000000007b1d */ /* 0x000fec0000010000 */
[----:B------:R-:W-:Y:S05]  /*5a50*/  @P3 BRA `(.L_x_76) ;  /* 0x0000000c00503947 */ /* 0x000fea0003800000 */
[----:B------:R-:W0:Y:S01]  /*5a60*/  LDS R9, [R0] ;  /* 0x0000000000097984 */ /* 0x000e220000000800 */
[----:B------:R-:W0:Y:S01]  /*5a70*/  LDCU UR5, c[0x0][0x3c4] ;  /* 0x00007880ff0577ac */ /* 0x000e220008000800 */
[----:B------:R-:W1:Y:S01]  /*5a80*/  LDCU.64 UR8, c[0x0][0x3a0] ;  /* 0x00007400ff0877ac */ /* 0x000e620008000a00 */
[----:B0-----:R-:W-:-:S04]  /*5a90*/  SHF.R.U32.HI R2, RZ, UR5, R9 ;  /* 0x00000005ff027c19 */ /* 0x001fc80008011609 */
[----:B------:R-:W-:-:S05]  /*5aa0*/  LOP3.LUT R2, R2, UR4, RZ, 0x30, !PT ;  /* 0x0000000402027c12 */ /* 0x000fca000f8e30ff */
[----:B------:R-:W-:-:S06]  /*5ab0*/  IMAD R3, R2, 0x8, R73 ;  /* 0x0000000802037824 */ /* 0x000fcc00078e0249 */
[----:B------:R-:W0:Y:S02]  /*5ac0*/  LDS.64 R2, [R3+0x7200] ;  /* 0x0072000003027984 */ /* 0x000e240000000a00 */
[----:B0-----:R-:W-:-:S05]  /*5ad0*/  IADD3 R2, P0, PT, R2, R39, RZ ;  /* 0x0000002702027210 */ /* 0x001fca0007f1e0ff */
[----:B------:R-:W-:Y:S01]  /*5ae0*/  IMAD.X R5, RZ, RZ, R3, P0 ;  /* 0x000000ffff057224 */ /* 0x000fe200000e0603 */
[----:B-1----:R-:W-:-:S04]  /*5af0*/  LEA R4, P0, R2, UR8, 0x2 ;  /* 0x0000000802047c11 */ /* 0x002fc8000f8010ff */
[----:B------:R-:W-:-:S05]  /*5b00*/  LEA.HI.X R5, R2, UR9, R5, 0x2, P0 ;  /* 0x0000000902057c11 */ /* 0x000fca00080f1405 */
[----:B------:R-:W-:Y:S01]  /*5b10*/  STG.E desc[UR6][R4.64], R9 ;  /* 0x0000000904007986 */ /* 0x000fe2000c101906 */
[----:B------:R-:W-:-:S03]  /*5b20*/  NOP ;  /* 0x0000000000007918 */ /* 0x000fc60000000000 */
[----:B------:R-:W0:Y:S02]  /*5b30*/  LDS R11, [R0+0x600] ;  /* 0x00060000000b7984 */ /* 0x000e240000000800 */
[----:B0-----:R-:W-:-:S04]  /*5b40*/  SHF.R.U32.HI R2, RZ, UR5, R11 ;  /* 0x00000005ff027c19 */ /* 0x001fc8000801160b */
[----:B------:R-:W-:-:S05]  /*5b50*/  LOP3.LUT R2, R2, UR4, RZ, 0x30, !PT ;  /* 0x0000000402027c12 */ /* 0x000fca000f8e30ff */
[----:B------:R-:W-:-:S06]  /*5b60*/  IMAD R3, R2, 0x8, R73 ;  /* 0x0000000802037824 */ /* 0x000fcc00078e0249 */
[----:B------:R-:W0:Y:S02]  /*5b70*/  LDS.64 R2, [R3+0x7200] ;  /* 0x0072000003027984 */ /* 0x000e240000000a00 */
[----:B0-----:R-:W-:-:S05]  /*5b80*/  IADD3 R2, P0, PT, R2, R39, RZ ;  /* 0x0000002702027210 */ /* 0x001fca0007f1e0ff */
[----:B------:R-:W-:Y:S01]  /*5b90*/  IMAD.X R7, RZ, RZ, R3, P0 ;  /* 0x000000ffff077224 */ /* 0x000fe200000e0603 */
[----:B------:R-:W-:-:S04]  /*5ba0*/  LEA R6, P0, R2, UR8, 0x2 ;  /* 0x0000000802067c11 */ /* 0x000fc8000f8010ff */
[----:B------:R-:W-:-:S05]  /*5bb0*/  LEA.HI.X R7, R2, UR9, R7, 0x2, P0 ;  /* 0x0000000902077c11 */ /* 0x000fca00080f1407 */
[----:B------:R-:W-:Y:S01]  /*5bc0*/  STG.E desc[UR6][R6.64+0x600], R11 ;  /* 0x0006000b06007986 */ /* 0x000fe2000c101906 */
[----:B------:R-:W-:-:S03]  /*5bd0*/  NOP ;  /* 0x0000000000007918 */ /* 0x000fc60000000000 */
[----:B------:R-:W0:Y:S02]  /*5be0*/  LDS R9, [R0+0xc00] ;  /* 0x000c000000097984 */ /* 0x000e240000000800 */
[----:B0-----:R-:W-:-:S04]  /*5bf0*/  SHF.R.U32.HI R2, RZ, UR5, R9 ;  /* 0x00000005ff027c19 */ /* 0x001fc80008011609 */
[----:B------:R-:W-:-:S05]  /*5c00*/  LOP3.LUT R2, R2, UR4, RZ, 0x30, !PT ;  /* 0x0000000402027c12 */ /* 0x000fca000f8e30ff */
[----:B------:R-:W-:-:S05]  /*5c10*/  IMAD R8, R2, 0x8, R73 ;  /* 0x0000000802087824 */ /* 0x000fca00078e0249 */
        /* <DEDUP_REMOVED lines=182> */
[----:B------:R-:W-:Y:S01]  /*6780*/  NOP ;  /* 0x0000000000007918 */ /* 0x000fe20000000000 */
[----:B------:R-:W-:Y:S05]  /*6790*/  EXIT ;  /* 0x000000000000794d */ /* 0x000fea0003800000 */
.L_x_76:
[----:B0-----:R-:W-:Y:S01]  /*67a0*/  IMAD R3, R72, -0x1c80, R6 ;  /* 0xffffe38048037824 */ /* 0x001fe200078e0206 */
[----:B------:R-:W-:Y:S01]  /*67b0*/  BSSY.RECONVERGENT B0, `(.L_x_77) ;  /* 0x000001c000007945 */ /* 0x000fe20003800200 */
[C---:B------:R-:W-:Y:S02]  /*67c0*/  VIADD R6, R39.reuse, 0x480 ;  /* 0x0000048027067836 */ /* 0x040fe40000000000 */
[C---:B------:R-:W-:Y:S01]  /*67d0*/  VIADD R2, R39.reuse, 0x180 ;  /* 0x0000018027027836 */ /* 0x040fe20000000000 */
[CC--:B------:R-:W-:Y:S01]  /*67e0*/  ISETP.GE.AND P1, PT, R39.reuse, R3.reuse, PT ;  /* 0x000000032700720c */ /* 0x0c0fe20003f26270 */
[C---:B------:R-:W-:Y:S01]  /*67f0*/  VIADD R4, R39.reuse, 0x300 ;  /* 0x0000030027047836 */ /* 0x040fe20000000000 */
[-C--:B------:R-:W-:Y:S01]  /*6800*/  ISETP.GE.AND P4, PT, R6, R3.reuse, PT ;  /* 0x000000030600720c */ /* 0x080fe20003f86270 */
[C---:B------:R-:W-:Y:S01]  /*6810*/  VIADD R6, R39.reuse, 0x900 ;  /* 0x0000090027067836 */ /* 0x040fe20000000000 */
[-C--:B------:R-:W-:Y:S01]  /*6820*/  ISETP.GE.AND P2, PT, R2, R3.reuse, PT ;  /* 0x000000030200720c */ /* 0x080fe20003f46270 */
[C---:B------:R-:W-:Y:S01]  /*6830*/  VIADD R2, R39.reuse, 0x600 ;  /* 0x0000060027027836 */ /* 0x040fe20000000000 */
[-C--:B------:R-:W-:Y:S01]  /*6840*/  ISETP.GE.AND P3, PT, R4, R3.reuse, PT ;  /* 0x000000030400720c */ /* 0x080fe20003f66270 */
[C---:B------:R-:W-:Y:S01]  /*6850*/  VIADD R4, R39.reuse, 0x780 ;  /* 0x0000078027047836 */ /* 0x040fe20000000000 */
[-C--:B------:R-:W-:Y:S01]  /*6860*/  ISETP.GE.AND P0, PT, R6, R3.reuse, PT ;  /* 0x000000030600720c */ /* 0x080fe20003f06270 */
[----:B------:R-:W-:Y:S01]  /*6870*/  VIADD R6, R39, 0xa80 ;  /* 0x00000a8027067836 */ /* 0x000fe20000000000 */
[----:B------:R-:W-:-:S02]  /*6880*/  ISETP.GE.AND P5, PT, R2, R3, PT ;  /* 0x000000030200720c */ /* 0x000fc40003fa6270 */
[----:B------:R-:W-:Y:S01]  /*6890*/  ISETP.GE.AND P6, PT, R4, R3, PT ;  /* 0x000000030400720c */ /* 0x000fe20003fc6270 */
[----:B------:R-:W-:-:S12]  /*68a0*/  @P1 BRA `(.L_x_78) ;  /* 0x0000000000301947 */ /* 0x000fd80003800000 */
[----:B------:R-:W0:Y:S01]  /*68b0*/  LDS R7, [R0] ;  /* 0x0000000000077984 */ /* 0x000e220000000800 */
[----:B------:R-:W0:Y:S01]  /*68c0*/  LDCU UR5, c[0x0][0x3c4] ;  /* 0x00007880ff0577ac */ /* 0x000e220008000800 */
[----:B------:R-:W1:Y:S01]  /*68d0*/  LDCU.64 UR8, c[0x0][0x3a0] ;  /* 0x00007400ff0877ac */ /* 0x000e620008000a00 */
[----:B0-----:R-:W-:-:S04]  /*68e0*/  SHF.R.U32.HI R2, RZ, UR5, R7 ;  /* 0x00000005ff027c19 */ /* 0x001fc80008011607 */
[----:B------:R-:W-:-:S05]  /*68f0*/  LOP3.LUT R2, R2, UR4, RZ, 0x30, !PT ;  /* 0x0000000402027c12 */ /* 0x000fca000f8e30ff */
[----:B------:R-:W-:-:S05]  /*6900*/  IMAD R2, R2, 0x8, R73 ;  /* 0x0000000802027824 */ /* 0x000fca00078e0249 */
[----:B------:R-:W0:Y:S02]  /*6910*/  LDS.64 R4, [R2+0x7200] ;  /* 0x0072000002047984 */ /* 0x000e240000000a00 */
[----:B0-----:R-:W-:-:S05]  /*6920*/  IADD3 R8, P1, PT, R4, R39, RZ ;  /* 0x0000002704087210 */ /* 0x001fca0007f3e0ff */
[----:B------:R-:W-:Y:S01]  /*6930*/  IMAD.X R5, RZ, RZ, R5, P1 ;  /* 0x000000ffff057224 */ /* 0x000fe200008e0605 */
[----:B-1----:R-:W-:-:S04]  /*6940*/  LEA R4, P1, R8, UR8, 0x2 ;  /* 0x0000000808047c11 */ /* 0x002fc8000f8210ff */
[----:B------:R-:W-:-:S05]  /*6950*/  LEA.HI.X R5, R8, UR9, R5, 0x2, P1 ;  /* 0x0000000908057c11 */ /* 0x000fca00088f1405 */
[----:B------:R0:W-:Y:S04]  /*6960*/  STG.E desc[UR6][R4.64], R7 ;  /* 0x0000000704007986 */ /* 0x0001e8000c101906 */
.L_x_78:
[----:B------:R-:W-:Y:S05]  /*6970*/  BSYNC.RECONVERGENT B0 ;  /* 0x0000000000007941 */ /* 0x000fea0003800200 */
.L_x_77:
[----:B------:R-:W-:Y:S01]  /*6980*/  NOP ;  /* 0x0000000000007918 */ /* 0x000fe20000000000 */
[----:B------:R-:W-:Y:S01]  /*6990*/  BSSY.RECONVERGENT B0, `(.L_x_79) ;  /* 0x0000010000007945 */ /* 0x000fe20003800200 */
[----:B------:R-:W-:Y:S02]  /*69a0*/  ISETP.GE.AND P1, PT, R6, R3, PT ;  /* 0x000000030600720c */ /* 0x000fe40003f26270 */
[----:B------:R-:W-:Y:S01]  /*69b0*/  LOP3.LUT R6, R39, 0xc00, RZ, 0xfc, !PT ;  /* 0x00000c0027067812 */ /* 0x000fe200078efcff */
[----:B------:R-:W-:Y:S10]  /*69c0*/  @P2 BRA `(.L_x_80) ;  /* 0x0000000000302947 */ /* 0x000ff40003800000 */
[----:B0-----:R-:W0:Y:S01]  /*69d0*/  LDS R7, [R0+0x600] ;  /* 0x0006000000077984 */ /* 0x001e220000000800 */
        /* <DEDUP_REMOVED lines=11> */
.L_x_80:
[----:B------:R-:W-:Y:S05]  /*6a90*/  BSYNC.RECONVERGENT B0 ;  /* 0x0000000000007941 */ /* 0x000fea0003800200 */
.L_x_79:
[----:B------:R-:W-:Y:S01]  /*6aa0*/  NOP ;  /* 0x0000000000007918 */ /* 0x000fe20000000000 */
[----:B------:R-:W-:Y:S01]  /*6ab0*/  BSSY.RECONVERGENT B0, `(.L_x_81) ;  /* 0x0000010000007945 */ /* 0x000fe20003800200 */
[----:B------:R-:W-:Y:S01]  /*6ac0*/  ISETP.GE.AND P2, PT, R6, R3, PT ;  /* 0x000000030600720c */ /* 0x000fe20003f46270 */
[----:B------:R-:W-:Y:S02]  /*6ad0*/  VIADD R6, R39, 0xd80 ;  /* 0x00000d8027067836 */ /* 0x000fe40000000000 */
[----:B------:R-:W-:Y:S10]  /*6ae0*/  @P3 BRA `(.L_x_82) ;  /* 0x0000000000303947 */ /* 0x000ff40003800000 */
[----:B01----:R-:W0:Y:S01]  /*6af0*/  LDS R7, [R0+0xc00] ;  /* 0x000c000000077984 */ /* 0x003e220000000800 */
        /* <DEDUP_REMOVED lines=11> */
.L_x_82:
[----:B------:R-:W-:Y:S05]  /*6bb0*/  BSYNC.RECONVERGENT B0 ;  /* 0x0000000000007941 */ /* 0x000fea0003800200 */
.L_x_81:
[----:B------:R-:W-:Y:S01]  /*6bc0*/  NOP ;  /* 0x0000000000007918 */ /* 0x000fe20000000000 */
[----:B------:R-:W-:Y:S01]  /*6bd0*/  BSSY.RECONVERGENT B0, `(.L_x_83) ;  /* 0x0000010000007945 */ /* 0x000fe20003800200 */
[----:B------:R-:W-:Y:S01]  /*6be0*/  ISETP.GE.AND P3, PT, R6, R3, PT ;  /* 0x000000030600720c */ /* 0x000fe20003f66270 */
[----:B------:R-:W-:Y:S02]  /*6bf0*/  VIADD R6, R39, 0xf00 ;  /* 0x00000f0027067836 */ /* 0x000fe40000000000 */
[----:B------:R-:W-:Y:S10]  /*6c00*/  @P4 BRA `(.L_x_84) ;  /* 0x0000000000304947 */ /* 0x000ff40003800000 */
[----:B012---:R-:W0:Y:S01]  /*6c10*/  LDS R7, [R0+0x1200] ;  /* 0x0012000000077984 */ /* 0x007e220000000800 */
        /* <DEDUP_REMOVED lines=11> */
.L_x_84:
[----:B------:R-:W-:Y:S05]  /*6cd0*/  BSYNC.RECONVERGENT B0 ;  /* 0x0000000000007941 */ /* 0x000fea0003800200 */
.L_x_83:
[----:B------:R-:W-:Y:S01]  /*6ce0*/  NOP ;  /* 0x0000000000007918 */ /* 0x000fe20000000000 */
[----:B------:R-:W-:Y:S01]  /*6cf0*/  BSSY.RECONVERGENT B0, `(.L_x_85) ;  /* 0x0000010000007945 */ /* 0x000fe20003800200 */
[----:B------:R-:W-:Y:S01]  /*6d00*/  ISETP.GE.AND P4, PT, R6, R3, PT ;  /* 0x000000030600720c */ /* 0x000fe20003f86270 */
[----:B------:R-:W-:Y:S02]  /*6d10*/  VIADD R6, R39, 0x1080 ;  /* 0x0000108027067836 */ /* 0x000fe40000000000 */
[----:B------:R-:W-:Y:S10]  /*6d20*/  @P5 BRA `(.L_x_86) ;  /* 0x0000000000305947 */ /* 0x000ff40003800000 */
[----:B0123--:R-:W0:Y:S01]  /*6d30*/  LDS R7, [R0+0x1800] ;  /* 0x0018000000077984 */ /* 0x00fe220000000800 */
        /* <DEDUP_REMOVED lines=11> */
.L_x_86:
[----:B------:R-:W-:Y:S05]  /*6df0*/  BSYNC.RECONVERGENT B0 ;  /* 0x0000000000007941 */ /* 0x000fea0003800200 */
.L_x_85:
[----:B------:R-:W-:Y:S01]  /*6e00*/  NOP ;  /* 0x0000000000007918 */ /* 0x000fe20000000000 */
[----:B------:R-:W-:Y:S01]  /*6e10*/  BSSY.RECONVERGENT B0, `(.L_x_87) ;  /* 0x0000010000007945 */ /* 0x000fe20003800200 */
[----:B------:R-:W-:Y:S01]  /*6e20*/  ISETP.GE.AND P5, PT, R6, R3, PT ;  /* 0x000000030600720c */ /* 0x000fe20003fa6270 */
[----:B------:R-:W-:Y:S02]  /*6e30*/  VIADD R6, R39, 0x1200 ;  /* 0x0000120027067836 */ /* 0x000fe40000000000 */
[----:B------:R-:W-:Y:S10]  /*6e40*/  @P6 BRA `(.L_x_88) ;  /* 0x0000000000306947 */ /* 0x000ff40003800000 */
[----:B01234-:R-:W0:Y:S01]  /*6e50*/  LDS R7, [R0+0x1e00] ;  /* 0x001e000000077984 */ /* 0x01fe220000000800 */
        /* <DEDUP_REMOVED lines=11> */
.L_x_88:
[----:B------:R-:W-:Y:S05]  /*6f10*/  BSYNC.RECONVERGENT B0 ;  /* 0x0000000000007941 */ /* 0x000fea0003800200 */
.L_x_87:
        /* <DEDUP_REMOVED lines=17> */
.L_x_90:
[----:B------:R-:W-:Y:S05]  /*7030*/  BSYNC.RECONVERGENT B0 ;  /* 0x0000000000007941 */ /* 0x000fea0003800200 */
.L_x_89:
        /* <DEDUP_REMOVED lines=17> */
.L_x_92:
[----:B------:R-:W-:Y:S05]  /*7150*/  BSYNC.RECONVERGENT B0 ;  /* 0x0000000000007941 */ /* 0x000fea0003800200 */
.L_x_91:
        /* <DEDUP_REMOVED lines=17> */
.L_x_94:
[----:B------:R-:W-:Y:S05]  /*7270*/  BSYNC.RECONVERGENT B0 ;  /* 0x0000000000007941 */ /* 0x000fea0003800200 */
.L_x_93:
[----:B------:R-:W-:Y:S01]  /*7280*/  NOP ;  /* 0x0000000000007918 */ /* 0x000fe20000000000 */
[----:B------:R-:W-:Y:S01]  /*7290*/  BSSY.RECONVERGENT B0, `(.L_x_95) ;  /* 0x0000010000007945 */ /* 0x000fe20003800200 */
[----:B------:R-:W-:Y:S02]  /*72a0*/  ISETP.GE.AND P2, PT, R6, R3, PT ;  /* 0x000000030600720c */ /* 0x000fe40003f46270 */
[----:B------:R-:W-:Y:S01]  /*72b0*/  LOP3.LUT R6, R39, 0x1800, RZ, 0xfc, !PT ;  /* 0x0000180027067812 */ /* 0x000fe200078efcff */
        /* <DEDUP_REMOVED lines=13> */
.L_x_96:
[----:B------:R-:W-:Y:S05]  /*7390*/  BSYNC.RECONVERGENT B0 ;  /* 0x0000000000007941 */ /* 0x000fea0003800200 */
.L_x_95:
        /* <DEDUP_REMOVED lines=17> */
.L_x_98:
[----:B------:R-:W-:Y:S05]  /*74b0*/  BSYNC.RECONVERGENT B0 ;  /* 0x0000000000007941 */ /* 0x000fea0003800200 */
.L_x_97:
[----:B------:R-:W-:Y:S01]  /*74c0*/  NOP ;  /* 0x0000000000007918 */ /* 0x000fe20000000000 */
[----:B------:R-:W-:Y:S01]  /*74d0*/  BSSY.RECONVERGENT B0, `(.L_x_99) ;  /* 0x000000f000007945 */ /* 0x000fe20003800200 */
[----:B------:R-:W-:-:S03]  /*74e0*/  ISETP.GE.AND P4, PT, R6, R3, PT ;  /* 0x000000030600720c */ /* 0x000fc60003f86270 */
        /* <DEDUP_REMOVED lines=13> */
.L_x_100:
[----:B------:R-:W-:Y:S05]  /*75c0*/  BSYNC.RECONVERGENT B0 ;  /* 0x0000000000007941 */ /* 0x000fea0003800200 */
.L_x_99:
[----:B------:R-:W-:Y:S01]  /*75d0*/  NOP ;  /* 0x0000000000007918 */ /* 0x000fe20000000000 */
[----:B------:R-:W-:Y:S04]  /*75e0*/  BSSY.RECONVERGENT B0, `(.L_x_101) ;  /* 0x000000e000007945 */ /* 0x000fe80003800200 */
[----:B------:R-:W-:Y:S05]  /*75f0*/  @P6 BRA `(.L_x_102) ;  /* 0x0000000000306947 */ /* 0x000fea0003800000 */
        /* <DEDUP_REMOVED lines=12> */
.L_x_102:
[----:B------:R-:W-:Y:S05]  /*76c0*/  BSYNC.RECONVERGENT B0 ;  /* 0x0000000000007941 */ /* 0x000fea0003800200 */
.L_x_101:
        /* <DEDUP_REMOVED lines=15> */
.L_x_104:
[----:B------:R-:W-:Y:S05]  /*77c0*/  BSYNC.RECONVERGENT B0 ;  /* 0x0000000000007941 */ /* 0x000fea0003800200 */
.L_x_103:
        /* <DEDUP_REMOVED lines=15> */
.L_x_106:
[----:B------:R-:W-:Y:S05]  /*78c0*/  BSYNC.RECONVERGENT B0 ;  /* 0x0000000000007941 */ /* 0x000fea0003800200 */
.L_x_105:
        /* <DEDUP_REMOVED lines=15> */
.L_x_108:
[----:B------:R-:W-:Y:S05]  /*79c0*/  BSYNC.RECONVERGENT B0 ;  /* 0x0000000000007941 */ /* 0x000fea0003800200 */
.L_x_107:
        /* <DEDUP_REMOVED lines=15> */
.L_x_110:
[----:B------:R-:W-:Y:S05]  /*7ac0*/  BSYNC.RECONVERGENT B0 ;  /* 0x0000000000007941 */ /* 0x000fea0003800200 */
.L_x_109:
        /* <DEDUP_REMOVED lines=15> */
.L_x_112:
[----:B------:R-:W-:Y:S05]  /*7bc0*/  BSYNC.RECONVERGENT B0 ;  /* 0x0000000000007941 */ /* 0x000fea0003800200 */
.L_x_111:
[----:B------:R-:W-:Y:S01]  /*7bd0*/  NOP ;  /* 0x0000000000007918 */ /* 0x000fe20000000000 */
[----:B01234-:R-:W0:Y:S01]  /*7be0*/  LDS R7, [R0+0x6c00] ;  /* 0x006c000000077984 */ /* 0x01fe220000000800 */
[----:B------:R-:W0:Y:S02]  /*7bf0*/  LDCU UR5, c[0x0][0x3c4] ;  /* 0x00007880ff0577ac */ /* 0x000e240008000800 */
[----:B0-----:R-:W-:-:S04]  /*7c00*/  SHF.R.U32.HI R2, RZ, UR5, R7 ;  /* 0x00000005ff027c19 */ /* 0x001fc80008011607 */
[----:B------:R-:W-:-:S05]  /*7c10*/  LOP3.LUT R2, R2, UR4, RZ, 0x30, !PT ;  /* 0x0000000402027c12 */ /* 0x000fca000f8e30ff */
[----:B------:R-:W-:Y:S02]  /*7c20*/  IMAD R4, R2, 0x8, R73 ;  /* 0x0000000802047824 */ /* 0x000fe400078e0249 */
[----:B------:R-:W-:-:S04]  /*7c30*/  VIADD R2, R39, 0x1b00 ;  /* 0x00001b0027027836 */ /* 0x000fc80000000000 */
[----:B------:R-:W0:Y:S01]  /*7c40*/  LDS.64 R4, [R4+0x7200] ;  /* 0x0072000004047984 */ /* 0x000e220000000a00 */
[----:B------:R-:W-:-:S13]  /*7c50*/  ISETP.GE.AND P0, PT, R2, R3, PT ;  /* 0x000000030200720c */ /* 0x000fda0003f06270 */
[----:B------:R-:W1:Y:S01]  /*7c60*/  @!P0 LDC.64 R2, c[0x0][0x3a0] ;  /* 0x0000e800ff028b82 */ /* 0x000e620000000a00 */
[----:B0-----:R-:W-:-:S05]  /*7c70*/  IADD3 R38, P1, PT, R4, R39, RZ ;  /* 0x0000002704267210 */ /* 0x001fca0007f3e0ff */
[----:B------:R-:W-:Y:S01]  /*7c80*/  IMAD.X R5, RZ, RZ, R5, P1 ;  /* 0x000000ffff057224 */ /* 0x000fe200008e0605 */
[----:B-1----:R-:W-:-:S04]  /*7c90*/  @!P0 LEA R2, P1, R38, R2, 0x2 ;  /* 0x0000000226028211 */ /* 0x002fc800078210ff */
[----:B------:R-:W-:-:S05]  /*7ca0*/  @!P0 LEA.HI.X R3, R38, R3, R5, 0x2, P1 ;  /* 0x0000000326038211 */ /* 0x000fca00008f1405 */
[----:B------:R-:W-:Y:S01]  /*7cb0*/  @!P0 STG.E desc[UR6][R2.64+0x6c00], R7 ;  /* 0x006c000702008986 */ /* 0x000fe2000c101906 */
[----:B------:R-:W-:Y:S01]  /*7cc0*/  NOP ;  /* 0x0000000000007918 */ /* 0x000fe20000000000 */
[----:B------:R-:W-:Y:S05]  /*7cd0*/  EXIT ;  /* 0x000000000000794d */ /* 0x000fea0003800000 */
.L_x_26:
[----:B------:R-:W-:Y:S02]  /*7ce0*/  IMAD.MOV.U32 R0, RZ, RZ, 0x1 ;  /* 0x00000001ff007424 */ /* 0x000fe400078e00ff */
[----:B------:R-:W-:Y:S02]  /*7cf0*/  IMAD.MOV.U32 R77, RZ, RZ, R2 ;  /* 0x000000ffff4d7224 */ /* 0x000fe400078e0002 */
[----:B------:R-:W-:Y:S02]  /*7d00*/  IMAD.MOV.U32 R75, RZ, RZ, RZ ;  /* 0x000000ffff4b7224 */ /* 0x000fe400078e00ff */
[----:B------:R-:W-:-:S07]  /*7d10*/  IMAD.MOV.U32 R76, RZ, RZ, -0x1 ;  /* 0xffffffffff4c7424 */ /* 0x000fce00078e00ff */
[----:B------:R-:W-:Y:S05]  /*7d20*/  WARPSYNC.COLLECTIVE R76, `(.L_x_113) ;  /* 0x000000004c087348 */ /* 0x000fea0003c00000 */
[----:B------:R0:W1:Y:S02]  /*7d30*/  SHFL.UP P0, R0, R77, R0, R75 ;  /* 0x040000004d007389 */ /* 0x000064000000004b */
[----:B01----:R-:W-:Y:S05]  /*7d40*/  ENDCOLLECTIVE ;  /* 0x000000000000791b */ /* 0x003fea0003800000 */
.L_x_113:
[----:B------:R-:W-:Y:S02]  /*7d50*/  IMAD.MOV.U32 R77, RZ, RZ, R0 ;  /* 0x000000ffff4d7224 */ /* 0x000fe400078e0000 */
[----:B------:R-:W-:Y:S02]  /*7d60*/  IMAD.MOV.U32 R0, RZ, RZ, 0x2 ;  /* 0x00000002ff007424 */ /* 0x000fe400078e00ff */
[----:B------:R-:W-:-:S07]  /*7d70*/  @P0 IMAD.IADD R77, R2, 0x1, R77 ;  /* 0x00000001024d0824 */ /* 0x000fce00078e024d */
[----:B------:R-:W-:Y:S05]  /*7d80*/  WARPSYNC.COLLECTIVE R76, `(.L_x_114) ;  /* 0x000000004c087348 */ /* 0x000fea0003c00000 */
[----:B------:R0:W1:Y:S02]  /*7d90*/  SHFL.UP P0, R0, R77, R0, R75 ;  /* 0x040000004d007389 */ /* 0x000064000000004b */
[----:B01----:R-:W-:Y:S05]  /*7da0*/  ENDCOLLECTIVE ;  /* 0x000000000000791b */ /* 0x003fea0003800000 */
.L_x_114:
[----:B------:R-:W-:Y:S02]  /*7db0*/  IMAD.MOV.U32 R74, RZ, RZ, R0 ;  /* 0x000000ffff4a7224 */ /* 0x000fe400078e0000 */
[----:B------:R-:W-:Y:S02]  /*7dc0*/  IMAD.MOV.U32 R0, RZ, RZ, 0x4 ;  /* 0x00000004ff007424 */ /* 0x000fe400078e00ff */
[----:B------:R-:W-:-:S04]  /*7dd0*/  @P0 IMAD.IADD R74, R77, 0x1, R74 ;  /* 0x000000014d4a0824 */ /* 0x000fc800078e024a */
[----:B------:R-:W-:-:S07]  /*7de0*/  IMAD.MOV.U32 R77, RZ, RZ, R74 ;  /* 0x000000ffff4d7224 */ /* 0x000fce00078e004a */
[----:B------:R-:W-:Y:S05]  /*7df0*/  WARPSYNC.COLLECTIVE R76, `(.L_x_115) ;  /* 0x000000004c087348 */ /* 0x000fea0003c00000 */
[----:B------:R0:W1:Y:S02]  /*7e00*/  SHFL.UP P0, R0, R77, R0, R75 ;  /* 0x040000004d007389 */ /* 0x000064000000004b */
[----:B01----:R-:W-:Y:S05]  /*7e10*/  ENDCOLLECTIVE ;  /* 0x000000000000791b */ /* 0x003fea0003800000 */
.L_x_115:
[----:B------:R-:W-:Y:S02]  /*7e20*/  IMAD.MOV.U32 R77, RZ, RZ, R0 ;  /* 0x000000ffff4d7224 */ /* 0x000fe400078e0000 */
[----:B------:R-:W-:Y:S02]  /*7e30*/  IMAD.MOV.U32 R0, RZ, RZ, 0x8 ;  /* 0x00000008ff007424 */ /* 0x000fe400078e00ff */
[----:B------:R-:W-:-:S07]  /*7e40*/  @P0 IMAD.IADD R77, R74, 0x1, R77 ;  /* 0x000000014a4d0824 */ /* 0x000fce00078e024d */
[----:B------:R-:W-:Y:S05]  /*7e50*/  WARPSYNC.COLLECTIVE R76, `(.L_x_116) ;  /* 0x000000004c087348 */ /* 0x000fea0003c00000 */
[----:B------:R0:W1:Y:S02]  /*7e60*/  SHFL.UP P0, R0, R77, R0, R75 ;  /* 0x040000004d007389 */ /* 0x000064000000004b */
[----:B01----:R-:W-:Y:S05]  /*7e70*/  ENDCOLLECTIVE ;  /* 0x000000000000791b */ /* 0x003fea0003800000 */
.L_x_116:
[----:B------:R-:W-:Y:S02]  /*7e80*/  IMAD.MOV.U32 R74, RZ, RZ, R0 ;  /* 0x000000ffff4a7224 */ /* 0x000fe400078e0000 */
[----:B------:R-:W-:Y:S02]  /*7e90*/  IMAD.MOV.U32 R0, RZ, RZ, 0x10 ;  /* 0x00000010ff007424 */ /* 0x000fe400078e00ff */
[----:B------:R-:W-:-:S04]  /*7ea0*/  @P0 IMAD.IADD R74, R77, 0x1, R74 ;  /* 0x000000014d4a0824 */ /* 0x000fc800078e024a */
[----:B------:R-:W-:-:S07]  /*7eb0*/  IMAD.MOV.U32 R77, RZ, RZ, R74 ;  /* 0x000000ffff4d7224 */ /* 0x000fce00078e004a */
[----:B------:R-:W-:Y:S05]  /*7ec0*/  WARPSYNC.COLLECTIVE R76, `(.L_x_117) ;  /* 0x000000004c087348 */ /* 0x000fea0003c00000 */
[----:B------:R0:W1:Y:S02]  /*7ed0*/  SHFL.UP P0, R0, R77, R0, R75 ;  /* 0x040000004d007389 */ /* 0x000064000000004b */
[----:B01----:R-:W-:Y:S05]  /*7ee0*/  ENDCOLLECTIVE ;  /* 0x000000000000791b */ /* 0x003fea0003800000 */
.L_x_117:
[----:B------:R-:W-:Y:S05]  /*7ef0*/  BRA `(.L_x_118) ;  /* 0xffffffa4001c7947 */ /* 0x000fea000383ffff */
.L_x_119:
[----:B------:R-:W-:-:S00]  /*7f00*/  BRA `(.L_x_119) ;  /* 0xfffffffc00fc7947 */ /* 0x000fc0000383ffff */
[----:B------:R-:W-:-:S00]  /*7f10*/  NOP ;  /* 0x0000000000007918 */ /* 0x000fc00000000000 */
        /* <DEDUP_REMOVED lines=14> */
.L_x_248:


//--------------------- .text._ZN3cub18CUB_300001_SM_10006detail10radix_sort33DeviceRadixSortExclusiveSumKernelINS1_5radix10policy_hubIjNS0_8NullTypeEyE10Policy1000EyEEvPT0_ --------------------------
	.section	.text._ZN3cub18CUB_300001_SM_10006detail10radix_sort33DeviceRadixSortExclusiveSumKernelINS1_5radix10policy_hubIjNS0_8NullTypeEyE10Policy1000EyEEvPT0_,"ax",@progbits
	.align	128
        .global         _ZN3cub18CUB_300001_SM_10006detail10radix_sort33DeviceRadixSortExclusiveSumKernelINS1_5radix10policy_hubIjNS0_8NullTypeEyE10Policy1000EyEEvPT0_
        .type           _ZN3cub18CUB_300001_SM_10006detail10radix_sort33DeviceRadixSortExclusiveSumKernelINS1_5radix10policy_hubIjNS0_8NullTypeEyE10Policy1000EyEEvPT0_,@function
        .size           _ZN3cub18CUB_300001_SM_10006detail10radix_sort33DeviceRadixSortExclusiveSumKernelINS1_5radix10policy_hubIjNS0_8NullTypeEyE10Policy1000EyEEvPT0_,(.L_x_249 - _ZN3cub18CUB_300001_SM_10006detail10radix_sort33DeviceRadixSortExclusiveSumKernelINS1_5radix10policy_hubIjNS0_8NullTypeEyE10Policy1000EyEEvPT0_)
        .other          _ZN3cub18CUB_300001_SM_10006detail10radix_sort33DeviceRadixSortExclusiveSumKernelINS1_5radix10policy_hubIjNS0_8NullTypeEyE10Policy1000EyEEvPT0_,@"STO_CUDA_ENTRY STV_DEFAULT"
_ZN3cub18CUB_300001_SM_10006detail10radix_sort33DeviceRadixSortExclusiveSumKernelINS1_5radix10policy_hubIjNS0_8NullTypeEyE10Policy1000EyEEvPT0_:
.text._ZN3cub18CUB_300001_SM_10006detail10radix_sort33DeviceRadixSortExclusiveSumKernelINS1_5radix10policy_hubIjNS0_8NullTypeEyE10Policy1000EyEEvPT0_:
[----:B------:R-:W-:Y:S01]  /*0000*/  LDC R1, c[0x0][0x37c] ;  /* 0x0000df00ff017b82 */ /* 0x000fe20000000800 */
[----:B------:R-:W0:Y:S07]  /*0010*/  S2R R18, SR_TID.X ;  /* 0x0000000000127919 */ /* 0x000e2e0000002100 */
[----:B------:R-:W1:Y:S01]  /*0020*/  LDC.64 R16, c[0x0][0x380] ;  /* 0x0000e000ff107b82 */ /* 0x000e620000000a00 */
[----:B------:R-:W2:Y:S01]  /*0030*/  LDCU.64 UR4, c[0x0][0x358] ;  /* 0x00006b00ff0477ac */ /* 0x000ea20008000a00 */
[----:B------:R-:W3:Y:S01]  /*0040*/  S2R R5, SR_CTAID.X ;  /* 0x0000000000057919 */ /* 0x000ee20000002500 */
[----:B0-----:R-:W-:Y:S01]  /*0050*/  ISETP.GT.U32.AND P1, PT, R18, 0xff, PT ;  /* 0x000000ff1200780c */ /* 0x001fe20003f24070 */
[----:B---3--:R-:W-:-:S04]  /*0060*/  IMAD R5, R5, 0x100, R18 ;  /* 0x0000010005057824 */ /* 0x008fc800078e0212 */
[----:B-1----:R-:W-:-:S08]  /*0070*/  IMAD.WIDE R16, R5, 0x8, R16 ;  /* 0x0000000805107825 */ /* 0x002fd000078e0210 */
[----:B--2---:R-:W2:Y:S01]  /*0080*/  @!P1 LDG.E.64 R2, desc[UR4][R16.64] ;  /* 0x0000000410029981 */ /* 0x004ea2000c1e1b00 */
[----:B------:R-:W-:Y:S02]  /*0090*/  MOV R0, 0x400 ;  /* 0x0000040000007802 */ /* 0x000fe40000000f00 */
[C---:B------:R-:W-:Y:S01]  /*00a0*/  ISETP.GT.U32.AND P0, PT, R18.reuse, 0x1f, PT ;  /* 0x0000001f1200780c */ /* 0x040fe20003f04070 */
[----:B------:R-:W0:Y:S02]  /*00b0*/  S2R R5, SR_CgaCtaId ;  /* 0x0000000000057919 */ /* 0x000e240000008800 */
[----:B0-----:R-:W-:Y:S02]  /*00c0*/  LEA R5, R5, R0, 0x18 ;  /* 0x0000000005057211 */ /* 0x001fe400078ec0ff */
[----:B------:R-:W-:-:S05]  /*00d0*/  LEA.HI R0, R18, R18, RZ, 0x1d ;  /* 0x0000001212007211 */ /* 0x000fca00078fe8ff */
[----:B------:R-:W-:-:S05]  /*00e0*/  IMAD R0, R0, 0x8, R5 ;  /* 0x0000000800007824 */ /* 0x000fca00078e0205 */
[----:B--2---:R0:W-:Y:S01]  /*00f0*/  STS.64 [R0+0x10], R2 ;  /* 0x0000100200007388 */ /* 0x0041e20000000a00 */
[----:B------:R-:W-:Y:S06]  /*0100*/  BAR.SYNC.DEFER_BLOCKING 0x0 ;  /* 0x0000000000007b1d */ /* 0x000fec0000010000 */
[----:B------:R-:W-:Y:S05]  /*0110*/  @P0 BRA `(.L_x_120) ;  /* 0x0000000400240947 */ /* 0x000fea0003800000 */
[----:B------:R-:W-:Y:S01]  /*0120*/  IMAD R18, R18, 0x48, R5 ;  /* 0x0000004812127824 */ /* 0x000fe200078e0205 */
[----:B------:R-:W-:-:S04]  /*0130*/  UMOV UR6, 0xffffffff ;  /* 0xffffffff00067882 */ /* 0x000fc80000000000 */
[----:B------:R-:W-:Y:S04]  /*0140*/  LDS.64 R14, [R18+0x10] ;  /* 0x00001000120e7984 */ /* 0x000fe80000000a00 */
[----:B------:R-:W-:Y:S04]  /*0150*/  LDS.64 R12, [R18+0x18] ;  /* 0x00001800120c7984 */ /* 0x000fe80000000a00 */
[----:B------:R-:W1:Y:S04]  /*0160*/  LDS.64 R10, [R18+0x20] ;  /* 0x00002000120a7984 */ /* 0x000e680000000a00 */
[----:B------:R-:W-:Y:S04]  /*0170*/  LDS.64 R8, [R18+0x28] ;  /* 0x0000280012087984 */ /* 0x000fe80000000a00 */
[----:B------:R-:W2:Y:S04]  /*0180*/  LDS.64 R6, [R18+0x30] ;  /* 0x0000300012067984 */ /* 0x000ea80000000a00 */
[----:B------:R-:W-:Y:S04]  /*0190*/  LDS.64 R4, [R18+0x38] ;  /* 0x0000380012047984 */ /* 0x000fe80000000a00 */
[----:B0-----:R-:W0:Y:S04]  /*01a0*/  LDS.64 R2, [R18+0x40] ;  /* 0x0000400012027984 */ /* 0x001e280000000a00 */
[----:B------:R-:W3:Y:S01]  /*01b0*/  LDS.64 R20, [R18+0x48] ;  /* 0x0000480012147984 */ /* 0x000ee20000000a00 */
[----:B-1----:R-:W-:-:S04]  /*01c0*/  IADD3 R19, P3, P4, R10, R12, R14 ;  /* 0x0000000c0a137210 */ /* 0x002fc80007c7e00e */
[----:B------:R-:W-:Y:S02]  /*01d0*/  IADD3.X R23, PT, PT, R11, R13, R15, P3, P4 ;  /* 0x0000000d0b177210 */ /* 0x000fe40001fe840f */
[----:B--2---:R-:W-:-:S04]  /*01e0*/  IADD3 R19, P0, P2, R6, R19, R8 ;  /* 0x0000001306137210 */ /* 0x004fc80007a1e008 */
[----:B------:R-:W-:Y:S02]  /*01f0*/  IADD3.X R23, PT, PT, R7, R23, R9, P0, P2 ;  /* 0x0000001707177210 */ /* 0x000fe400007e4409 */
[----:B0-----:R-:W-:-:S04]  /*0200*/  IADD3 R19, P3, P4, R2, R19, R4 ;  /* 0x0000001302137210 */ /* 0x001fc80007c7e004 */
[----:B---3--:R-:W-:Y:S02]  /*0210*/  IADD3 R20, P0, PT, R20, R19, RZ ;  /* 0x0000001314147210 */ /* 0x008fe40007f1e0ff */
[----:B------:R-:W-:-:S05]  /*0220*/  IADD3.X R19, PT, PT, R3, R23, R5, P3, P4 ;  /* 0x0000001703137210 */ /* 0x000fca0001fe8405 */
[----:B------:R-:W-:Y:S01]  /*0230*/  IMAD.X R19, R21, 0x1, R19, P0 ;  /* 0x0000000115137824 */ /* 0x000fe200000e0613 */
[----:B------:R-:W-:Y:S06]  /*0240*/  BRA.DIV UR6, `(.L_x_121) ;  /* 0x0000000206f07947 */ /* 0x000fec000b800000 */
[----:B------:R-:W0:Y:S04]  /*0250*/  SHFL.UP PT, R27, R20, 0x1, RZ ;  /* 0x04200000141b7989 */ /* 0x000e2800000e00ff */
[----:B------:R-:W1:Y:S01]  /*0260*/  SHFL.UP P0, R25, R19, 0x1, RZ ;  /* 0x0420000013197989 */ /* 0x000e6200000000ff */
[----:B0-----:R-:W-:-:S04]  /*0270*/  IADD3 R22, P2, PT, R27, R20, RZ ;  /* 0x000000141b167210 */ /* 0x001fc80007f5e0ff */
[----:B-1----:R-:W-:Y:S01]  /*0280*/  SEL R27, R22, R27, P0 ;  /* 0x0000001b161b7207 */ /* 0x002fe20000000000 */
[----:B------:R-:W-:-:S04]  /*0290*/  IMAD.X R26, R25, 0x1, R19, P2 ;  /* 0x00000001191a7824 */ /* 0x000fc800010e0613 */
[----:B------:R-:W0:Y:S01]  /*02a0*/  SHFL.UP PT, R28, R27, 0x2, RZ ;  /* 0x044000001b1c7989 */ /* 0x000e2200000e00ff */
[----:B------:R-:W-:-:S05]  /*02b0*/  SEL R26, R26, R25, P0 ;  /* 0x000000191a1a7207 */ /* 0x000fca0000000000 */
[----:B------:R-:W1:Y:S01]  /*02c0*/  SHFL.UP P0, R25, R26, 0x2, RZ ;  /* 0x044000001a197989 */ /* 0x000e6200000000ff */
[----:B0-----:R-:W-:-:S05]  /*02d0*/  IADD3 R21, P2, PT, R28, R27, RZ ;  /* 0x0000001b1c157210 */ /* 0x001fca0007f5e0ff */
[----:B-1----:R-:W-:Y:S01]  /*02e0*/  IMAD.X R22, R25, 0x1, R26, P2 ;  /* 0x0000000119167824 */ /* 0x002fe200010e061a */
[----:B------:R-:W-:-:S04]  /*02f0*/  SEL R28, R21, R28, P0 ;  /* 0x0000001c151c7207 */ /* 0x000fc80000000000 */
[----:B------:R-:W-:Y:S01]  /*0300*/  SEL R29, R22, R25, P0 ;  /* 0x00000019161d7207 */ /* 0x000fe20000000000 */
        /* <DEDUP_REMOVED lines=12> */
[----:B------:R0:W1:Y:S04]  /*03d0*/  SHFL.UP PT, R28, R27, 0x10, RZ ;  /* 0x060000001b1c7989 */ /* 0x00006800000e00ff */
[----:B------:R0:W2:Y:S02]  /*03e0*/  SHFL.UP P0, R25, R26, 0x10, RZ ;  /* 0x060000001a197989 */ /* 0x0000a400000000ff */
.L_x_132:
[----:B-1----:R-:W-:-:S04]  /*03f0*/  IADD3 R21, P2, PT, R28, R27, RZ ;  /* 0x0000001b1c157210 */ /* 0x002fc80007f5e0ff */
[----:B--2---:R-:W-:Y:S01]  /*0400*/  SEL R21, R21, R28, P0 ;  /* 0x0000001c15157207 */ /* 0x004fe20000000000 */
[----:B------:R-:W-:-:S05]  /*0410*/  IMAD.X R22, R25, 0x1, R26, P2 ;  /* 0x0000000119167824 */ /* 0x000fca00010e061a */
[----:B------:R-:W-:Y:S02]  /*0420*/  SEL R22, R22, R25, P0 ;  /* 0x0000001916167207 */ /* 0x000fe40000000000 */
[----:B------:R-:W-:-:S05]  /*0430*/  IADD3 R20, P0, PT, R21, -R20, RZ ;  /* 0x8000001415147210 */ /* 0x000fca0007f1e0ff */
[----:B------:R-:W-:Y:S01]  /*0440*/  IMAD.X R21, R22, 0x1, ~R19, P0 ;  /* 0x0000000116157824 */ /* 0x000fe200000e0e13 */
[----:B------:R-:W-:-:S04]  /*0450*/  IADD3 R14, P0, PT, R14, R20, RZ ;  /* 0x000000140e0e7210 */ /* 0x000fc80007f1e0ff */
[----:B------:R1:W-:Y:S01]  /*0460*/  STS.64 [R18+0x10], R20 ;  /* 0x0000101412007388 */ /* 0x0003e20000000a00 */
[----:B------:R-:W-:Y:S01]  /*0470*/  IMAD.X R15, R15, 0x1, R21, P0 ;  /* 0x000000010f0f7824 */ /* 0x000fe200000e0615 */
        /* <DEDUP_REMOVED lines=17> */
[----:B------:R-:W-:-:S05]  /*0590*/  IMAD.X R3, R3, 0x1, R5, P0 ;  /* 0x0000000103037824 */ /* 0x000fca00000e0605 */
[----:B------:R1:W-:Y:S03]  /*05a0*/  STS.64 [R18+0x48], R2 ;  /* 0x0000480212007388 */ /* 0x0003e60000000a00 */
.L_x_120:
[----:B------:R-:W-:Y:S05]  /*05b0*/  WARPSYNC.ALL ;  /* 0x0000000000007948 */ /* 0x000fea0003800000 */
[----:B------:R-:W-:Y:S06]  /*05c0*/  BAR.SYNC.DEFER_BLOCKING 0x0 ;  /* 0x0000000000007b1d */ /* 0x000fec0000010000 */
[----:B------:R-:W-:Y:S05]  /*05d0*/  @P1 EXIT ;  /* 0x000000000000194d */ /* 0x000fea0003800000 */
[----:B01----:R-:W0:Y:S04]  /*05e0*/  LDS.64 R2, [R0+0x10] ;  /* 0x0000100000027984 */ /* 0x003e280000000a00 */
[----:B0-----:R-:W-:Y:S01]  /*05f0*/  STG.E.64 desc[UR4][R16.64], R2 ;  /* 0x0000000210007986 */ /* 0x001fe2000c101b04 */
[----:B------:R-:W-:Y:S05]  /*0600*/  EXIT ;  /* 0x000000000000794d */ /* 0x000fea0003800000 */
.L_x_121:
[----:B------:R-:W-:Y:S02]  /*0610*/  IMAD.MOV.U32 R24, RZ, RZ, R20 ;  /* 0x000000ffff187224 */ /* 0x000fe400078e0014 */
[----:B------:R-:W-:Y:S02]  /*0620*/  IMAD.MOV.U32 R23, RZ, RZ, 0x1 ;  /* 0x00000001ff177424 */ /* 0x000fe400078e00ff */
[----:B------:R-:W-:Y:S02]  /*0630*/  IMAD.MOV.U32 R22, RZ, RZ, RZ ;  /* 0x000000ffff167224 */ /* 0x000fe400078e00ff */
[----:B------:R-:W-:-:S07]  /*0640*/  IMAD.MOV.U32 R21, RZ, RZ, -0x1 ;  /* 0xffffffffff157424 */ /* 0x000fce00078e00ff */
[----:B------:R-:W-:Y:S05]  /*0650*/  WARPSYNC.COLLECTIVE R21, `(.L_x_122) ;  /* 0x0000000015087348 */ /* 0x000fea0003c00000 */
[----:B------:R0:W1:Y:S02]  /*0660*/  SHFL.UP P0, R25, R24, R23, R22 ;  /* 0x0400001718197389 */ /* 0x0000640000000016 */
[----:B01----:R-:W-:Y:S05]  /*0670*/  ENDCOLLECTIVE ;  /* 0x000000000000791b */ /* 0x003fea0003800000 */
.L_x_122:
[----:B------:R-:W-:Y:S02]  /*0680*/  IMAD.MOV.U32 R24, RZ, RZ, R19 ;  /* 0x000000ffff187224 */ /* 0x000fe400078e0013 */
[----:B------:R-:W-:-:S07]  /*0690*/  IMAD.MOV.U32 R27, RZ, RZ, R25 ;  /* 0x000000ffff1b7224 */ /* 0x000fce00078e0019 */
[----:B------:R-:W-:Y:S05]  /*06a0*/  WARPSYNC.COLLECTIVE R21, `(.L_x_123) ;  /* 0x0000000015087348 */ /* 0x000fea0003c00000 */
[----:B------:R0:W1:Y:S02]  /*06b0*/  SHFL.UP P0, R25, R24, R23, R22 ;  /* 0x0400001718197389 */ /* 0x0000640000000016 */
[----:B01----:R-:W-:Y:S05]  /*06c0*/  ENDCOLLECTIVE ;  /* 0x000000000000791b */ /* 0x003fea0003800000 */
.L_x_123:
[----:B------:R-:W-:Y:S01]  /*06d0*/  IADD3 R26, P2, PT, R27, R20, RZ ;  /* 0x000000141b1a7210 */ /* 0x000fe20007f5e0ff */
[----:B------:R-:W-:-:S03]  /*06e0*/  IMAD.MOV.U32 R23, RZ, RZ, 0x2 ;  /* 0x00000002ff177424 */ /* 0x000fc600078e00ff */
[----:B------:R-:W-:Y:S01]  /*06f0*/  SEL R27, R26, R27, P0 ;  /* 0x0000001b1a1b7207 */ /* 0x000fe20000000000 */
[----:B------:R-:W-:-:S04]  /*0700*/  IMAD.X R26, R25, 0x1, R19, P2 ;  /* 0x00000001191a7824 */ /* 0x000fc800010e0613 */
[----:B------:R-:W-:Y:S01]  /*0710*/  IMAD.MOV.U32 R24, RZ, RZ, R27 ;  /* 0x000000ffff187224 */ /* 0x000fe200078e001b */
[----:B------:R-:W-:-:S07]  /*0720*/  SEL R26, R26, R25, P0 ;  /* 0x000000191a1a7207 */ /* 0x000fce0000000000 */
[----:B------:R-:W-:Y:S05]  /*0730*/  WARPSYNC.COLLECTIVE R21, `(.L_x_124) ;  /* 0x0000000015087348 */ /* 0x000fea0003c00000 */
[----:B------:R0:W1:Y:S02]  /*0740*/  SHFL.UP P0, R25, R24, R23, R22 ;  /* 0x0400001718197389 */ /* 0x0000640000000016 */
[----:B01----:R-:W-:Y:S05]  /*0750*/  ENDCOLLECTIVE ;  /* 0x000000000000791b */ /* 0x003fea0003800000 */
.L_x_124:
[----:B------:R-:W-:Y:S02]  /*0760*/  IMAD.MOV.U32 R24, RZ, RZ, R26 ;  /* 0x000000ffff187224 */ /* 0x000fe400078e001a */
[----:B------:R-:W-:-:S07]  /*0770*/  IMAD.MOV.U32 R28, RZ, RZ, R25 ;  /* 0x000000ffff1c7224 */ /* 0x000fce00078e0019 */
[----:B------:R-:W-:Y:S05]  /*0780*/  WARPSYNC.COLLECTIVE R21, `(.L_x_125) ;  /* 0x0000000015087348 */ /* 0x000fea0003c00000 */
[----:B------:R0:W1:Y:S02]  /*0790*/  SHFL.UP P0, R25, R24, R23, R22 ;  /* 0x0400001718197389 */ /* 0x0000640000000016 */
[----:B01----:R-:W-:Y:S05]  /*07a0*/  ENDCOLLECTIVE ;  /* 0x000000000000791b */ /* 0x003fea0003800000 */
.L_x_125:
        /* <DEDUP_REMOVED lines=9> */
.L_x_126:
[----:B------:R-:W-:Y:S02]  /*0840*/  IMAD.MOV.U32 R24, RZ, RZ, R29 ;  /* 0x000000ffff187224 */ /* 0x000fe400078e001d */
[----:B------:R-:W-:-:S07]  /*0850*/  IMAD.MOV.U32 R27, RZ, RZ, R25 ;  /* 0x000000ffff1b7224 */ /* 0x000fce00078e0019 */
[----:B------:R-:W-:Y:S05]  /*0860*/  WARPSYNC.COLLECTIVE R21, `(.L_x_127) ;  /* 0x0000000015087348 */ /* 0x000fea0003c00000 */
[----:B------:R0:W1:Y:S02]  /*0870*/  SHFL.UP P0, R25, R24, R23, R22 ;  /* 0x0400001718197389 */ /* 0x0000640000000016 */
[----:B01----:R-:W-:Y:S05]  /*0880*/  ENDCOLLECTIVE ;  /* 0x000000000000791b */ /* 0x003fea0003800000 */
.L_x_127:
        /* <DEDUP_REMOVED lines=9> */
.L_x_128:
[----:B------:R-:W-:Y:S02]  /*0920*/  IMAD.MOV.U32 R24, RZ, RZ, R29 ;  /* 0x000000ffff187224 */ /* 0x000fe400078e001d */
[----:B------:R-:W-:-:S07]  /*0930*/  IMAD.MOV.U32 R27, RZ, RZ, R25 ;  /* 0x000000ffff1b7224 */ /* 0x000fce00078e0019 */
[----:B------:R-:W-:Y:S05]  /*0940*/  WARPSYNC.COLLECTIVE R21, `(.L_x_129) ;  /* 0x0000000015087348 */ /* 0x000fea0003c00000 */
[----:B------:R0:W1:Y:S02]  /*0950*/  SHFL.UP P0, R25, R24, R23, R22 ;  /* 0x0400001718197389 */ /* 0x0000640000000016 */
[----:B01----:R-:W-:Y:S05]  /*0960*/  ENDCOLLECTIVE ;  /* 0x000000000000791b */ /* 0x003fea0003800000 */
.L_x_129:
        /* <DEDUP_REMOVED lines=9> */
.L_x_130:
[----:B------:R-:W-:Y:S02]  /*0a00*/  IMAD.MOV.U32 R24, RZ, RZ, R26 ;  /* 0x000000ffff187224 */ /* 0x000fe400078e001a */
[----:B------:R-:W-:-:S07]  /*0a10*/  IMAD.MOV.U32 R28, RZ, RZ, R25 ;  /* 0x000000ffff1c7224 */ /* 0x000fce00078e0019 */
[----:B------:R-:W-:Y:S05]  /*0a20*/  WARPSYNC.COLLECTIVE R21, `(.L_x_131) ;  /* 0x0000000015087348 */ /* 0x000fea0003c00000 */
[----:B------:R0:W1:Y:S02]  /*0a30*/  SHFL.UP P0, R25, R24, R23, R22 ;  /* 0x0400001718197389 */ /* 0x0000640000000016 */
[----:B01----:R-:W-:Y:S05]  /*0a40*/  ENDCOLLECTIVE ;  /* 0x000000000000791b */ /* 0x003fea0003800000 */
.L_x_131:
[----:B------:R-:W-:Y:S05]  /*0a50*/  BRA `(.L_x_132) ;  /* 0xfffffff800647947 */ /* 0x000fea000383ffff */
.L_x_133:
        /* <DEDUP_REMOVED lines=10> */
.L_x_249:


//--------------------- .text._ZN3cub18CUB_300001_SM_10006detail10radix_sort30DeviceRadixSortHistogramKernelINS1_5radix10policy_hubIjNS0_8NullTypeEyE10Policy1000ELNS0_9SortOrderE0EjyNS1_21identity_decomposer_tEEEvPT2_PKT1_SB_iiT3_ --------------------------
	.section	.text._ZN3cub18CUB_300001_SM_10006detail10radix_sort30DeviceRadixSortHistogramKernelINS1_5radix10policy_hubIjNS0_8NullTypeEyE10Policy1000ELNS0_9SortOrderE0EjyNS1_21identity_decomposer_tEEEvPT2_PKT1_SB_iiT3_,"ax",@progbits
	.align	128
        .global         _ZN3cub18CUB_300001_SM_10006detail10radix_sort30DeviceRadixSortHistogramKernelINS1_5radix10policy_hubIjNS0_8NullTypeEyE10Policy1000ELNS0_9SortOrderE0EjyNS1_21identity_decomposer_tEEEvPT2_PKT1_SB_iiT3_
        .type           _ZN3cub18CUB_300001_SM_10006detail10radix_sort30DeviceRadixSortHistogramKernelINS1_5radix10policy_hubIjNS0_8NullTypeEyE10Policy1000ELNS0_9SortOrderE0EjyNS1_21identity_decomposer_tEEEvPT2_PKT1_SB_iiT3_,@function
        .size           _ZN3cub18CUB_300001_SM_10006detail10radix_sort30DeviceRadixSortHistogramKernelINS1_5radix10policy_hubIjNS0_8NullTypeEyE10Policy1000ELNS0_9SortOrderE0EjyNS1_21identity_decomposer_tEEEvPT2_PKT1_SB_iiT3_,(.L_x_250 - _ZN3cub18CUB_300001_SM_10006detail10radix_sort30DeviceRadixSortHistogramKernelINS1_5radix10policy_hubIjNS0_8NullTypeEyE10Policy1000ELNS0_9SortOrderE0EjyNS1_21identity_decomposer_tEEEvPT2_PKT1_SB_iiT3_)
        .other          _ZN3cub18CUB_300001_SM_10006detail10radix_sort30DeviceRadixSortHistogramKernelINS1_5radix10policy_hubIjNS0_8NullTypeEyE10Policy1000ELNS0_9SortOrderE0EjyNS1_21identity_decomposer_tEEEvPT2_PKT1_SB_iiT3_,@"STO_CUDA_ENTRY STV_DEFAULT"
_ZN3cub18CUB_300001_SM_10006detail10radix_sort30DeviceRadixSortHistogramKernelINS1_5radix10policy_hubIjNS0_8NullTypeEyE10Policy1000ELNS0_9SortOrderE0EjyNS1_21identity_decomposer_tEEEvPT2_PKT1_SB_iiT3_:
.text._ZN3cub18CUB_300001_SM_10006detail10radix_sort30DeviceRadixSortHistogramKernelINS1_5radix10policy_hubIjNS0_8NullTypeEyE10Policy1000ELNS0_9SortOrderE0EjyNS1_21identity_decomposer_tEEEvPT2_PKT1_SB_iiT3_:
[----:B------:R-:W-:Y:S01]  /*0000*/  LDC R1, c[0x0][0x37c] ;  /* 0x0000df00ff017b82 */ /* 0x000fe20000000800 */
[----:B------:R-:W0:Y:S02]  /*0010*/  LDCU.64 UR4, c[0x0][0x390] ;  /* 0x00007200ff0477ac */ /* 0x000e240008000a00 */
[----:B0-----:R-:W-:-:S04]  /*0020*/  ISETP.NE.U32.AND P0, PT, RZ, UR4, PT ;  /* 0x00000004ff007c0c */ /* 0x001fc8000bf05070 */
[----:B------:R-:W-:-:S13]  /*0030*/  ISETP.NE.AND.EX P0, PT, RZ, UR5, PT, P0 ;  /* 0x00000005ff007c0c */ /* 0x000fda000bf05300 */
[----:B------:R-:W-:Y:S05]  /*0040*/  @!P0 EXIT ;  /* 0x000000000000894d */ /* 0x000fea0003800000 */
[----:B------:R-:W0:Y:S01]  /*0050*/  S2R R18, SR_TID.X ;  /* 0x0000000000127919 */ /* 0x000e220000002100 */
[----:B------:R-:W1:Y:S01]  /*0060*/  LDCU.64 UR4, c[0x0][0x398] ;  /* 0x00007300ff0477ac */ /* 0x000e620008000a00 */
[----:B------:R-:W2:Y:S01]  /*0070*/  S2UR UR7, SR_CgaCtaId ;  /* 0x00000000000779c3 */ /* 0x000ea20000008800 */
[----:B------:R-:W-:Y:S01]  /*0080*/  UMOV UR6, 0x400 ;  /* 0x0000040000067882 */ /* 0x000fe20000000000 */
[----:B------:R-:W3:Y:S06]  /*0090*/  LDCU.64 UR18, c[0x0][0x358] ;  /* 0x00006b00ff1277ac */ /* 0x000eec0008000a00 */
[----:B------:R-:W4:Y:S01]  /*00a0*/  S2UR UR8, SR_CTAID.X ;  /* 0x00000000000879c3 */ /* 0x000f220000002500 */
[----:B------:R-:W0:Y:S01]  /*00b0*/  LDCU UR21, c[0x0][0x370] ;  /* 0x00006e00ff1577ac */ /* 0x000e220008000800 */
[----:B-1----:R-:W-:-:S04]  /*00c0*/  UIADD3 UR4, UPT, UPT, UR5, 0x7, -UR4 ;  /* 0x0000000705047890 */ /* 0x002fc8000fffe804 */
[----:B------:R-:W-:Y:S02]  /*00d0*/  UISETP.GE.AND UP0, UPT, UR4, 0x8, UPT ;  /* 0x000000080400788c */ /* 0x000fe4000bf06270 */
[----:B------:R-:W-:Y:S02]  /*00e0*/  USHF.R.S32.HI UR5, URZ, 0x1f, UR4 ;  /* 0x0000001fff057899 */ /* 0x000fe40008011404 */
[----:B--2---:R-:W-:Y:S02]  /*00f0*/  ULEA UR6, UR7, UR6, 0x18 ;  /* 0x0000000607067291 */ /* 0x004fe4000f8ec0ff */
[----:B------:R-:W-:Y:S01]  /*0100*/  PLOP3.LUT P0, PT, PT, PT, UP0, 0x80, 0x8 ;  /* 0x000000000008781c */ /* 0x000fe20003f0f008 */
[----:B------:R-:W-:Y:S01]  /*0110*/  ULEA.HI UR5, UR5, UR4, URZ, 0x3 ;  /* 0x0000000405057291 */ /* 0x000fe2000f8f18ff */
[C---:B0-----:R-:W-:Y:S02]  /*0120*/  VIADD R19, R18.reuse, 0x80 ;  /* 0x0000008012137836 */ /* 0x041fe40000000000 */
[C---:B------:R-:W-:Y:S01]  /*0130*/  ISETP.GT.U32.OR P0, PT, R18.reuse, 0xff, !P0 ;  /* 0x000000ff1200780c */ /* 0x040fe20004704470 */
[----:B------:R-:W-:Y:S01]  /*0140*/  USHF.R.S32.HI UR5, URZ, 0x3, UR5 ;  /* 0x00000003ff057899 */ /* 0x000fe20008011405 */
[C---:B------:R-:W-:Y:S01]  /*0150*/  VIADD R20, R18.reuse, 0x100 ;  /* 0x0000010012147836 */ /* 0x040fe20000000000 */
[C---:B------:R-:W-:Y:S01]  /*0160*/  IADD3 R25, PT, PT, R18.reuse, 0x500, RZ ;  /* 0x0000050012197810 */ /* 0x040fe20007ffe0ff */
[C---:B------:R-:W-:Y:S01]  /*0170*/  VIADD R21, R18.reuse, 0x180 ;  /* 0x0000018012157836 */ /* 0x040fe20000000000 */
[----:B------:R-:W-:Y:S01]  /*0180*/  P2R R28, PR, RZ, 0x1 ;  /* 0x00000001ff1c7803 */ /* 0x000fe20000000000 */
[C---:B------:R-:W-:Y:S01]  /*0190*/  VIADD R22, R18.reuse, 0x200 ;  /* 0x0000020012167836 */ /* 0x040fe20000000000 */
[C---:B------:R-:W-:Y:S01]  /*01a0*/  LEA R27, R18.reuse, UR6, 0x2 ;  /* 0x00000006121b7c11 */ /* 0x040fe2000f8e10ff */
[C---:B------:R-:W-:Y:S01]  /*01b0*/  VIADD R23, R18.reuse, 0x280 ;  /* 0x0000028012177836 */ /* 0x040fe20000000000 */
[----:B----4-:R-:W-:Y:S01]  /*01c0*/  USHF.L.U32 UR8, UR8, 0xb, URZ ;  /* 0x0000000b08087899 */ /* 0x010fe200080006ff */
[C---:B------:R-:W-:Y:S01]  /*01d0*/  VIADD R24, R18.reuse, 0x300 ;  /* 0x0000030012187836 */ /* 0x040fe20000000000 */
[----:B------:R-:W-:Y:S01]  /*01e0*/  ULOP3.LUT UR20, UR5, 0x7, URZ, 0xc0, !UPT ;  /* 0x0000000705147892 */ /* 0x000fe2000f8ec0ff */
[----:B------:R-:W-:Y:S01]  /*01f0*/  VIADD R26, R18, 0x780 ;  /* 0x00000780121a7836 */ /* 0x000fe20000000000 */
[----:B------:R-:W-:Y:S01]  /*0200*/  ULOP3.LUT UR9, UR5, 0x3, URZ, 0xc0, !UPT ;  /* 0x0000000305097892 */ /* 0x000fe2000f8ec0ff */
[----:B------:R-:W-:Y:S01]  /*0210*/  UMOV UR6, URZ ;  /* 0x000000ff00067c82 */ /* 0x000fe20008000000 */
[----:B---3--:R-:W-:-:S10]  /*0220*/  UMOV UR7, URZ ;  /* 0x000000ff00077c82 */ /* 0x008fd40008000000 */
.L_x_217:
[----:B------:R-:W-:Y:S01]  /*0230*/  ISETP.NE.AND P0, PT, R28, RZ, PT ;  /* 0x000000ff1c00720c */ /* 0x000fe20003f05270 */
[----:B------:R-:W-:-:S12]  /*0240*/  BSSY.RECONVERGENT B0, `(.L_x_134) ;  /* 0x0000082000007945 */ /* 0x000fd80003800200 */
[----:B0-2345:R-:W-:Y:S05]  /*0250*/  @P0 BRA `(.L_x_135) ;  /* 0x0000000800000947 */ /* 0x03dfea0003800000 */
[----:B------:R-:W0:Y:S02]  /*0260*/  LDC.64 R2, c[0x0][0x398] ;  /* 0x0000e600ff027b82 */ /* 0x000e240000000a00 */
[----:B0-----:R-:W-:-:S04]  /*0270*/  IADD3 R2, PT, PT, R3, 0x7, -R2 ;  /* 0x0000000703027810 */ /* 0x001fc80007ffe802 */
[----:B------:R-:W-:-:S04]  /*0280*/  SHF.R.S32.HI R3, RZ, 0x1f, R2 ;  /* 0x0000001fff037819 */ /* 0x000fc80000011402 */
[----:B------:R-:W-:-:S04]  /*0290*/  LEA.HI R3, R3, R2, RZ, 0x3 ;  /* 0x0000000203037211 */ /* 0x000fc800078f18ff */
[----:B------:R-:W-:-:S04]  /*02a0*/  SHF.R.S32.HI R3, RZ, 0x3, R3 ;  /* 0x00000003ff037819 */ /* 0x000fc80000011403 */
[C---:B------:R-:W-:Y:S01]  /*02b0*/  LOP3.LUT R5, R3.reuse, 0xffffff0, RZ, 0xc0, !PT ;  /* 0x0ffffff003057812 */ /* 0x040fe200078ec0ff */
[----:B------:R-:W-:-:S05]  /*02c0*/  VIADD R0, R3, 0xffffffff ;  /* 0xffffffff03007836 */ /* 0x000fca0000000000 */
[----:B------:R-:W-:Y:S01]  /*02d0*/  ISETP.GE.U32.AND P0, PT, R0, 0xf, PT ;  /* 0x0000000f0000780c */ /* 0x000fe20003f06070 */
[----:B------:R-:W-:-:S12]  /*02e0*/  IMAD.MOV.U32 R0, RZ, RZ, RZ ;  /* 0x000000ffff007224 */ /* 0x000fd800078e00ff */
[----:B------:R-:W-:Y:S05]  /*02f0*/  @!P0 BRA `(.L_x_136) ;  /* 0x00000000005c8947 */ /* 0x000fea0003800000 */
[----:B------:R-:W-:Y:S02]  /*0300*/  IMAD.MOV R2, RZ, RZ, -R5 ;  /* 0x000000ffff027224 */ /* 0x000fe400078e0a05 */
[----:B------:R-:W-:-:S07]  /*0310*/  VIADD R0, R27, 0x2000 ;  /* 0x000020001b007836 */ /* 0x000fce0000000000 */
.L_x_137:
[----:B------:R-:W-:Y:S01]  /*0320*/  VIADD R2, R2, 0x10 ;  /* 0x0000001002027836 */ /* 0x000fe20000000000 */
[----:B------:R-:W-:Y:S04]  /*0330*/  STS [R0+-0x2000], RZ ;  /* 0xffe000ff00007388 */ /* 0x000fe80000000800 */
        /* <DEDUP_REMOVED lines=16> */
[----:B0-----:R-:W-:Y:S01]  /*0440*/  IADD3 R0, PT, PT, R0, 0x4000, RZ ;  /* 0x0000400000007810 */ /* 0x001fe20007ffe0ff */
[----:B------:R-:W-:Y:S06]  /*0450*/  @P1 BRA `(.L_x_137) ;  /* 0xfffffffc00b01947 */ /* 0x000fec000383ffff */
[----:B------:R-:W-:-:S07]  /*0460*/  IMAD.MOV.U32 R0, RZ, RZ, R5 ;  /* 0x000000ffff007224 */ /* 0x000fce00078e0005 */
.L_x_136:
[----:B------:R-:W-:Y:S01]  /*0470*/  LOP3.LUT R2, R3, 0xf, RZ, 0xc0, !PT ;  /* 0x0000000f03027812 */ /* 0x000fe200078ec0ff */
[----:B------:R-:W-:-:S03]  /*0480*/  IMAD.U32 R4, RZ, RZ, UR20 ;  /* 0x00000014ff047e24 */ /* 0x000fc6000f8e00ff */
[C---:B------:R-:W-:Y:S01]  /*0490*/  ISETP.NE.AND P1, PT, R2.reuse, RZ, PT ;  /* 0x000000ff0200720c */ /* 0x040fe20003f25270 */
[----:B------:R-:W-:Y:S02]  /*04a0*/  VIADD R2, R2, 0xffffffff ;  /* 0xffffffff02027836 */ /* 0x000fe40000000000 */
[----:B------:R-:W-:-:S10]  /*04b0*/  VIADD R4, R4, 0xffffffff ;  /* 0xffffffff04047836 */ /* 0x000fd40000000000 */
[----:B------:R-:W-:Y:S05]  /*04c0*/  @!P1 BRA `(.L_x_138) ;  /* 0x00000000007c9947 */ /* 0x000fea0003800000 */
[----:B------:R-:W-:Y:S01]  /*04d0*/  ISETP.GE.U32.AND P2, PT, R2, 0x7, PT ;  /* 0x000000070200780c */ /* 0x000fe20003f46070 */
[----:B------:R-:W-:-:S12]  /*04e0*/  UISETP.NE.AND UP0, UPT, UR20, URZ, UPT ;  /* 0x000000ff1400728c */ /* 0x000fd8000bf05270 */
[----:B------:R-:W-:Y:S05]  /*04f0*/  @!P2 BRA `(.L_x_139) ;  /* 0x000000000028a947 */ /* 0x000fea0003800000 */
        /* <DEDUP_REMOVED lines=10> */
.L_x_139:
[----:B------:R-:W-:Y:S05]  /*05a0*/  BRA.U !UP0, `(.L_x_138) ;  /* 0x0000000108447547 */ /* 0x000fea000b800000 */
[----:B------:R-:W-:Y:S01]  /*05b0*/  ISETP.GE.U32.AND P2, PT, R4, 0x3, PT ;  /* 0x000000030400780c */ /* 0x000fe20003f46070 */
[----:B------:R-:W-:-:S12]  /*05c0*/  UISETP.NE.AND UP0, UPT, UR9, URZ, UPT ;  /* 0x000000ff0900728c */ /* 0x000fd8000bf05270 */
[C---:B0-----:R-:W-:Y:S01]  /*05d0*/  @P2 LEA R3, R0.reuse, R27, 0xa ;  /* 0x0000001b00032211 */ /* 0x041fe200078e50ff */
[----:B------:R-:W-:-:S04]  /*05e0*/  @P2 VIADD R0, R0, 0x4 ;  /* 0x0000000400002836 */ /* 0x000fc80000000000 */
[----:B------:R1:W-:Y:S04]  /*05f0*/  @P2 STS [R3], RZ ;  /* 0x000000ff03002388 */ /* 0x0003e80000000800 */
[----:B------:R1:W-:Y:S04]  /*0600*/  @P2 STS [R3+0x400], RZ ;  /* 0x000400ff03002388 */ /* 0x0003e80000000800 */
[----:B------:R1:W-:Y:S04]  /*0610*/  @P2 STS [R3+0x800], RZ ;  /* 0x000800ff03002388 */ /* 0x0003e80000000800 */
[----:B------:R1:W-:Y:S01]  /*0620*/  @P2 STS [R3+0xc00], RZ ;  /* 0x000c00ff03002388 */ /* 0x0003e20000000800 */
[----:B------:R-:W-:Y:S05]  /*0630*/  BRA.U !UP0, `(.L_x_138) ;  /* 0x0000000108207547 */ /* 0x000fea000b800000 */
[----:B------:R-:W-:Y:S01]  /*0640*/  IMAD R0, R0, 0x400, R27 ;  /* 0x0000040000007824 */ /* 0x000fe200078e021b */
[----:B------:R-:W-:-:S04]  /*0650*/  UISETP.NE.AND UP0, UPT, UR9, 0x1, UPT ;  /* 0x000000010900788c */ /* 0x000fc8000bf05270 */
[----:B------:R2:W-:Y:S05]  /*0660*/  STS [R0], RZ ;  /* 0x000000ff00007388 */ /* 0x0005ea0000000800 */
[----:B------:R-:W-:Y:S05]  /*0670*/  BRA.U !UP0, `(.L_x_138) ;  /* 0x0000000108107547 */ /* 0x000fea000b800000 */
[----:B------:R-:W-:Y:S01]  /*0680*/  UISETP.NE.AND UP0, UPT, UR9, 0x2, UPT ;  /* 0x000000020900788c */ /* 0x000fe2000bf05270 */
[----:B------:R3:W-:Y:S05]  /*0690*/  STS [R0+0x400], RZ ;  /* 0x000400ff00007388 */ /* 0x0007ea0000000800 */
[----:B------:R-:W-:-:S13]  /*06a0*/  PLOP3.LUT P2, PT, PT, PT, UP0, 0x80, 0x8 ;  /* 0x000000000008781c */ /* 0x000fda0003f4f008 */
[----:B------:R3:W-:Y:S02]  /*06b0*/  @P2 STS [R0+0x800], RZ ;  /* 0x000800ff00002388 */ /* 0x0007e40000000800 */
.L_x_138:
[----:B------:R-:W-:-:S13]  /*06c0*/  ISETP.GT.U32.AND P2, PT, R18, 0x7f, PT ;  /* 0x0000007f1200780c */ /* 0x000fda0003f44070 */
[----:B------:R-:W-:Y:S05]  /*06d0*/  @P2 BRA `(.L_x_135) ;  /* 0x0000000000e02947 */ /* 0x000fea0003800000 */
[----:B--23--:R-:W-:Y:S01]  /*06e0*/  IMAD.MOV.U32 R0, RZ, RZ, RZ ;  /* 0x000000ffff007224 */ /* 0x00cfe200078e00ff */
[----:B------:R-:W-:Y:S06]  /*06f0*/  @!P0 BRA `(.L_x_140) ;  /* 0x0000000000588947 */ /* 0x000fec0003800000 */
[----:B------:R-:W-:-:S07]  /*0700*/  IMAD.MOV.U32 R0, RZ, RZ, RZ ;  /* 0x000000ffff007224 */ /* 0x000fce00078e00ff */
.L_x_141:
[C---:B012---:R-:W-:Y:S02]  /*0710*/  IMAD R3, R0.reuse, 0x400, R27 ;  /* 0x0000040000037824 */ /* 0x047fe400078e021b */
[----:B------:R-:W-:-:S03]  /*0720*/  VIADD R0, R0, 0x10 ;  /* 0x0000001000007836 */ /* 0x000fc60000000000 */
[----:B------:R2:W-:Y:S02]  /*0730*/  STS [R3+0x200], RZ ;  /* 0x000200ff03007388 */ /* 0x0005e40000000800 */
[----:B------:R-:W-:Y:S02]  /*0740*/  ISETP.NE.AND P0, PT, R0, R5, PT ;  /* 0x000000050000720c */ /* 0x000fe40003f05270 */
[----:B------:R2:W-:Y:S04]  /*0750*/  STS [R3+0x600], RZ ;  /* 0x000600ff03007388 */ /* 0x0005e80000000800 */
        /* <DEDUP_REMOVED lines=13> */
[----:B------:R2:W-:Y:S01]  /*0830*/  STS [R3+0x3e00], RZ ;  /* 0x003e00ff03007388 */ /* 0x0005e20000000800 */
[----:B------:R-:W-:Y:S05]  /*0840*/  @P0 BRA `(.L_x_141) ;  /* 0xfffffffc00b00947 */ /* 0x000fea000383ffff */
[----:B------:R-:W-:-:S07]  /*0850*/  MOV R0, R5 ;  /* 0x0000000500007202 */ /* 0x000fce0000000f00 */
.L_x_140:
[----:B------:R-:W-:Y:S05]  /*0860*/  @!P1 BRA `(.L_x_135) ;  /* 0x00000000007c9947 */ /* 0x000fea0003800000 */
[----:B------:R-:W-:Y:S01]  /*0870*/  ISETP.GE.U32.AND P0, PT, R2, 0x7, PT ;  /* 0x000000070200780c */ /* 0x000fe20003f06070 */
[----:B------:R-:W-:-:S12]  /*0880*/  UISETP.NE.AND UP0, UPT, UR20, URZ, UPT ;  /* 0x000000ff1400728c */ /* 0x000fd8000bf05270 */
[----:B------:R-:W-:Y:S05]  /*0890*/  @!P0 BRA `(.L_x_142) ;  /* 0x0000000000288947 */ /* 0x000fea0003800000 */
[C---:B------:R-:W-:Y:S02]  /*08a0*/  IMAD R2, R0.reuse, 0x400, R27 ;  /* 0x0000040000027824 */ /* 0x040fe400078e021b */
[----:B------:R-:W-:-:S03]  /*08b0*/  VIADD R0, R0, 0x8 ;  /* 0x0000000800007836 */ /* 0x000fc60000000000 */
[----:B------:R3:W-:Y:S04]  /*08c0*/  STS [R2+0x200], RZ ;  /* 0x000200ff02007388 */ /* 0x0007e80000000800 */
[----:B------:R3:W-:Y:S04]  /*08d0*/  STS [R2+0x600], RZ ;  /* 0x000600ff02007388 */ /* 0x0007e80000000800 */
[----:B------:R3:W-:Y:S04]  /*08e0*/  STS [R2+0xa00], RZ ;  /* 0x000a00ff02007388 */ /* 0x0007e80000000800 */
[----:B------:R3:W-:Y:S04]  /*08f0*/  STS [R2+0xe00], RZ ;  /* 0x000e00ff02007388 */ /* 0x0007e80000000800 */
[----:B------:R3:W-:Y:S04]  /*0900*/  STS [R2+0x1200], RZ ;  /* 0x001200ff02007388 */ /* 0x0007e80000000800 */
[----:B------:R3:W-:Y:S04]  /*0910*/  STS [R2+0x1600], RZ ;  /* 0x001600ff02007388 */ /* 0x0007e80000000800 */
[----:B------:R3:W-:Y:S04]  /*0920*/  STS [R2+0x1a00], RZ ;  /* 0x001a00ff02007388 */ /* 0x0007e80000000800 */
[----:B------:R3:W-:Y:S02]  /*0930*/  STS [R2+0x1e00], RZ ;  /* 0x001e00ff02007388 */ /* 0x0007e40000000800 */
.L_x_142:
[----:B------:R-:W-:Y:S05]  /*0940*/  BRA.U !UP0, `(.L_x_135) ;  /* 0x0000000108447547 */ /* 0x000fea000b800000 */
[----:B------:R-:W-:Y:S01]  /*0950*/  ISETP.GE.U32.AND P0, PT, R4, 0x3, PT ;  /* 0x000000030400780c */ /* 0x000fe20003f06070 */
[----:B------:R-:W-:-:S12]  /*0960*/  UISETP.NE.AND UP0, UPT, UR9, URZ, UPT ;  /* 0x000000ff0900728c */ /* 0x000fd8000bf05270 */
[C---:B---3--:R-:W-:Y:S02]  /*0970*/  @P0 IMAD R2, R0.reuse, 0x400, R27 ;  /* 0x0000040000020824 */ /* 0x048fe400078e021b */
[----:B------:R-:W-:-:S03]  /*0980*/  @P0 VIADD R0, R0, 0x4 ;  /* 0x0000000400000836 */ /* 0x000fc60000000000 */
[----:B------:R4:W-:Y:S04]  /*0990*/  @P0 STS [R2+0x200], RZ ;  /* 0x000200ff02000388 */ /* 0x0009e80000000800 */
[----:B------:R4:W-:Y:S04]  /*09a0*/  @P0 STS [R2+0x600], RZ ;  /* 0x000600ff02000388 */ /* 0x0009e80000000800 */
[----:B------:R4:W-:Y:S04]  /*09b0*/  @P0 STS [R2+0xa00], RZ ;  /* 0x000a00ff02000388 */ /* 0x0009e80000000800 */
[----:B------:R4:W-:Y:S01]  /*09c0*/  @P0 STS [R2+0xe00], RZ ;  /* 0x000e00ff02000388 */ /* 0x0009e20000000800 */
[----:B------:R-:W-:Y:S05]  /*09d0*/  BRA.U !UP0, `(.L_x_135) ;  /* 0x0000000108207547 */ /* 0x000fea000b800000 */
[----:B------:R-:W-:Y:S01]  /*09e0*/  IMAD R0, R0, 0x400, R27 ;  /* 0x0000040000007824 */ /* 0x000fe200078e021b */
[----:B------:R-:W-:-:S04]  /*09f0*/  UISETP.NE.AND UP0, UPT, UR9, 0x1, UPT ;  /* 0x000000010900788c */ /* 0x000fc8000bf05270 */
[----:B------:R3:W-:Y:S05]  /*0a00*/  STS [R0+0x200], RZ ;  /* 0x000200ff00007388 */ /* 0x0007ea0000000800 */
[----:B------:R-:W-:Y:S05]  /*0a10*/  BRA.U !UP0, `(.L_x_135) ;  /* 0x0000000108107547 */ /* 0x000fea000b800000 */
[----:B------:R-:W-:Y:S01]  /*0a20*/  UISETP.NE.AND UP0, UPT, UR9, 0x2, UPT ;  /* 0x000000020900788c */ /* 0x000fe2000bf05270 */
[----:B------:R0:W-:Y:S05]  /*0a30*/  STS [R0+0x600], RZ ;  /* 0x000600ff00007388 */ /* 0x0001ea0000000800 */
[----:B------:R-:W-:-:S13]  /*0a40*/  PLOP3.LUT P0, PT, PT, PT, UP0, 0x80, 0x8 ;  /* 0x000000000008781c */ /* 0x000fda0003f0f008 */
[----:B------:R0:W-:Y:S02]  /*0a50*/  @P0 STS [R0+0xa00], RZ ;  /* 0x000a00ff00000388 */ /* 0x0001e40000000800 */
.L_x_135:
[----:B------:R-:W-:Y:S05]  /*0a60*/  BSYNC.RECONVERGENT B0 ;  /* 0x0000000000007941 */ /* 0x000fea0003800200 */
.L_x_134:
[----:B------:R-:W5:Y:S01]  /*0a70*/  LDCU.64 UR10, c[0x0][0x390] ;  /* 0x00007200ff0a77ac */ /* 0x000f620008000a00 */
[----:B------:R-:W-:Y:S02]  /*0a80*/  USHF.L.U32 UR4, UR6, 0x1e, URZ ;  /* 0x0000001e06047899 */ /* 0x000fe400080006ff */
[----:B------:R-:W-:Y:S02]  /*0a90*/  USHF.L.U64.HI UR5, UR6, 0x1e, UR7 ;  /* 0x0000001e06057899 */ /* 0x000fe40008010207 */
[----:B-----5:R-:W-:-:S04]  /*0aa0*/  UIADD3 UR4, UP0, UPT, -UR4, UR10, URZ ;  /* 0x0000000a04047290 */ /* 0x020fc8000ff1e1ff */
[----:B------:R-:W-:Y:S02]  /*0ab0*/  UIADD3.X UR5, UPT, UPT, ~UR5, UR11, URZ, UP0, !UPT ;  /* 0x0000000b05057290 */ /* 0x000fe400087fe5ff */
[----:B------:R-:W-:-:S04]  /*0ac0*/  UISETP.LT.U32.AND UP0, UPT, UR4, 0x40000000, UPT ;  /* 0x400000000400788c */ /* 0x000fc8000bf01070 */
[----:B------:R-:W-:-:S04]  /*0ad0*/  UISETP.LT.U32.AND.EX UP0, UPT, UR5, URZ, UPT, UP0 ;  /* 0x000000ff0500728c */ /* 0x000fc8000bf01100 */
[----:B------:R-:W-:Y:S02]  /*0ae0*/  USEL UR11, UR4, 0x40000000, UP0 ;  /* 0x40000000040b7887 */ /* 0x000fe40008000000 */
[----:B------:R-:W-:Y:S02]  /*0af0*/  USEL UR12, UR5, URZ, UP0 ;  /* 0x000000ff050c7287 */ /* 0x000fe40008000000 */
[----:B------:R-:W-:-:S04]  /*0b00*/  UISETP.GT.U32.AND UP0, UPT, UR11, UR8, UPT ;  /* 0x000000080b00728c */ /* 0x000fc8000bf04070 */
[----:B------:R-:W-:Y:S01]  /*0b10*/  UISETP.GT.U32.AND.EX UP0, UPT, UR12, URZ, UPT, UP0 ;  /* 0x000000ff0c00728c */ /* 0x000fe2000bf04100 */
[----:B------:R-:W-:Y:S08]  /*0b20*/  BAR.SYNC.DEFER_BLOCKING 0x0 ;  /* 0x0000000000007b1d */ /* 0x000ff00000010000 */
[----:B------:R-:W-:Y:S06]  /*0b30*/  BAR.SYNC.DEFER_BLOCKING 0x0 ;  /* 0x0000000000007b1d */ /* 0x000fec0000010000 */
[----:B------:R-:W-:Y:S05]  /*0b40*/  BRA.U !UP0, `(.L_x_143) ;  /* 0x0000000908d87547 */ /* 0x000fea000b800000 */
[----:B------:R-:W-:Y:S01]  /*0b50*/  UMOV UR10, UR8 ;  /* 0x00000008000a7c82 */ /* 0x000fe20008000000 */
[----:B------:R-:W-:-:S05]  /*0b60*/  UMOV UR5, URZ ;  /* 0x000000ff00057c82 */ /* 0x000fca0008000000 */
.L_x_148:
[----:B-----5:R-:W5:Y:S01]  /*0b70*/  LDCU.64 UR16, c[0x0][0x390] ;  /* 0x00007200ff1077ac */ /* 0x020f620008000a00 */
[----:B------:R-:W-:Y:S02]  /*0b80*/  USHF.L.U32 UR13, UR6, 0x1e, URZ ;  /* 0x0000001e060d7899 */ /* 0x000fe400080006ff */
[----:B------:R-:W-:Y:S02]  /*0b90*/  USHF.L.U64.HI UR14, UR6, 0x1e, UR7 ;  /* 0x0000001e060e7899 */ /* 0x000fe40008010207 */
[----:B------:R-:W-:-:S04]  /*0ba0*/  UIADD3 UR13, UP0, UPT, UR10, UR13, URZ ;  /* 0x0000000d0a0d7290 */ /* 0x000fc8000ff1e0ff */
[----:B------:R-:W-:Y:S02]  /*0bb0*/  UIADD3.X UR14, UPT, UPT, UR5, UR14, URZ, UP0, !UPT ;  /* 0x0000000e050e7290 */ /* 0x000fe400087fe4ff */
[----:B------:R-:W-:Y:S02]  /*0bc0*/  ULEA UR10, UP0, UR21, UR10, 0xb ;  /* 0x0000000a150a7291 */ /* 0x000fe4000f8058ff */
[----:B-----5:R-:W-:Y:S02]  /*0bd0*/  UIADD3 UR15, UP1, UPT, -UR13, UR16, URZ ;  /* 0x000000100d0f7290 */ /* 0x020fe4000ff3e1ff */
[----:B------:R-:W-:Y:S02]  /*0be0*/  UIADD3.X UR5, UPT, UPT, URZ, UR5, URZ, UP0, !UPT ;  /* 0x00000005ff057290 */ /* 0x000fe400087fe4ff */
[----:B------:R-:W-:Y:S02]  /*0bf0*/  UIADD3.X UR4, UPT, UPT, ~UR14, UR17, URZ, UP1, !UPT ;  /* 0x000000110e047290 */ /* 0x000fe40008ffe5ff */
[----:B------:R-:W-:-:S02]  /*0c00*/  UISETP.GE.U32.AND UP1, UPT, UR15, 0x800, UPT ;  /* 0x000008000f00788c */ /* 0x000fc4000bf26070 */
[----:B------:R-:W-:Y:S02]  /*0c10*/  UISETP.GE.U32.AND UP0, UPT, UR10, UR11, UPT ;  /* 0x0000000b0a00728c */ /* 0x000fe4000bf06070 */
[----:B------:R-:W-:Y:S02]  /*0c20*/  UISETP.GE.U32.AND.EX UP1, UPT, UR4, URZ, UPT, UP1 ;  /* 0x000000ff0400728c */ /* 0x000fe4000bf26110 */
[----:B------:R-:W-:-:S07]  /*0c30*/  UISETP.GE.U32.AND.EX UP0, UPT, UR5, UR12, UPT, UP0 ;  /* 0x0000000c0500728c */ /* 0x000fce000bf06100 */
[----:B012---:R-:W-:Y:S05]  /*0c40*/  BRA.U !UP1, `(.L_x_144) ;  /* 0x0000000109587547 */ /* 0x007fea000b800000 */
[----:B------:R-:W4:Y:S01]  /*0c50*/  LDCU.64 UR16, c[0x0][0x388] ;  /* 0x00007100ff1077ac */ /* 0x000f220008000a00 */
[----:B0-23--:R-:W-:-:S05]  /*0c60*/  IADD3 R0, P0, PT, R18, UR13, RZ ;  /* 0x0000000d12007c10 */ /* 0x00dfca000ff1e0ff */
[----:B-1----:R-:W-:Y:S01]  /*0c70*/  IMAD.X R3, RZ, RZ, UR14, P0 ;  /* 0x0000000eff037e24 */ /* 0x002fe200080e06ff */
[----:B----4-:R-:W-:-:S04]  /*0c80*/  LEA R14, P0, R0, UR16, 0x2 ;  /* 0x00000010000e7c11 */ /* 0x010fc8000f8010ff */
        /* <DEDUP_REMOVED lines=18> */
.L_x_144:
[C---:B------:R-:W-:Y:S01]  /*0db0*/  ISETP.GE.AND P5, PT, R18.reuse, UR15, PT ;  /* 0x0000000f12007c0c */ /* 0x040fe2000bfa6270 */
[----:B------:R-:W4:Y:S01]  /*0dc0*/  LDCU.64 UR16, c[0x0][0x388] ;  /* 0x00007100ff1077ac */ /* 0x000f220008000a00 */
[----:B0-23--:R-:W-:Y:S01]  /*0dd0*/  IADD3 R0, P0, PT, R18, UR13, RZ ;  /* 0x0000000d12007c10 */ /* 0x00dfe2000ff1e0ff */
[----:B------:R-:W-:Y:S01]  /*0de0*/  IMAD.MOV.U32 R17, RZ, RZ, -0x1 ;  /* 0xffffffffff117424 */ /* 0x000fe200078e00ff */
[----:B------:R-:W0:Y:S01]  /*0df0*/  S2R R18, SR_TID.X ;  /* 0x0000000000127919 */ /* 0x000e220000002100 */
[----:B------:R-:W-:Y:S01]  /*0e00*/  ISETP.GE.AND P2, PT, R19, UR15, PT ;  /* 0x0000000f13007c0c */ /* 0x000fe2000bf46270 */
[----:B------:R-:W-:Y:S01]  /*0e10*/  IMAD.MOV.U32 R16, RZ, RZ, -0x1 ;  /* 0xffffffffff107424 */ /* 0x000fe200078e00ff */
[----:B-1----:R-:W-:Y:S02]  /*0e20*/  IADD3.X R3, PT, PT, RZ, UR14, RZ, P0, !PT ;  /* 0x0000000eff037c10 */ /* 0x002fe400087fe4ff */
[----:B------:R-:W-:Y:S02]  /*0e30*/  ISETP.GE.AND P3, PT, R20, UR15, PT ;  /* 0x0000000f14007c0c */ /* 0x000fe4000bf66270 */
[----:B------:R-:W-:-:S02]  /*0e40*/  ISETP.GE.AND P4, PT, R21, UR15, PT ;  /* 0x0000000f15007c0c */ /* 0x000fc4000bf86270 */
[----:B----4-:R-:W-:-:S04]  /*0e50*/  LEA R14, P0, R0, UR16, 0x2 ;  /* 0x00000010000e7c11 */ /* 0x010fc8000f8010ff */
[----:B------:R-:W-:Y:S01]  /*0e60*/  LEA.HI.X R15, R0, UR17, R3, 0x2, P0 ;  /* 0x00000011000f7c11 */ /* 0x000fe200080f1403 */
[----:B------:R-:W-:Y:S02]  /*0e70*/  IMAD.MOV.U32 R13, RZ, RZ, -0x1 ;  /* 0xffffffffff0d7424 */ /* 0x000fe400078e00ff */
[----:B------:R-:W-:Y:S02]  /*0e80*/  IMAD.MOV.U32 R12, RZ, RZ, -0x1 ;  /* 0xffffffffff0c7424 */ /* 0x000fe400078e00ff */
[----:B------:R1:W5:Y:S01]  /*0e90*/  @!P5 LDG.E R17, desc[UR18][R14.64] ;  /* 0x000000120e11d981 */ /* 0x000362000c1e1900 */
[----:B------:R-:W-:-:S03]  /*0ea0*/  ISETP.GE.AND P5, PT, R22, UR15, PT ;  /* 0x0000000f16007c0c */ /* 0x000fc6000bfa6270 */
[----:B------:R1:W5:Y:S01]  /*0eb0*/  @!P2 LDG.E R16, desc[UR18][R14.64+0x200] ;  /* 0x000200120e10a981 */ /* 0x000362000c1e1900 */
[C---:B0-----:R-:W-:Y:S01]  /*0ec0*/  LOP3.LUT R0, R18.reuse, 0x400, RZ, 0xfc, !PT ;  /* 0x0000040012007812 */ /* 0x041fe200078efcff */
[----:B------:R-:W-:Y:S01]  /*0ed0*/  VIADD R2, R18, 0x380 ;  /* 0x0000038012027836 */ /* 0x000fe20000000000 */
[----:B------:R-:W-:Y:S01]  /*0ee0*/  ISETP.GE.AND P2, PT, R23, UR15, PT ;  /* 0x0000000f17007c0c */ /* 0x000fe2000bf46270 */
[----:B------:R1:W5:Y:S01]  /*0ef0*/  @!P3 LDG.E R13, desc[UR18][R14.64+0x400] ;  /* 0x000400120e0db981 */ /* 0x000362000c1e1900 */
[----:B------:R-:W-:Y:S01]  /*0f00*/  ISETP.GE.AND P1, PT, R0, UR15, PT ;  /* 0x0000000f00007c0c */ /* 0x000fe2000bf26270 */
[----:B------:R-:W-:Y:S01]  /*0f10*/  VIADD R0, R18, 0x480 ;  /* 0x0000048012007836 */ /* 0x000fe20000000000 */
[----:B------:R-:W-:Y:S01]  /*0f20*/  ISETP.GE.AND P0, PT, R2, UR15, PT ;  /* 0x0000000f02007c0c */ /* 0x000fe2000bf06270 */
[----:B------:R1:W5:Y:S01]  /*0f30*/  @!P4 LDG.E R12, desc[UR18][R14.64+0x600] ;  /* 0x000600120e0cc981 */ /* 0x000362000c1e1900 */
[----:B------:R-:W-:Y:S01]  /*0f40*/  ISETP.GE.AND P3, PT, R24, UR15, PT ;  /* 0x0000000f18007c0c */ /* 0x000fe2000bf66270 */
[----:B------:R-:W-:Y:S01]  /*0f50*/  IMAD.MOV.U32 R10, RZ, RZ, -0x1 ;  /* 0xffffffffff0a7424 */ /* 0x000fe200078e00ff */
[----:B------:R-:W-:-:S02]  /*0f60*/  ISETP.GE.AND P4, PT, R0, UR15, PT ;  /* 0x0000000f00007c0c */ /* 0x000fc4000bf86270 */
[----:B------:R-:W-:Y:S01]  /*0f70*/  MOV R11, 0xffffffff ;  /* 0xffffffff000b7802 */ /* 0x000fe20000000f00 */
[C---:B------:R-:W-:Y:S02]  /*0f80*/  VIADD R0, R18.reuse, 0x580 ;  /* 0x0000058012007836 */ /* 0x040fe40000000000 */
[----:B------:R-:W-:Y:S01]  /*0f90*/  VIADD R2, R18, 0x600 ;  /* 0x0000060012027836 */ /* 0x000fe20000000000 */
[----:B------:R1:W5:Y:S01]  /*0fa0*/  @!P2 LDG.E R10, desc[UR18][R14.64+0xa00] ;  /* 0x000a00120e0aa981 */ /* 0x000362000c1e1900 */
[----:B------:R-:W-:Y:S01]  /*0fb0*/  IMAD.MOV.U32 R9, RZ, RZ, -0x1 ;  /* 0xffffffffff097424 */ /* 0x000fe200078e00ff */
[----:B------:R-:W-:Y:S01]  /*0fc0*/  MOV R7, 0xffffffff ;  /* 0xffffffff00077802 */ /* 0x000fe20000000f00 */
[----:B------:R-:W-:Y:S01]  /*0fd0*/  IMAD.MOV.U32 R8, RZ, RZ, -0x1 ;  /* 0xffffffffff087424 */ /* 0x000fe200078e00ff */
[----:B------:R1:W5:Y:S01]  /*0fe0*/  @!P5 LDG.E R11, desc[UR18][R14.64+0x800] ;  /* 0x000800120e0bd981 */ /* 0x000362000c1e1900 */
[----:B------:R-:W-:Y:S01]  /*0ff0*/  IMAD.MOV.U32 R6, RZ, RZ, -0x1 ;  /* 0xffffffffff067424 */ /* 0x000fe200078e00ff */
[----:B------:R-:W-:Y:S01]  /*1000*/  ISETP.GE.AND P5, PT, R0, UR15, PT ;  /* 0x0000000f00007c0c */ /* 0x000fe2000bfa6270 */
[----:B------:R-:W-:Y:S01]  /*1010*/  VIADD R0, R18, 0x680 ;  /* 0x0000068012007836 */ /* 0x000fe20000000000 */
[----:B------:R-:W-:Y:S01]  /*1020*/  ISETP.GE.AND P2, PT, R2, UR15, PT ;  /* 0x0000000f02007c0c */ /* 0x000fe2000bf46270 */
[----:B------:R-:W-:Y:S01]  /*1030*/  VIADD R2, R18, 0x700 ;  /* 0x0000070012027836 */ /* 0x000fe20000000000 */
[----:B------:R1:W5:Y:S01]  /*1040*/  @!P3 LDG.E R9, desc[UR18][R14.64+0xc00] ;  /* 0x000c00120e09b981 */ /* 0x000362000c1e1900 */
[----:B------:R-:W-:-:S03]  /*1050*/  ISETP.GE.AND P3, PT, R25, UR15, PT ;  /* 0x0000000f19007c0c */ /* 0x000fc6000bf66270 */
[----:B------:R1:W5:Y:S01]  /*1060*/  @!P0 LDG.E R8, desc[UR18][R14.64+0xe00] ;  /* 0x000e00120e088981 */ /* 0x000362000c1e1900 */
[----:B------:R-:W-:-:S03]  /*1070*/  ISETP.GE.AND P0, PT, R0, UR15, PT ;  /* 0x0000000f00007c0c */ /* 0x000fc6000bf06270 */
[----:B------:R1:W5:Y:S01]  /*1080*/  @!P1 LDG.E R7, desc[UR18][R14.64+0x1000] ;  /* 0x001000120e079981 */ /* 0x000362000c1e1900 */
[----:B------:R-:W-:-:S03]  /*1090*/  ISETP.GE.AND P1, PT, R2, UR15, PT ;  /* 0x0000000f02007c0c */ /* 0x000fc6000bf26270 */
[----:B------:R1:W5:Y:S01]  /*10a0*/  @!P4 LDG.E R6, desc[UR18][R14.64+0x1200] ;  /* 0x001200120e06c981 */ /* 0x000362000c1e1900 */
[----:B------:R-:W-:Y:S01]  /*10b0*/  ISETP.GE.AND P4, PT, R26, UR15, PT ;  /* 0x0000000f1a007c0c */ /* 0x000fe2000bf86270 */
[----:B------:R-:W-:Y:S01]  /*10c0*/  IMAD.MOV.U32 R5, RZ, RZ, -0x1 ;  /* 0xffffffffff057424 */ /* 0x000fe200078e00ff */
[----:B------:R-:W-:Y:S01]  /*10d0*/  MOV R0, 0xffffffff ;  /* 0xffffffff00007802 */ /* 0x000fe20000000f00 */
[----:B------:R-:W-:Y:S02]  /*10e0*/  IMAD.MOV.U32 R4, RZ, RZ, -0x1 ;  /* 0xffffffffff047424 */ /* 0x000fe400078e00ff */
        /* <DEDUP_REMOVED lines=9> */
.L_x_145:
[----:B------:R-:W2:Y:S02]  /*1180*/  LDCU.64 UR16, c[0x0][0x398] ;  /* 0x00007300ff1077ac */ /* 0x000ea40008000a00 */
[----:B--2---:R-:W-:-:S09]  /*1190*/  UISETP.GT.AND UP1, UPT, UR17, UR16, UPT ;  /* 0x000000101100728c */ /* 0x004fd2000bf24270 */
[----:B------:R-:W-:Y:S05]  /*11a0*/  BRA.U !UP1, `(.L_x_146) ;  /* 0x00000005093c7547 */ /* 0x000fea000b800000 */
[----:B------:R-:W2:Y:S01]  /*11b0*/  S2UR UR13, SR_CgaCtaId ;  /* 0x00000000000d79c3 */ /* 0x000ea20000008800 */
[----:B------:R-:W-:Y:S01]  /*11c0*/  UMOV UR4, 0x400 ;  /* 0x0000040000047882 */ /* 0x000fe20000000000 */
[----:B------:R-:W3:Y:S01]  /*11d0*/  LDCU UR14, c[0x0][0x398] ;  /* 0x00007300ff0e77ac */ /* 0x000ee20008000800 */
[----:B--2---:R-:W-:-:S03]  /*11e0*/  ULEA UR13, UR13, UR4, 0x18 ;  /* 0x000000040d0d7291 */ /* 0x004fc6000f8ec0ff */
[----:B---3--:R-:W-:-:S09]  /*11f0*/  UMOV UR4, URZ ;  /* 0x000000ff00047c82 */ /* 0x008fd20008000000 */
.L_x_147:
[----:B012---:R-:W-:Y:S01]  /*1200*/  IMAD R14, RZ, RZ, -UR14 ;  /* 0x8000000eff0e7e24 */ /* 0x007fe2000f8e02ff */
[----:B------:R-:W-:Y:S01]  /*1210*/  ULEA UR15, UR4, UR13, 0xa ;  /* 0x0000000d040f7291 */ /* 0x000fe2000f8e50ff */
[----:B------:R-:W-:Y:S01]  /*1220*/  IMAD.U32 R15, RZ, RZ, UR17 ;  /* 0x00000011ff0f7e24 */ /* 0x000fe2000f8e00ff */
[----:B------:R-:W-:-:S04]  /*1230*/  UIADD3 UR4, UPT, UPT, UR4, 0x1, URZ ;  /* 0x0000000104047890 */ /* 0x000fc8000fffe0ff */
[----:B------:R-:W-:Y:S01]  /*1240*/  VIADDMNMX R14, R14, R15, 0x8, PT ;  /* 0x000000080e0e7446 */ /* 0x000fe2000380010f */
[----:B------:R-:W-:-:S05]  /*1250*/  IMAD.MOV.U32 R15, RZ, RZ, -0x1 ;  /* 0xffffffffff0f7424 */ /* 0x000fca00078e00ff */
[----:B------:R-:W-:Y:S02]  /*1260*/  SHF.L.U32 R14, R15, R14, RZ ;  /* 0x0000000e0f0e7219 */ /* 0x000fe400000006ff */
[----:B-----5:R-:W-:-:S04]  /*1270*/  SHF.R.U32.HI R15, RZ, UR14, R17 ;  /* 0x0000000eff0f7c19 */ /* 0x020fc80008011611 */
[----:B------:R-:W-:-:S04]  /*1280*/  LOP3.LUT R15, R15, R14, RZ, 0x30, !PT ;  /* 0x0000000e0f0f7212 */ /* 0x000fc800078e30ff */
[----:B------:R-:W-:-:S05]  /*1290*/  LEA R15, R15, UR15, 0x2 ;  /* 0x0000000f0f0f7c11 */ /* 0x000fca000f8e10ff */
[----:B------:R0:W-:Y:S02]  /*12a0*/  ATOMS.POPC.INC.32 RZ, [R15+URZ] ;  /* 0x000000000fff7f8c */ /* 0x0001e4000d8000ff */
[----:B0-----:R-:W-:-:S04]  /*12b0*/  SHF.R.U32.HI R15, RZ, UR14, R16 ;  /* 0x0000000eff0f7c19 */ /* 0x001fc80008011610 */
        /* <DEDUP_REMOVED lines=55> */
[----:B0-----:R-:W-:Y:S01]  /*1630*/  SHF.R.U32.HI R15, RZ, UR14, R29 ;  /* 0x0000000eff0f7c19 */ /* 0x001fe2000801161d */
[----:B------:R-:W-:-:S03]  /*1640*/  UIADD3 UR14, UPT, UPT, UR14, 0x8, URZ ;  /* 0x000000080e0e7890 */ /* 0x000fc6000fffe0ff */
[----:B------:R-:W-:Y:S01]  /*1650*/  LOP3.LUT R14, R15, R14, RZ, 0x30, !PT ;  /* 0x0000000e0f0e7212 */ /* 0x000fe200078e30ff */
[----:B------:R-:W-:-:S03]  /*1660*/  UISETP.GE.AND UP1, UPT, UR14, UR17, UPT ;  /* 0x000000110e00728c */ /* 0x000fc6000bf26270 */
[----:B------:R-:W-:-:S05]  /*1670*/  LEA R14, R14, UR15, 0x2 ;  /* 0x0000000f0e0e7c11 */ /* 0x000fca000f8e10ff */
[----:B------:R2:W-:Y:S01]  /*1680*/  ATOMS.POPC.INC.32 RZ, [R14+URZ] ;  /* 0x000000000eff7f8c */ /* 0x0005e2000d8000ff */
[----:B------:R-:W-:Y:S05]  /*1690*/  BRA.U !UP1, `(.L_x_147) ;  /* 0xfffffff909d87547 */ /* 0x000fea000b83ffff */
.L_x_146:
[----:B------:R-:W-:Y:S05]  /*16a0*/  BRA.U !UP0, `(.L_x_148) ;  /* 0xfffffff508307547 */ /* 0x000fea000b83ffff */
.L_x_143:
[----:B------:R-:W-:Y:S01]  /*16b0*/  BAR.SYNC.DEFER_BLOCKING 0x0 ;  /* 0x0000000000007b1d */ /* 0x000fe20000010000 */
[----:B------:R-:W-:-:S05]  /*16c0*/  ISETP.NE.AND P0, PT, R28, RZ, PT ;  /* 0x000000ff1c00720c */ /* 0x000fca0003f05270 */
[----:B------:R-:W-:Y:S08]  /*16d0*/  BSSY.RECONVERGENT B0, `(.L_x_149) ;  /* 0x000016e000007945 */ /* 0x000ff00003800200 */
[----:B------:R-:W-:Y:S05]  /*16e0*/  @P0 BRA `(.L_x_150) ;  /* 0x0000001400b00947 */ /* 0x000fea0003800000 */
[----:B012345:R-:W0:Y:S01]  /*16f0*/  LDC.64 R2, c[0x0][0x398] ;  /* 0x0000e600ff027b82 */ /* 0x03fe220000000a00 */
[----:B------:R-:W-:Y:S01]  /*1700*/  IMAD.MOV.U32 R7, RZ, RZ, RZ ;  /* 0x000000ffff077224 */ /* 0x000fe200078e00ff */
[----:B0-----:R-:W-:-:S04]  /*1710*/  IADD3 R2, PT, PT, R3, 0x7, -R2 ;  /* 0x0000000703027810 */ /* 0x001fc80007ffe802 */
[----:B------:R-:W-:-:S04]  /*1720*/  SHF.R.S32.HI R3, RZ, 0x1f, R2 ;  /* 0x0000001fff037819 */ /* 0x000fc80000011402 */
[----:B------:R-:W-:-:S04]  /*1730*/  LEA.HI R0, R3, R2, RZ, 0x3 ;  /* 0x0000000203007211 */ /* 0x000fc800078f18ff */
[----:B------:R-:W-:-:S04]  /*1740*/  SHF.R.S32.HI R0, RZ, 0x3, R0 ;  /* 0x00000003ff007819 */ /* 0x000fc80000011400 */
[C---:B------:R-:W-:Y:S01]  /*1750*/  LOP3.LUT R9, R0.reuse, 0xffffff8, RZ, 0xc0, !PT ;  /* 0x0ffffff800097812 */ /* 0x040fe200078ec0ff */
[----:B------:R-:W-:-:S05]  /*1760*/  VIADD R8, R0, 0xffffffff ;  /* 0xffffffff00087836 */ /* 0x000fca0000000000 */
[----:B------:R-:W-:-:S13]  /*1770*/  ISETP.GE.U32.AND P0, PT, R8, 0x7, PT ;  /* 0x000000070800780c */ /* 0x000fda0003f06070 */
[----:B------:R-:W-:Y:S05]  /*1780*/  @!P0 BRA `(.L_x_151) ;  /* 0x00000004006c8947 */ /* 0x000fea0003800000 */
[----:B------:R-:W0:Y:S01]  /*1790*/  LDC.64 R2, c[0x0][0x380] ;  /* 0x0000e000ff027b82 */ /* 0x000e220000000a00 */
[----:B------:R-:W-:-:S07]  /*17a0*/  HFMA2 R11, -RZ, RZ, 0, 0 ;  /* 0x00000000ff0b7431 */ /* 0x000fce00000001ff */
.L_x_168:
[----:B------:R-:W-:Y:S01]  /*17b0*/  IMAD R29, R11, 0x400, R27 ;  /* 0x000004000b1d7824 */ /* 0x000fe200078e021b */
[----:B------:R-:W-:Y:S04]  /*17c0*/  BSSY.RECONVERGENT B1, `(.L_x_152) ;  /* 0x000000a000017945 */ /* 0x000fe80003800200 */
[----:B01234-:R-:W1:Y:S04]  /*17d0*/  LDS R4, [R29] ;  /* 0x000000001d047984 */ /* 0x01fe680000000800 */
[----:B------:R2:W3:Y:S04]  /*17e0*/  LDS R17, [R29+0x400] ;  /* 0x000400001d117984 */ /* 0x0004e80000000800 */
[----:B------:R2:W4:Y:S01]  /*17f0*/  LDS R15, [R29+0x800] ;  /* 0x000800001d0f7984 */ /* 0x0005220000000800 */
[----:B-1----:R-:W-:-:S13]  /*1800*/  ISETP.NE.AND P0, PT, R4, RZ, PT ;  /* 0x000000ff0400720c */ /* 0x002fda0003f05270 */
[----:B--234-:R-:W-:Y:S05]  /*1810*/  @!P0 BRA `(.L_x_153) ;  /* 0x0000000000108947 */ /* 0x01cfea0003800000 */
[----:B------:R-:W-:Y:S02]  /*1820*/  IMAD R7, R11, 0x100, R18 ;  /* 0x000001000b077824 */ /* 0x000fe400078e0212 */
[----:B------:R-:W-:Y:S02]  /*1830*/  IMAD.MOV.U32 R5, RZ, RZ, RZ ;  /* 0x000000ffff057224 */ /* 0x000fe400078e00ff */
[----:B0-----:R-:W-:-:S05]  /*1840*/  IMAD.WIDE.U32 R6, R7, 0x8, R2 ;  /* 0x0000000807067825 */ /* 0x001fca00078e0002 */
[----:B------:R1:W-:Y:S02]  /*1850*/  REDG.E.ADD.64.STRONG.GPU desc[UR18][R6.64], R4 ;  /* 0x000000040600798e */ /* 0x0003e4000c12e512 */
.L_x_153:
[----:B------:R-:W-:Y:S05]  /*1860*/  BSYNC.RECONVERGENT B1 ;  /* 0x0000000000017941 */ /* 0x000fea0003800200 */
.L_x_152:
[----:B------:R-:W2:Y:S01]  /*1870*/  LDS R10, [R29+0xc00] ;  /* 0x000c00001d0a7984 */ /* 0x000ea20000000800 */
[----:B------:R-:W-:Y:S01]  /*1880*/  ISETP.NE.AND P6, PT, R17, RZ, PT ;  /* 0x000000ff1100720c */ /* 0x000fe20003fc5270 */
[----:B------:R-:W-:Y:S01]  /*1890*/  BSSY.RECONVERGENT B1, `(.L_x_154) ;  /* 0x0000012000017945 */ /* 0x000fe20003800200 */
[----:B------:R-:W-:Y:S01]  /*18a0*/  ISETP.NE.AND P0, PT, R15, RZ, PT ;  /* 0x000000ff0f00720c */ /* 0x000fe20003f05270 */
[----:B------:R-:W3:Y:S04]  /*18b0*/  LDS R12, [R29+0x1000] ;  /* 0x001000001d0c7984 */ /* 0x000ee80000000800 */
[----:B------:R-:W4:Y:S04]  /*18c0*/  LDS R14, [R29+0x1400] ;  /* 0x001400001d0e7984 */ /* 0x000f280000000800 */
[----:B------:R-:W5:Y:S04]  /*18d0*/  LDS R16, [R29+0x1800] ;  /* 0x001800001d107984 */ /* 0x000f680000000800 */
[----:B------:R-:W0:Y:S01]  /*18e0*/  LDS R13, [R29+0x1c00] ;  /* 0x001c00001d0d7984 */ /* 0x000e220000000800 */
[----:B--2---:R-:W-:-:S02]  /*18f0*/  ISETP.NE.AND P1, PT, R10, RZ, PT ;  /* 0x000000ff0a00720c */ /* 0x004fc40003f25270 */
[----:B---3--:R-:W-:Y:S02]  /*1900*/  ISETP.NE.AND P2, PT, R12, RZ, PT ;  /* 0x000000ff0c00720c */ /* 0x008fe40003f45270 */
[----:B----4-:R-:W-:Y:S02]  /*1910*/  ISETP.NE.AND P3, PT, R14, RZ, PT ;  /* 0x000000ff0e00720c */ /* 0x010fe40003f65270 */
[----:B-----5:R-:W-:Y:S02]  /*1920*/  ISETP.NE.AND P4, PT, R16, RZ, PT ;  /* 0x000000ff1000720c */ /* 0x020fe40003f85270 */
[----:B0-----:R-:W-:Y:S01]  /*1930*/  ISETP.NE.AND P5, PT, R13, RZ, PT ;  /* 0x000000ff0d00720c */ /* 0x001fe20003fa5270 */
[----:B------:R-:W-:-:S12]  /*1940*/  @!P6 BRA `(.L_x_155) ;  /* 0x000000000018e947 */ /* 0x000fd80003800000 */
[----:B-1----:R-:W-:Y:S01]  /*1950*/  IMAD R7, R11, 0x100, R18 ;  /* 0x000001000b077824 */ /* 0x002fe200078e0212 */
[----:B------:R-:W-:Y:S01]  /*1960*/  MOV R5, RZ ;  /* 0x000000ff00057202 */ /* 0x000fe20000000f00 */
[----:B------:R-:W-:Y:S02]  /*1970*/  IMAD.MOV.U32 R4, RZ, RZ, R17 ;  /* 0x000000ffff047224 */ /* 0x000fe400078e0011 */
[----:B------:R-:W-:-:S04]  /*1980*/  VIADD R7, R7, 0x100 ;  /* 0x0000010007077836 */ /* 0x000fc80000000000 */
[----:B------:R-:W-:-:S05]  /*1990*/  IMAD.WIDE.U32 R6, R7, 0x8, R2 ;  /* 0x0000000807067825 */ /* 0x000fca00078e0002 */
[----:B------:R0:W-:Y:S02]  /*19a0*/  REDG.E.ADD.64.STRONG.GPU desc[UR18][R6.64], R4 ;  /* 0x000000040600798e */ /* 0x0001e4000c12e512 */
.L_x_155:
[----:B------:R-:W-:Y:S05]  /*19b0*/  BSYNC.RECONVERGENT B1 ;  /* 0x0000000000017941 */ /* 0x000fea0003800200 */
.L_x_154:
[----:B------:R-:W-:Y:S04]  /*19c0*/  BSSY.RECONVERGENT B1, `(.L_x_156) ;  /* 0x0000008000017945 */ /* 0x000fe80003800200 */
[----:B------:R-:W-:Y:S05]  /*19d0*/  @!P0 BRA `(.L_x_157) ;  /* 0x0000000000188947 */ /* 0x000fea0003800000 */
[----:B01----:R-:W-:Y:S02]  /*19e0*/  IMAD R5, R11, 0x100, R18 ;  /* 0x000001000b057824 */ /* 0x003fe400078e0212 */
[----:B------:R-:W-:Y:S02]  /*19f0*/  IMAD.MOV.U32 R6, RZ, RZ, R15 ;  /* 0x000000ffff067224 */ /* 0x000fe400078e000f */
[----:B------:R-:W-:Y:S02]  /*1a00*/  VIADD R5, R5, 0x200 ;  /* 0x0000020005057836 */ /* 0x000fe40000000000 */
[----:B------:R-:W-:Y:S02]  /*1a10*/  IMAD.MOV.U32 R7, RZ, RZ, RZ ;  /* 0x000000ffff077224 */ /* 0x000fe400078e00ff */
[----:B------:R-:W-:-:S05]  /*1a20*/  IMAD.WIDE.U32 R4, R5, 0x8, R2 ;  /* 0x0000000805047825 */ /* 0x000fca00078e0002 */
[----:B------:R2:W-:Y:S02]  /*1a30*/  REDG.E.ADD.64.STRONG.GPU desc[UR18][R4.64], R6 ;  /* 0x000000060400798e */ /* 0x0005e4000c12e512 */
.L_x_157:
[----:B------:R-:W-:Y:S05]  /*1a40*/  BSYNC.RECONVERGENT B1 ;  /* 0x0000000000017941 */ /* 0x000fea0003800200 */
.L_x_156:
[----:B------:R-:W-:Y:S04]  /*1a50*/  BSSY.RECONVERGENT B1, `(.L_x_158) ;  /* 0x0000008000017945 */ /* 0x000fe80003800200 */
[----:B------:R-:W-:Y:S05]  /*1a60*/  @!P1 BRA `(.L_x_159) ;  /* 0x0000000000189947 */ /* 0x000fea0003800000 */
[----:B012---:R-:W-:Y:S01]  /*1a70*/  IMAD R5, R11, 0x100, R18 ;  /* 0x000001000b057824 */ /* 0x007fe200078e0212 */
[----:B------:R-:W-:Y:S01]  /*1a80*/  MOV R6, R10 ;  /* 0x0000000a00067202 */ /* 0x000fe20000000f00 */
[----:B------:R-:W-:Y:S02]  /*1a90*/  IMAD.MOV.U32 R7, RZ, RZ, RZ ;  /* 0x000000ffff077224 */ /* 0x000fe400078e00ff */
[----:B------:R-:W-:-:S04]  /*1aa0*/  VIADD R5, R5, 0x300 ;  /* 0x0000030005057836 */ /* 0x000fc80000000000 */
[----:B------:R-:W-:-:S05]  /*1ab0*/  IMAD.WIDE.U32 R4, R5, 0x8, R2 ;  /* 0x0000000805047825 */ /* 0x000fca00078e0002 */
[----:B------:R3:W-:Y:S02]  /*1ac0*/  REDG.E.ADD.64.STRONG.GPU desc[UR18][R4.64], R6 ;  /* 0x000000060400798e */ /* 0x0007e4000c12e512 */
.L_x_159:
[----:B------:R-:W-:Y:S05]  /*1ad0*/  BSYNC.RECONVERGENT B1 ;  /* 0x0000000000017941 */ /* 0x000fea0003800200 */
.L_x_158:
[----:B------:R-:W-:Y:S04]  /*1ae0*/  BSSY.RECONVERGENT B1, `(.L_x_160) ;  /* 0x0000008000017945 */ /* 0x000fe80003800200 */
[----:B------:R-:W-:Y:S05]  /*1af0*/  @!P2 BRA `(.L_x_161) ;  /* 0x000000000018a947 */ /* 0x000fea0003800000 */
[----:B0123--:R-:W-:Y:S02]  /*1b00*/  IMAD R5, R11, 0x100, R18 ;  /* 0x000001000b057824 */ /* 0x00ffe400078e0212 */
[----:B------:R-:W-:Y:S02]  /*1b10*/  IMAD.MOV.U32 R6, RZ, RZ, R12 ;  /* 0x000000ffff067224 */ /* 0x000fe400078e000c */
[----:B------:R-:W-:Y:S02]  /*1b20*/  VIADD R5, R5, 0x400 ;  /* 0x0000040005057836 */ /* 0x000fe40000000000 */
[----:B------:R-:W-:Y:S02]  /*1b30*/  IMAD.MOV.U32 R7, RZ, RZ, RZ ;  /* 0x000000ffff077224 */ /* 0x000fe400078e00ff */
[----:B------:R-:W-:-:S05]  /*1b40*/  IMAD.WIDE.U32 R4, R5, 0x8, R2 ;  /* 0x0000000805047825 */ /* 0x000fca00078e0002 */
[----:B------:R4:W-:Y:S02]  /*1b50*/  REDG.E.ADD.64.STRONG.GPU desc[UR18][R4.64], R6 ;  /* 0x000000060400798e */ /* 0x0009e4000c12e512 */
.L_x_161:
[----:B------:R-:W-:Y:S05]  /*1b60*/  BSYNC.RECONVERGENT B1 ;  /* 0x0000000000017941 */ /* 0x000fea0003800200 */
.L_x_160:
[----:B------:R-:W-:Y:S04]  /*1b70*/  BSSY.RECONVERGENT B1, `(.L_x_162) ;  /* 0x0000007000017945 */ /* 0x000fe80003800200 */
[----:B------:R-:W-:Y:S05]  /*1b80*/  @!P3 BRA `(.L_x_163) ;  /* 0x000000000014b947 */ /* 0x000fea0003800000 */
[----:B01234-:R-:W-:Y:S02]  /*1b90*/  IMAD R5, R11, 0x100, R18 ;  /* 0x000001000b057824 */ /* 0x01ffe400078e0212 */
[----:B------:R-:W-:-:S03]  /*1ba0*/  IMAD.MOV.U32 R15, RZ, RZ, RZ ;  /* 0x000000ffff0f7224 */ /* 0x000fc600078e00ff */
[----:B------:R-:W-:-:S05]  /*1bb0*/  IADD3 R5, PT, PT, R5, 0x500, RZ ;  /* 0x0000050005057810 */ /* 0x000fca0007ffe0ff */
[----:B------:R-:W-:-:S05]  /*1bc0*/  IMAD.WIDE.U32 R4, R5, 0x8, R2 ;  /* 0x0000000805047825 */ /* 0x000fca00078e0002 */
[----:B------:R0:W-:Y:S02]  /*1bd0*/  REDG.E.ADD.64.STRONG.GPU desc[UR18][R4.64], R14 ;  /* 0x0000000e0400798e */ /* 0x0001e4000c12e512 */
.L_x_163:
[----:B------:R-:W-:Y:S05]  /*1be0*/  BSYNC.RECONVERGENT B1 ;  /* 0x0000000000017941 */ /* 0x000fea0003800200 */
.L_x_162:
[----:B------:R-:W-:Y:S04]  /*1bf0*/  BSSY.RECONVERGENT B1, `(.L_x_164) ;  /* 0x0000007000017945 */ /* 0x000fe80003800200 */
[----:B------:R-:W-:Y:S05]  /*1c00*/  @!P4 BRA `(.L_x_165) ;  /* 0x000000000014c947 */ /* 0x000fea0003800000 */
[----:B01234-:R-:W-:Y:S02]  /*1c10*/  IMAD R5, R11, 0x100, R18 ;  /* 0x000001000b057824 */ /* 0x01ffe400078e0212 */
[----:B------:R-:W-:Y:S02]  /*1c20*/  IMAD.MOV.U32 R17, RZ, RZ, RZ ;  /* 0x000000ffff117224 */ /* 0x000fe400078e00ff */
[----:B------:R-:W-:-:S04]  /*1c30*/  VIADD R5, R5, 0x600 ;  /* 0x0000060005057836 */ /* 0x000fc80000000000 */
[----:B------:R-:W-:-:S05]  /*1c40*/  IMAD.WIDE.U32 R4, R5, 0x8, R2 ;  /* 0x0000000805047825 */ /* 0x000fca00078e0002 */
[----:B------:R0:W-:Y:S02]  /*1c50*/  REDG.E.ADD.64.STRONG.GPU desc[UR18][R4.64], R16 ;  /* 0x000000100400798e */ /* 0x0001e4000c12e512 */
.L_x_165:
[----:B------:R-:W-:Y:S05]  /*1c60*/  BSYNC.RECONVERGENT B1 ;  /* 0x0000000000017941 */ /* 0x000fea0003800200 */
.L_x_164:
[----:B------:R-:W-:Y:S04]  /*1c70*/  BSSY.RECONVERGENT B1, `(.L_x_166) ;  /* 0x0000008000017945 */ /* 0x000fe80003800200 */
[----:B------:R-:W-:Y:S05]  /*1c80*/  @!P5 BRA `(.L_x_167) ;  /* 0x000000000018d947 */ /* 0x000fea0003800000 */
[----:B01234-:R-:W-:Y:S01]  /*1c90*/  IMAD R5, R11, 0x100, R18 ;  /* 0x000001000b057824 */ /* 0x01ffe200078e0212 */
[----:B------:R-:W-:Y:S01]  /*1ca0*/  MOV R6, R13 ;  /* 0x0000000d00067202 */ /* 0x000fe20000000f00 */
[----:B------:R-:W-:Y:S02]  /*1cb0*/  IMAD.MOV.U32 R7, RZ, RZ, RZ ;  /* 0x000000ffff077224 */ /* 0x000fe400078e00ff */
[----:B------:R-:W-:-:S04]  /*1cc0*/  VIADD R5, R5, 0x700 ;  /* 0x0000070005057836 */ /* 0x000fc80000000000 */
[----:B------:R-:W-:-:S05]  /*1cd0*/  IMAD.WIDE.U32 R4, R5, 0x8, R2 ;  /* 0x0000000805047825 */ /* 0x000fca00078e0002 */
[----:B------:R0:W-:Y:S02]  /*1ce0*/  REDG.E.ADD.64.STRONG.GPU desc[UR18][R4.64], R6 ;  /* 0x000000060400798e */ /* 0x0001e4000c12e512 */
.L_x_167:
[----:B------:R-:W-:Y:S05]  /*1cf0*/  BSYNC.RECONVERGENT B1 ;  /* 0x0000000000017941 */ /* 0x000fea0003800200 */
.L_x_166:
[----:B------:R-:W-:-:S05]  /*1d00*/  VIADD R11, R11, 0x8 ;  /* 0x000000080b0b7836 */ /* 0x000fca0000000000 */
[----:B------:R-:W-:-:S13]  /*1d10*/  ISETP.NE.AND P0, PT, R11, R9, PT ;  /* 0x000000090b00720c */ /* 0x000fda0003f05270 */
[----:B------:R-:W-:Y:S05]  /*1d20*/  @P0 BRA `(.L_x_168) ;  /* 0xfffffff800a00947 */ /* 0x000fea000383ffff */
[----:B01234-:R-:W-:-:S07]  /*1d30*/  IMAD.MOV.U32 R7, RZ, RZ, R9 ;  /* 0x000000ffff077224 */ /* 0x01ffce00078e0009 */
.L_x_151:
[----:B------:R-:W-:Y:S01]  /*1d40*/  UISETP.NE.AND UP0, UPT, UR20, URZ, UPT ;  /* 0x000000ff1400728c */ /* 0x000fe2000bf05270 */
[----:B------:R-:W-:Y:S01]  /*1d50*/  IMAD.U32 R2, RZ, RZ, UR9 ;  /* 0x00000009ff027e24 */ /* 0x000fe2000f8e00ff */
[----:B------:R-:W-:Y:S01]  /*1d60*/  LOP3.LUT R11, R0, 0x1, RZ, 0xc0, !PT ;  /* 0x00000001000b7812 */ /* 0x000fe200078ec0ff */
[----:B------:R-:W-:-:S03]  /*1d70*/  IMAD.U32 R10, RZ, RZ, UR20 ;  /* 0x00000014ff0a7e24 */ /* 0x000fc6000f8e00ff */
[----:B------:R-:W-:Y:S01]  /*1d80*/  IADD3 R0, PT, PT, R2, -0x1, RZ ;  /* 0xffffffff02007810 */ /* 0x000fe20007ffe0ff */
[----:B------:R-:W-:Y:S02]  /*1d90*/  VIADD R10, R10, 0xffffffff ;  /* 0xffffffff0a0a7836 */ /* 0x000fe40000000000 */
[----:B------:R-:W-:Y:S05]  /*1da0*/  BRA.U !UP0, `(.L_x_169) ;  /* 0x00000005086c7547 */ /* 0x000fea000b800000 */
[----:B------:R-:W-:-:S13]  /*1db0*/  ISETP.GE.U32.AND P0, PT, R10, 0x3, PT ;  /* 0x000000030a00780c */ /* 0x000fda0003f06070 */
[----:B------:R-:W-:Y:S05]  /*1dc0*/  @!P0 BRA `(.L_x_170) ;  /* 0x0000000000bc8947 */ /* 0x000fea0003800000 */
[----:B------:R-:W-:Y:S01]  /*1dd0*/  IMAD R2, R7, 0x400, R27 ;  /* 0x0000040007027824 */ /* 0x000fe200078e021b */
[----:B------:R-:W-:Y:S04]  /*1de0*/  BSSY.RECONVERGENT B1, `(.L_x_171) ;  /* 0x0000010000017945 */ /* 0x000fe80003800200 */
[----:B------:R-:W0:Y:S04]  /*1df0*/  LDS R13, [R2] ;  /* 0x00000000020d7984 */ /* 0x000e280000000800 */
[----:B------:R-:W1:Y:S04]  /*1e00*/  LDS R14, [R2+0x400] ;  /* 0x00040000020e7984 */ /* 0x000e680000000800 */
[----:B------:R-:W2:Y:S04]  /*1e10*/  LDS R6, [R2+0x800] ;  /* 0x0008000002067984 */ /* 0x000ea80000000800 */
[----:B------:R-:W3:Y:S01]  /*1e20*/  LDS R12, [R2+0xc00] ;  /* 0x000c0000020c7984 */ /* 0x000ee20000000800 */
[----:B0-----:R-:W-:-:S02]  /*1e30*/  ISETP.NE.AND P0, PT, R13, RZ, PT ;  /* 0x000000ff0d00720c */ /* 0x001fc40003f05270 */
[----:B-1----:R-:W-:Y:S02]  /*1e40*/  ISETP.NE.AND P1, PT, R14, RZ, PT ;  /* 0x000000ff0e00720c */ /* 0x002fe40003f25270 */
[----:B--2---:R-:W-:Y:S02]  /*1e50*/  ISETP.NE.AND P2, PT, R6, RZ, PT ;  /* 0x000000ff0600720c */ /* 0x004fe40003f45270 */
[----:B---3--:R-:W-:-:S07]  /*1e60*/  ISETP.NE.AND P3, PT, R12, RZ, PT ;  /* 0x000000ff0c00720c */ /* 0x008fce0003f65270 */
[----:B------:R-:W-:Y:S06]  /*1e70*/  @!P0 BRA `(.L_x_172) ;  /* 0x0000000000188947 */ /* 0x000fec0003800000 */
[----:B------:R-:W0:Y:S01]  /*1e80*/  LDC.64 R4, c[0x0][0x380] ;  /* 0x0000e000ff047b82 */ /* 0x000e220000000a00 */
[----:B------:R-:W-:Y:S02]  /*1e90*/  IMAD R3, R7, 0x100, R18 ;  /* 0x0000010007037824 */ /* 0x000fe400078e0212 */
[----:B------:R-:W-:Y:S02]  /*1ea0*/  IMAD.MOV.U32 R2, RZ, RZ, R13 ;  /* 0x000000ffff027224 */ /* 0x000fe400078e000d */
[----:B0-----:R-:W-:-:S04]  /*1eb0*/  IMAD.WIDE.U32 R4, R3, 0x8, R4 ;  /* 0x0000000803047825 */ /* 0x001fc800078e0004 */
[----:B------:R-:W-:-:S05]  /*1ec0*/  IMAD.MOV.U32 R3, RZ, RZ, RZ ;  /* 0x000000ffff037224 */ /* 0x000fca00078e00ff */
[----:B------:R0:W-:Y:S02]  /*1ed0*/  REDG.E.ADD.64.STRONG.GPU desc[UR18][R4.64], R2 ;  /* 0x000000020400798e */ /* 0x0001e4000c12e512 */
.L_x_172:
[----:B------:R-:W-:Y:S05]  /*1ee0*/  BSYNC.RECONVERGENT B1 ;  /* 0x0000000000017941 */ /* 0x000fea0003800200 */
.L_x_171:
[----:B------:R-:W-:Y:S04]  /*1ef0*/  BSSY.RECONVERGENT B1, `(.L_x_173) ;  /* 0x0000008000017945 */ /* 0x000fe80003800200 */
[----:B------:R-:W-:Y:S05]  /*1f00*/  @!P1 BRA `(.L_x_174) ;  /* 0x0000000000189947 */ /* 0x000fea0003800000 */
[----:B0-----:R-:W0:Y:S01]  /*1f10*/  LDC.64 R2, c[0x0][0x380] ;  /* 0x0000e000ff027b82 */ /* 0x001e220000000a00 */
[----:B------:R-:W-:Y:S02]  /*1f20*/  IMAD R5, R7, 0x100, R18 ;  /* 0x0000010007057824 */ /* 0x000fe400078e0212 */
[----:B------:R-:W-:Y:S02]  /*1f30*/  HFMA2 R15, -RZ, RZ, 0, 0 ;  /* 0x00000000ff0f7431 */ /* 0x000fe400000001ff */
[----:B------:R-:W-:-:S04]  /*1f40*/  VIADD R5, R5, 0x100 ;  /* 0x0000010005057836 */ /* 0x000fc80000000000 */
[----:B0-----:R-:W-:-:S05]  /*1f50*/  IMAD.WIDE.U32 R2, R5, 0x8, R2 ;  /* 0x0000000805027825 */ /* 0x001fca00078e0002 */
[----:B------:R1:W-:Y:S02]  /*1f60*/  REDG.E.ADD.64.STRONG.GPU desc[UR18][R2.64], R14 ;  /* 0x0000000e0200798e */ /* 0x0003e4000c12e512 */
.L_x_174:
[----:B------:R-:W-:Y:S05]  /*1f70*/  BSYNC.RECONVERGENT B1 ;  /* 0x0000000000017941 */ /* 0x000fea0003800200 */
.L_x_173:
[----:B------:R-:W-:Y:S04]  /*1f80*/  BSSY.RECONVERGENT B1, `(.L_x_175) ;  /* 0x0000009000017945 */ /* 0x000fe80003800200 */
[----:B------:R-:W-:Y:S05]  /*1f90*/  @!P2 BRA `(.L_x_176) ;  /* 0x00000000001ca947 */ /* 0x000fea0003800000 */
[----:B01----:R-:W0:Y:S01]  /*1fa0*/  LDC.64 R2, c[0x0][0x380] ;  /* 0x0000e000ff027b82 */ /* 0x003e220000000a00 */
[----:B------:R-:W-:Y:S02]  /*1fb0*/  IMAD R5, R7, 0x100, R18 ;  /* 0x0000010007057824 */ /* 0x000fe400078e0212 */
[----:B------:R-:W-:Y:S02]  /*1fc0*/  IMAD.MOV.U32 R4, RZ, RZ, R6 ;  /* 0x000000ffff047224 */ /* 0x000fe400078e0006 */
[----:B------:R-:W-:-:S04]  /*1fd0*/  VIADD R5, R5, 0x200 ;  /* 0x0000020005057836 */ /* 0x000fc80000000000 */
[----:B0-----:R-:W-:-:S04]  /*1fe0*/  IMAD.WIDE.U32 R2, R5, 0x8, R2 ;  /* 0x0000000805027825 */ /* 0x001fc800078e0002 */
[----:B------:R-:W-:-:S05]  /*1ff0*/  IMAD.MOV.U32 R5, RZ, RZ, RZ ;  /* 0x000000ffff057224 */ /* 0x000fca00078e00ff */
[----:B------:R2:W-:Y:S02]  /*2000*/  REDG.E.ADD.64.STRONG.GPU desc[UR18][R2.64], R4 ;  /* 0x000000040200798e */ /* 0x0005e4000c12e512 */
.L_x_176:
[----:B------:R-:W-:Y:S05]  /*2010*/  BSYNC.RECONVERGENT B1 ;  /* 0x0000000000017941 */ /* 0x000fea0003800200 */
.L_x_175:
[----:B------:R-:W-:Y:S04]  /*2020*/  BSSY.RECONVERGENT B1, `(.L_x_177) ;  /* 0x0000008000017945 */ /* 0x000fe80003800200 */
[----:B------:R-:W-:Y:S05]  /*2030*/  @!P3 BRA `(.L_x_178) ;  /* 0x000000000018b947 */ /* 0x000fea0003800000 */
[----:B012---:R-:W0:Y:S01]  /*2040*/  LDC.64 R2, c[0x0][0x380] ;  /* 0x0000e000ff027b82 */ /* 0x007e220000000a00 */
[----:B------:R-:W-:Y:S01]  /*2050*/  IMAD R5, R7, 0x100, R18 ;  /* 0x0000010007057824 */ /* 0x000fe200078e0212 */
[----:B------:R-:W-:-:S03]  /*2060*/  MOV R13, RZ ;  /* 0x000000ff000d7202 */ /* 0x000fc60000000f00 */
[----:B------:R-:W-:-:S04]  /*2070*/  VIADD R5, R5, 0x300 ;  /* 0x0000030005057836 */ /* 0x000fc80000000000 */
[----:B0-----:R-:W-:-:S05]  /*2080*/  IMAD.WIDE.U32 R2, R5, 0x8, R2 ;  /* 0x0000000805027825 */ /* 0x001fca00078e0002 */
[----:B------:R3:W-:Y:S02]  /*2090*/  REDG.E.ADD.64.STRONG.GPU desc[UR18][R2.64], R12 ;  /* 0x0000000c0200798e */ /* 0x0007e4000c12e512 */
.L_x_178:
[----:B------:R-:W-:Y:S05]  /*20a0*/  BSYNC.RECONVERGENT B1 ;  /* 0x0000000000017941 */ /* 0x000fea0003800200 */
.L_x_177:
[----:B------:R-:W-:-:S07]  /*20b0*/  VIADD R7, R7, 0x4 ;  /* 0x0000000407077836 */ /* 0x000fce0000000000 */
.L_x_170:
[----:B------:R-:W-:Y:S01]  /*20c0*/  UISETP.NE.AND UP0, UPT, UR9, URZ, UPT ;  /* 0x000000ff0900728c */ /* 0x000fe2000bf05270 */
[----:B------:R-:W-:Y:S08]  /*20d0*/  BSSY.RECONVERGENT B1, `(.L_x_169) ;  /* 0x0000028000017945 */ /* 0x000ff00003800200 */
[----:B------:R-:W-:Y:S05]  /*20e0*/  BRA.U !UP0, `(.L_x_179) ;  /* 0x0000000108987547 */ /* 0x000fea000b800000 */
[----:B------:R-:W-:-:S13]  /*20f0*/  ISETP.NE.AND P0, PT, R0, RZ, PT ;  /* 0x000000ff0000720c */ /* 0x000fda0003f05270 */
[----:B------:R-:W-:Y:S05]  /*2100*/  @!P0 BRA `(.L_x_180) ;  /* 0x0000000000608947 */ /* 0x000fea0003800000 */
[----:B0123--:R-:W-:Y:S01]  /*2110*/  IMAD R2, R7, 0x400, R27 ;  /* 0x0000040007027824 */ /* 0x00ffe200078e021b */
[----:B------:R-:W-:Y:S04]  /*2120*/  BSSY.RECONVERGENT B2, `(.L_x_181) ;  /* 0x000000b000027945 */ /* 0x000fe80003800200 */
[----:B------:R-:W0:Y:S04]  /*2130*/  LDS R4, [R2] ;  /* 0x0000000002047984 */ /* 0x000e280000000800 */
[----:B------:R-:W1:Y:S01]  /*2140*/  LDS R6, [R2+0x400] ;  /* 0x0004000002067984 */ /* 0x000e620000000800 */
[----:B0-----:R-:W-:-:S02]  /*2150*/  ISETP.NE.AND P0, PT, R4, RZ, PT ;  /* 0x000000ff0400720c */ /* 0x001fc40003f05270 */
[----:B-1----:R-:W-:-:S11]  /*2160*/  ISETP.NE.AND P1, PT, R6, RZ, PT ;  /* 0x000000ff0600720c */ /* 0x002fd60003f25270 */
[----:B------:R-:W-:Y:S05]  /*2170*/  @!P0 BRA `(.L_x_182) ;  /* 0x0000000000148947 */ /* 0x000fea0003800000 */
[----:B------:R-:W0:Y:S01]  /*2180*/  LDC.64 R2, c[0x0][0x380] ;  /* 0x0000e000ff027b82 */ /* 0x000e220000000a00 */
[----:B------:R-:W-:-:S04]  /*2190*/  IMAD R5, R7, 0x100, R18 ;  /* 0x0000010007057824 */ /* 0x000fc800078e0212 */
[----:B0-----:R-:W-:-:S04]  /*21a0*/  IMAD.WIDE.U32 R2, R5, 0x8, R2 ;  /* 0x0000000805027825 */ /* 0x001fc800078e0002 */
[----:B------:R-:W-:-:S05]  /*21b0*/  IMAD.MOV.U32 R5, RZ, RZ, RZ ;  /* 0x000000ffff057224 */ /* 0x000fca00078e00ff */
[----:B------:R0:W-:Y:S02]  /*21c0*/  REDG.E.ADD.64.STRONG.GPU desc[UR18][R2.64], R4 ;  /* 0x000000040200798e */ /* 0x0001e4000c12e512 */
.L_x_182:
[----:B------:R-:W-:Y:S05]  /*21d0*/  BSYNC.RECONVERGENT B2 ;  /* 0x0000000000027941 */ /* 0x000fea0003800200 */
.L_x_181:
[----:B------:R-:W-:Y:S04]  /*21e0*/  BSSY.RECONVERGENT B2, `(.L_x_183) ;  /* 0x0000009000027945 */ /* 0x000fe80003800200 */
[----:B------:R-:W-:Y:S05]  /*21f0*/  @!P1 BRA `(.L_x_184) ;  /* 0x00000000001c9947 */ /* 0x000fea0003800000 */
[----:B0-----:R-:W0:Y:S01]  /*2200*/  LDC.64 R2, c[0x0][0x380] ;  /* 0x0000e000ff027b82 */ /* 0x001e220000000a00 */
[----:B------:R-:W-:-:S05]  /*2210*/  IMAD R4, R7, 0x100, R18 ;  /* 0x0000010007047824 */ /* 0x000fca00078e0212 */
[----:B------:R-:W-:Y:S01]  /*2220*/  IADD3 R5, PT, PT, R4, 0x100, RZ ;  /* 0x0000010004057810 */ /* 0x000fe20007ffe0ff */
[----:B------:R-:W-:-:S04]  /*2230*/  IMAD.MOV.U32 R4, RZ, RZ, R6 ;  /* 0x000000ffff047224 */ /* 0x000fc800078e0006 */
[----:B0-----:R-:W-:-:S04]  /*2240*/  IMAD.WIDE.U32 R2, R5, 0x8, R2 ;  /* 0x0000000805027825 */ /* 0x001fc800078e0002 */
[----:B------:R-:W-:-:S05]  /*2250*/  IMAD.MOV.U32 R5, RZ, RZ, RZ ;  /* 0x000000ffff057224 */ /* 0x000fca00078e00ff */
[----:B------:R1:W-:Y:S02]  /*2260*/  REDG.E.ADD.64.STRONG.GPU desc[UR18][R2.64], R4 ;  /* 0x000000040200798e */ /* 0x0003e4000c12e512 */
.L_x_184:
[----:B------:R-:W-:Y:S05]  /*2270*/  BSYNC.RECONVERGENT B2 ;  /* 0x0000000000027941 */ /* 0x000fea0003800200 */
.L_x_183:
[----:B------:R-:W-:-:S07]  /*2280*/  VIADD R7, R7, 0x2 ;  /* 0x0000000207077836 */ /* 0x000fce0000000000 */
.L_x_180:
[----:B------:R-:W-:-:S13]  /*2290*/  ISETP.NE.AND P0, PT, R11, RZ, PT ;  /* 0x000000ff0b00720c */ /* 0x000fda0003f05270 */
[----:B------:R-:W-:Y:S05]  /*22a0*/  @!P0 BRA `(.L_x_179) ;  /* 0x0000000000288947 */ /* 0x000fea0003800000 */
[----:B0123--:R-:W-:-:S05]  /*22b0*/  IMAD R2, R7, 0x400, R27 ;  /* 0x0000040007027824 */ /* 0x00ffca00078e021b */
[----:B------:R-:W0:Y:S02]  /*22c0*/  LDS R6, [R2] ;  /* 0x0000000002067984 */ /* 0x000e240000000800 */
[----:B0-----:R-:W-:-:S13]  /*22d0*/  ISETP.NE.AND P0, PT, R6, RZ, PT ;  /* 0x000000ff0600720c */ /* 0x001fda0003f05270 */
[----:B------:R-:W-:Y:S05]  /*22e0*/  @!P0 BRA `(.L_x_179) ;  /* 0x0000000000188947 */ /* 0x000fea0003800000 */
[----:B------:R-:W0:Y:S01]  /*22f0*/  LDC.64 R2, c[0x0][0x380] ;  /* 0x0000e000ff027b82 */ /* 0x000e220000000a00 */
[----:B------:R-:W-:-:S04]  /*2300*/  IMAD R5, R7, 0x100, R18 ;  /* 0x0000010007057824 */ /* 0x000fc800078e0212 */
[----:B0-----:R-:W-:Y:S01]  /*2310*/  IMAD.WIDE.U32 R4, R5, 0x8, R2 ;  /* 0x0000000805047825 */ /* 0x001fe200078e0002 */
[----:B------:R-:W-:-:S03]  /*2320*/  MOV R2, R6 ;  /* 0x0000000600027202 */ /* 0x000fc60000000f00 */
[----:B------:R-:W-:-:S05]  /*2330*/  IMAD.MOV.U32 R3, RZ, RZ, RZ ;  /* 0x000000ffff037224 */ /* 0x000fca00078e00ff */
[----:B------:R4:W-:Y:S02]  /*2340*/  REDG.E.ADD.64.STRONG.GPU desc[UR18][R4.64], R2 ;  /* 0x000000020400798e */ /* 0x0009e4000c12e512 */
.L_x_179:
[----:B------:R-:W-:Y:S05]  /*2350*/  BSYNC.RECONVERGENT B1 ;  /* 0x0000000000017941 */ /* 0x000fea0003800200 */
.L_x_169:
[----:B------:R-:W-:-:S13]  /*2360*/  ISETP.GT.U32.AND P0, PT, R18, 0x7f, PT ;  /* 0x0000007f1200780c */ /* 0x000fda0003f04070 */
[----:B------:R-:W-:Y:S05]  /*2370*/  @P0 BRA `(.L_x_150) ;  /* 0x00000008008c0947 */ /* 0x000fea0003800000 */
[----:B------:R-:W-:Y:S01]  /*2380*/  ISETP.GE.U32.AND P0, PT, R8, 0x7, PT ;  /* 0x000000070800780c */ /* 0x000fe20003f06070 */
[----:B------:R-:W-:-:S12]  /*2390*/  IMAD.MOV.U32 R7, RZ, RZ, RZ ;  /* 0x000000ffff077224 */ /* 0x000fd800078e00ff */
[----:B------:R-:W-:Y:S05]  /*23a0*/  @!P0 BRA `(.L_x_185) ;  /* 0x0000000400148947 */ /* 0x000fea0003800000 */
[----:B01234-:R-:W0:Y:S01]  /*23b0*/  LDC.64 R2, c[0x0][0x380] ;  /* 0x0000e000ff027b82 */ /* 0x01fe220000000a00 */
[----:B------:R-:W-:-:S07]  /*23c0*/  IMAD.MOV.U32 R8, RZ, RZ, RZ ;  /* 0x000000ffff087224 */ /* 0x000fce00078e00ff */
.L_x_202:
[C---:B------:R-:W-:Y:S01]  /*23d0*/  IMAD R29, R8.reuse, 0x400, R27 ;  /* 0x00000400081d7824 */ /* 0x040fe200078e021b */
[----:B------:R-:W-:Y:S01]  /*23e0*/  BSSY.RECONVERGENT B1, `(.L_x_186) ;  /* 0x000000c000017945 */ /* 0x000fe20003800200 */
[----:B01234-:R-:W-:-:S03]  /*23f0*/  IMAD R5, R8, 0x100, R18 ;  /* 0x0000010008057824 */ /* 0x01ffc600078e0212 */
[----:B------:R-:W1:Y:S01]  /*2400*/  LDS R6, [R29+0x200] ;  /* 0x000200001d067984 */ /* 0x000e620000000800 */
[----:B0-----:R-:W-:-:S03]  /*2410*/  IMAD.WIDE.U32 R4, R5, 0x8, R2 ;  /* 0x0000000805047825 */ /* 0x001fc600078e0002 */
[----:B------:R-:W0:Y:S04]  /*2420*/  LDS R12, [R29+0x600] ;  /* 0x000600001d0c7984 */ /* 0x000e280000000800 */
[----:B------:R2:W3:Y:S04]  /*2430*/  LDS R17, [R29+0xa00] ;  /* 0x000a00001d117984 */ /* 0x0004e80000000800 */
[----:B------:R2:W4:Y:S01]  /*2440*/  LDS R13, [R29+0xe00] ;  /* 0x000e00001d0d7984 */ /* 0x0005220000000800 */
[----:B-1----:R-:W-:Y:S02]  /*2450*/  ISETP.NE.AND P0, PT, R6, RZ, PT ;  /* 0x000000ff0600720c */ /* 0x002fe40003f05270 */
[----:B0-----:R-:W-:-:S11]  /*2460*/  ISETP.NE.AND P1, PT, R12, RZ, PT ;  /* 0x000000ff0c00720c */ /* 0x001fd60003f25270 */
[----:B--234-:R-:W-:Y:S05]  /*2470*/  @!P0 BRA `(.L_x_187) ;  /* 0x0000000000088947 */ /* 0x01cfea0003800000 */
[----:B------:R-:W-:-:S05]  /*2480*/  HFMA2 R7, -RZ, RZ, 0, 0 ;  /* 0x00000000ff077431 */ /* 0x000fca00000001ff */
[----:B------:R0:W-:Y:S02]  /*2490*/  REDG.E.ADD.64.STRONG.GPU desc[UR18][R4.64+0x400], R6 ;  /* 0x000400060400798e */ /* 0x0001e4000c12e512 */
.L_x_187:
[----:B------:R-:W-:Y:S05]  /*24a0*/  BSYNC.RECONVERGENT B1 ;  /* 0x0000000000017941 */ /* 0x000fea0003800200 */
.L_x_186:
[----:B------:R-:W-:Y:S04]  /*24b0*/  BSSY.RECONVERGENT B1, `(.L_x_188) ;  /* 0x0000005000017945 */ /* 0x000fe80003800200 */
[----:B------:R-:W-:Y:S05]  /*24c0*/  @!P1 BRA `(.L_x_189) ;  /* 0x00000000000c9947 */ /* 0x000fea0003800000 */
[----:B0-----:R-:W-:Y:S02]  /*24d0*/  IMAD.MOV.U32 R6, RZ, RZ, R12 ;  /* 0x000000ffff067224 */ /* 0x001fe400078e000c */
[----:B------:R-:W-:-:S05]  /*24e0*/  IMAD.MOV.U32 R7, RZ, RZ, RZ ;  /* 0x000000ffff077224 */ /* 0x000fca00078e00ff */
[----:B------:R1:W-:Y:S02]  /*24f0*/  REDG.E.ADD.64.STRONG.GPU desc[UR18][R4.64+0xc00], R6 ;  /* 0x000c00060400798e */ /* 0x0003e4000c12e512 */
.L_x_189:
[----:B------:R-:W-:Y:S05]  /*2500*/  BSYNC.RECONVERGENT B1 ;  /* 0x0000000000017941 */ /* 0x000fea0003800200 */
.L_x_188:
[----:B------:R-:W2:Y:S01]  /*2510*/  LDS R15, [R29+0x1200] ;  /* 0x001200001d0f7984 */ /* 0x000ea20000000800 */
[----:B------:R-:W-:Y:S01]  /*2520*/  ISETP.NE.AND P6, PT, R17, RZ, PT ;  /* 0x000000ff1100720c */ /* 0x000fe20003fc5270 */
[----:B------:R-:W-:Y:S01]  /*2530*/  VIADD R8, R8, 0x8 ;  /* 0x0000000808087836 */ /* 0x000fe20000000000 */
[----:B------:R-:W-:Y:S01]  /*2540*/  BSSY.RECONVERGENT B1, `(.L_x_190) ;  /* 0x000000e000017945 */ /* 0x000fe20003800200 */
[----:B------:R-:W3:Y:S01]  /*2550*/  LDS R12, [R29+0x1600] ;  /* 0x001600001d0c7984 */ /* 0x000ee20000000800 */
[----:B------:R-:W-:Y:S02]  /*2560*/  ISETP.NE.AND P1, PT, R13, RZ, PT ;  /* 0x000000ff0d00720c */ /* 0x000fe40003f25270 */
[----:B------:R-:W-:Y:S01]  /*2570*/  ISETP.NE.AND P0, PT, R8, R9, PT ;  /* 0x000000090800720c */ /* 0x000fe20003f05270 */
[----:B------:R-:W4:Y:S04]  /*2580*/  LDS R14, [R29+0x1a00] ;  /* 0x001a00001d0e7984 */ /* 0x000f280000000800 */
[----:B------:R-:W5:Y:S01]  /*2590*/  LDS R16, [R29+0x1e00] ;  /* 0x001e00001d107984 */ /* 0x000f620000000800 */
[----:B--2---:R-:W-:-:S02]  /*25a0*/  ISETP.NE.AND P2, PT, R15, RZ, PT ;  /* 0x000000ff0f00720c */ /* 0x004fc40003f45270 */
[----:B---3--:R-:W-:Y:S02]  /*25b0*/  ISETP.NE.AND P3, PT, R12, RZ, PT ;  /* 0x000000ff0c00720c */ /* 0x008fe40003f65270 */
[----:B----4-:R-:W-:Y:S02]  /*25c0*/  ISETP.NE.AND P4, PT, R14, RZ, PT ;  /* 0x000000ff0e00720c */ /* 0x010fe40003f85270 */
[----:B-----5:R-:W-:Y:S01]  /*25d0*/  ISETP.NE.AND P5, PT, R16, RZ, PT ;  /* 0x000000ff1000720c */ /* 0x020fe20003fa5270 */
[----:B------:R-:W-:-:S12]  /*25e0*/  @!P6 BRA `(.L_x_191) ;  /* 0x00000000000ce947 */ /* 0x000fd80003800000 */
[----:B01----:R-:W-:Y:S02]  /*25f0*/  IMAD.MOV.U32 R6, RZ, RZ, R17 ;  /* 0x000000ffff067224 */ /* 0x003fe400078e0011 */
[----:B------:R-:W-:-:S05]  /*2600*/  IMAD.MOV.U32 R7, RZ, RZ, RZ ;  /* 0x000000ffff077224 */ /* 0x000fca00078e00ff */
[----:B------:R2:W-:Y:S02]  /*2610*/  REDG.E.ADD.64.STRONG.GPU desc[UR18][R4.64+0x1400], R6 ;  /* 0x001400060400798e */ /* 0x0005e4000c12e512 */
.L_x_191:
[----:B------:R-:W-:Y:S05]  /*2620*/  BSYNC.RECONVERGENT B1 ;  /* 0x0000000000017941 */ /* 0x000fea0003800200 */
.L_x_190:
[----:B------:R-:W-:Y:S04]  /*2630*/  BSSY.RECONVERGENT B1, `(.L_x_192) ;  /* 0x0000005000017945 */ /* 0x000fe80003800200 */
[----:B------:R-:W-:Y:S05]  /*2640*/  @!P1 BRA `(.L_x_193) ;  /* 0x00000000000c9947 */ /* 0x000fea0003800000 */
[----:B012---:R-:W-:Y:S01]  /*2650*/  MOV R6, R13 ;  /* 0x0000000d00067202 */ /* 0x007fe20000000f00 */
[----:B------:R-:W-:-:S05]  /*2660*/  IMAD.MOV.U32 R7, RZ, RZ, RZ ;  /* 0x000000ffff077224 */ /* 0x000fca00078e00ff */
[----:B------:R3:W-:Y:S02]  /*2670*/  REDG.E.ADD.64.STRONG.GPU desc[UR18][R4.64+0x1c00], R6 ;  /* 0x001c00060400798e */ /* 0x0007e4000c12e512 */
.L_x_193:
[----:B------:R-:W-:Y:S05]  /*2680*/  BSYNC.RECONVERGENT B1 ;  /* 0x0000000000017941 */ /* 0x000fea0003800200 */
.L_x_192:
[----:B------:R-:W-:Y:S04]  /*2690*/  BSSY.RECONVERGENT B1, `(.L_x_194) ;  /* 0x0000005000017945 */ /* 0x000fe80003800200 */
[----:B------:R-:W-:Y:S05]  /*26a0*/  @!P2 BRA `(.L_x_195) ;  /* 0x00000000000ca947 */ /* 0x000fea0003800000 */
[----:B0123--:R-:W-:Y:S02]  /*26b0*/  IMAD.MOV.U32 R6, RZ, RZ, R15 ;  /* 0x000000ffff067224 */ /* 0x00ffe400078e000f */
[----:B------:R-:W-:-:S05]  /*26c0*/  IMAD.MOV.U32 R7, RZ, RZ, RZ ;  /* 0x000000ffff077224 */ /* 0x000fca00078e00ff */
[----:B------:R4:W-:Y:S02]  /*26d0*/  REDG.E.ADD.64.STRONG.GPU desc[UR18][R4.64+0x2400], R6 ;  /* 0x002400060400798e */ /* 0x0009e4000c12e512 */
.L_x_195:
[----:B------:R-:W-:Y:S05]  /*26e0*/  BSYNC.RECONVERGENT B1 ;  /* 0x0000000000017941 */ /* 0x000fea0003800200 */
.L_x_194:
[----:B------:R-:W-:Y:S04]  /*26f0*/  BSSY.RECONVERGENT B1, `(.L_x_196) ;  /* 0x0000004000017945 */ /* 0x000fe80003800200 */
[----:B------:R-:W-:Y:S05]  /*2700*/  @!P3 BRA `(.L_x_197) ;  /* 0x000000000008b947 */ /* 0x000fea0003800000 */
[----:B------:R-:W-:-:S05]  /*2710*/  IMAD.MOV.U32 R13, RZ, RZ, RZ ;  /* 0x000000ffff0d7224 */ /* 0x000fca00078e00ff */
[----:B------:R0:W-:Y:S02]  /*2720*/  REDG.E.ADD.64.STRONG.GPU desc[UR18][R4.64+0x2c00], R12 ;  /* 0x002c000c0400798e */ /* 0x0001e4000c12e512 */
.L_x_197:
[----:B------:R-:W-:Y:S05]  /*2730*/  BSYNC.RECONVERGENT B1 ;  /* 0x0000000000017941 */ /* 0x000fea0003800200 */
.L_x_196:
[----:B------:R-:W-:Y:S04]  /*2740*/  BSSY.RECONVERGENT B1, `(.L_x_198) ;  /* 0x0000004000017945 */ /* 0x000fe80003800200 */
[----:B------:R-:W-:Y:S05]  /*2750*/  @!P4 BRA `(.L_x_199) ;  /* 0x000000000008c947 */ /* 0x000fea0003800000 */
[----:B------:R-:W-:-:S05]  /*2760*/  IMAD.MOV.U32 R15, RZ, RZ, RZ ;  /* 0x000000ffff0f7224 */ /* 0x000fca00078e00ff */
[----:B------:R0:W-:Y:S02]  /*2770*/  REDG.E.ADD.64.STRONG.GPU desc[UR18][R4.64+0x3400], R14 ;  /* 0x0034000e0400798e */ /* 0x0001e4000c12e512 */
.L_x_199:
[----:B------:R-:W-:Y:S05]  /*2780*/  BSYNC.RECONVERGENT B1 ;  /* 0x0000000000017941 */ /* 0x000fea0003800200 */
.L_x_198:
[----:B------:R-:W-:Y:S04]  /*2790*/  BSSY.RECONVERGENT B1, `(.L_x_200) ;  /* 0x0000004000017945 */ /* 0x000fe80003800200 */
[----:B------:R-:W-:Y:S05]  /*27a0*/  @!P5 BRA `(.L_x_201) ;  /* 0x000000000008d947 */ /* 0x000fea0003800000 */
[----:B------:R-:W-:-:S05]  /*27b0*/  HFMA2 R17, -RZ, RZ, 0, 0 ;  /* 0x00000000ff117431 */ /* 0x000fca00000001ff */
[----:B------:R0:W-:Y:S02]  /*27c0*/  REDG.E.ADD.64.STRONG.GPU desc[UR18][R4.64+0x3c00], R16 ;  /* 0x003c00100400798e */ /* 0x0001e4000c12e512 */
.L_x_201:
[----:B------:R-:W-:Y:S05]  /*27d0*/  BSYNC.RECONVERGENT B1 ;  /* 0x0000000000017941 */ /* 0x000fea0003800200 */
.L_x_200:
[----:B------:R-:W-:Y:S05]  /*27e0*/  @P0 BRA `(.L_x_202) ;  /* 0xfffffff800f80947 */ /* 0x000fea000383ffff */
[----:B01234-:R-:W-:-:S07]  /*27f0*/  IMAD.MOV.U32 R7, RZ, RZ, R9 ;  /* 0x000000ffff077224 */ /* 0x01ffce00078e0009 */
.L_x_185:
[----:B------:R-:W-:-:S09]  /*2800*/  UISETP.NE.AND UP0, UPT, UR20, URZ, UPT ;  /* 0x000000ff1400728c */ /* 0x000fd2000bf05270 */
[----:B------:R-:W-:Y:S05]  /*2810*/  BRA.U !UP0, `(.L_x_150) ;  /* 0x0000000508647547 */ /* 0x000fea000b800000 */
[----:B------:R-:W-:-:S13]  /*2820*/  ISETP.GE.U32.AND P0, PT, R10, 0x3, PT ;  /* 0x000000030a00780c */ /* 0x000fda0003f06070 */
[----:B------:R-:W-:Y:S05]  /*2830*/  @!P0 BRA `(.L_x_203) ;  /* 0x0000000000c08947 */ /* 0x000fea0003800000 */
[----:B01234-:R-:W-:Y:S01]  /*2840*/  IMAD R2, R7, 0x400, R27 ;  /* 0x0000040007027824 */ /* 0x01ffe200078e021b */
[----:B------:R-:W-:Y:S04]  /*2850*/  BSSY.RECONVERGENT B1, `(.L_x_204) ;  /* 0x0000010000017945 */ /* 0x000fe80003800200 */
[----:B------:R-:W0:Y:S04]  /*2860*/  LDS R10, [R2+0x200] ;  /* 0x00020000020a7984 */ /* 0x000e280000000800 */
        /* <DEDUP_REMOVED lines=14> */
.L_x_205:
[----:B------:R-:W-:Y:S05]  /*2950*/  BSYNC.RECONVERGENT B1 ;  /* 0x0000000000017941 */ /* 0x000fea0003800200 */
.L_x_204:
[----:B------:R-:W-:Y:S04]  /*2960*/  BSSY.RECONVERGENT B1, `(.L_x_206) ;  /* 0x0000009000017945 */ /* 0x000fe80003800200 */
[----:B------:R-:W-:Y:S05]  /*2970*/  @!P1 BRA `(.L_x_207) ;  /* 0x00000000001c9947 */ /* 0x000fea0003800000 */
[----:B0-----:R-:W0:Y:S01]  /*2980*/  LDC.64 R4, c[0x0][0x380] ;  /* 0x0000e000ff047b82 */ /* 0x001e220000000a00 */
[----:B------:R-:W-:Y:S01]  /*2990*/  LEA R3, R7, R18, 0x8 ;  /* 0x0000001207037211 */ /* 0x000fe200078e40ff */
[----:B------:R-:W-:-:S04]  /*29a0*/  IMAD.MOV.U32 R2, RZ, RZ, R9 ;  /* 0x000000ffff027224 */ /* 0x000fc800078e0009 */
[----:B------:R-:W-:-:S04]  /*29b0*/  VIADD R3, R3, 0x100 ;  /* 0x0000010003037836 */ /* 0x000fc80000000000 */
[----:B0-----:R-:W-:-:S04]  /*29c0*/  IMAD.WIDE.U32 R4, R3, 0x8, R4 ;  /* 0x0000000803047825 */ /* 0x001fc800078e0004 */
[----:B------:R-:W-:-:S05]  /*29d0*/  IMAD.MOV.U32 R3, RZ, RZ, RZ ;  /* 0x000000ffff037224 */ /* 0x000fca00078e00ff */
[----:B------:R1:W-:Y:S02]  /*29e0*/  REDG.E.ADD.64.STRONG.GPU desc[UR18][R4.64+0x400], R2 ;  /* 0x000400020400798e */ /* 0x0003e4000c12e512 */
.L_x_207:
[----:B------:R-:W-:Y:S05]  /*29f0*/  BSYNC.RECONVERGENT B1 ;  /* 0x0000000000017941 */ /* 0x000fea0003800200 */
.L_x_206:
[----:B------:R-:W-:Y:S04]  /*2a00*/  BSSY.RECONVERGENT B1, `(.L_x_208) ;  /* 0x0000009000017945 */ /* 0x000fe80003800200 */
[----:B------:R-:W-:Y:S05]  /*2a10*/  @!P2 BRA `(.L_x_209) ;  /* 0x00000000001ca947 */ /* 0x000fea0003800000 */
[----:B01----:R-:W0:Y:S01]  /*2a20*/  LDC.64 R2, c[0x0][0x380] ;  /* 0x0000e000ff027b82 */ /* 0x003e220000000a00 */
[----:B------:R-:W-:Y:S01]  /*2a30*/  IMAD R5, R7, 0x100, R18 ;  /* 0x0000010007057824 */ /* 0x000fe200078e0212 */
[----:B------:R-:W-:-:S03]  /*2a40*/  MOV R4, R6 ;  /* 0x0000000600047202 */ /* 0x000fc60000000f00 */
[----:B------:R-:W-:-:S04]  /*2a50*/  VIADD R5, R5, 0x200 ;  /* 0x0000020005057836 */ /* 0x000fc80000000000 */
[----:B0-----:R-:W-:-:S04]  /*2a60*/  IMAD.WIDE.U32 R2, R5, 0x8, R2 ;  /* 0x0000000805027825 */ /* 0x001fc800078e0002 */
[----:B------:R-:W-:-:S05]  /*2a70*/  IMAD.MOV.U32 R5, RZ, RZ, RZ ;  /* 0x000000ffff057224 */ /* 0x000fca00078e00ff */
[----:B------:R2:W-:Y:S02]  /*2a80*/  REDG.E.ADD.64.STRONG.GPU desc[UR18][R2.64+0x400], R4 ;  /* 0x000400040200798e */ /* 0x0005e4000c12e512 */
.L_x_209:
[----:B------:R-:W-:Y:S05]  /*2a90*/  BSYNC.RECONVERGENT B1 ;  /* 0x0000000000017941 */ /* 0x000fea0003800200 */
.L_x_208:
[----:B------:R-:W-:Y:S04]  /*2aa0*/  BSSY.RECONVERGENT B1, `(.L_x_210) ;  /* 0x0000008000017945 */ /* 0x000fe80003800200 */
[----:B------:R-:W-:Y:S05]  /*2ab0*/  @!P3 BRA `(.L_x_211) ;  /* 0x000000000018b947 */ /* 0x000fea0003800000 */
[----:B012---:R-:W0:Y:S01]  /*2ac0*/  LDC.64 R2, c[0x0][0x380] ;  /* 0x0000e000ff027b82 */ /* 0x007e220000000a00 */
[----:B------:R-:W-:Y:S02]  /*2ad0*/  IMAD R5, R7, 0x100, R18 ;  /* 0x0000010007057824 */ /* 0x000fe400078e0212 */
[----:B------:R-:W-:Y:S02]  /*2ae0*/  IMAD.MOV.U32 R9, RZ, RZ, RZ ;  /* 0x000000ffff097224 */ /* 0x000fe400078e00ff */
[----:B------:R-:W-:-:S04]  /*2af0*/  VIADD R5, R5, 0x300 ;  /* 0x0000030005057836 */ /* 0x000fc80000000000 */
[----:B0-----:R-:W-:-:S05]  /*2b00*/  IMAD.WIDE.U32 R2, R5, 0x8, R2 ;  /* 0x0000000805027825 */ /* 0x001fca00078e0002 */
[----:B------:R3:W-:Y:S02]  /*2b10*/  REDG.E.ADD.64.STRONG.GPU desc[UR18][R2.64+0x400], R8 ;  /* 0x000400080200798e */ /* 0x0007e4000c12e512 */
.L_x_211:
[----:B------:R-:W-:Y:S05]  /*2b20*/  BSYNC.RECONVERGENT B1 ;  /* 0x0000000000017941 */ /* 0x000fea0003800200 */
.L_x_210:
[----:B------:R-:W-:-:S07]  /*2b30*/  VIADD R7, R7, 0x4 ;  /* 0x0000000407077836 */ /* 0x000fce0000000000 */
.L_x_203:
[----:B------:R-:W-:-:S09]  /*2b40*/  UISETP.NE.AND UP0, UPT, UR9, URZ, UPT ;  /* 0x000000ff0900728c */ /* 0x000fd2000bf05270 */
[----:B------:R-:W-:Y:S05]  /*2b50*/  BRA.U !UP0, `(.L_x_150) ;  /* 0x0000000108947547 */ /* 0x000fea000b800000 */
[----:B------:R-:W-:-:S13]  /*2b60*/  ISETP.NE.AND P0, PT, R0, RZ, PT ;  /* 0x000000ff0000720c */ /* 0x000fda0003f05270 */
[----:B------:R-:W-:Y:S05]  /*2b70*/  @!P0 BRA `(.L_x_212) ;  /* 0x0000000000608947 */ /* 0x000fea0003800000 */
[----:B01234-:R-:W-:Y:S01]  /*2b80*/  LEA R2, R7, R27, 0xa ;  /* 0x0000001b07027211 */ /* 0x01ffe200078e50ff */
[----:B------:R-:W-:Y:S04]  /*2b90*/  BSSY.RECONVERGENT B1, `(.L_x_213) ;  /* 0x000000b000017945 */ /* 0x000fe80003800200 */
[----:B------:R-:W0:Y:S04]  /*2ba0*/  LDS R4, [R2+0x200] ;  /* 0x0002000002047984 */ /* 0x000e280000000800 */
        /* <DEDUP_REMOVED lines=9> */
.L_x_214:
[----:B------:R-:W-:Y:S05]  /*2c40*/  BSYNC.RECONVERGENT B1 ;  /* 0x0000000000017941 */ /* 0x000fea0003800200 */
.L_x_213:
[----:B------:R-:W-:Y:S04]  /*2c50*/  BSSY.RECONVERGENT B1, `(.L_x_215) ;  /* 0x0000009000017945 */ /* 0x000fe80003800200 */
[----:B------:R-:W-:Y:S05]  /*2c60*/  @!P1 BRA `(.L_x_216) ;  /* 0x00000000001c9947 */ /* 0x000fea0003800000 */
[----:B0-----:R-:W0:Y:S01]  /*2c70*/  LDC.64 R2, c[0x0][0x380] ;  /* 0x0000e000ff027b82 */ /* 0x001e220000000a00 */
[----:B------:R-:W-:-:S04]  /*2c80*/  IMAD R4, R7, 0x100, R18 ;  /* 0x0000010007047824 */ /* 0x000fc800078e0212 */
[----:B------:R-:W-:Y:S02]  /*2c90*/  VIADD R5, R4, 0x100 ;  /* 0x0000010004057836 */ /* 0x000fe40000000000 */
[----:B------:R-:W-:Y:S02]  /*2ca0*/  IMAD.MOV.U32 R4, RZ, RZ, R0 ;  /* 0x000000ffff047224 */ /* 0x000fe400078e0000 */
[----:B0-----:R-:W-:-:S04]  /*2cb0*/  IMAD.WIDE.U32 R2, R5, 0x8, R2 ;  /* 0x0000000805027825 */ /* 0x001fc800078e0002 */
[----:B------:R-:W-:-:S05]  /*2cc0*/  HFMA2 R5, -RZ, RZ, 0, 0 ;  /* 0x00000000ff057431 */ /* 0x000fca00000001ff */
[----:B------:R1:W-:Y:S02]  /*2cd0*/  REDG.E.ADD.64.STRONG.GPU desc[UR18][R2.64+0x400], R4 ;  /* 0x000400040200798e */ /* 0x0003e4000c12e512 */
.L_x_216:
[----:B------:R-:W-:Y:S05]  /*2ce0*/  BSYNC.RECONVERGENT B1 ;  /* 0x0000000000017941 */ /* 0x000fea0003800200 */
.L_x_215:
[----:B------:R-:W-:-:S07]  /*2cf0*/  VIADD R7, R7, 0x2 ;  /* 0x0000000207077836 */ /* 0x000fce0000000000 */
.L_x_212:
[----:B------:R-:W-:-:S13]  /*2d00*/  ISETP.NE.AND P0, PT, R11, RZ, PT ;  /* 0x000000ff0b00720c */ /* 0x000fda0003f05270 */
[----:B------:R-:W-:Y:S05]  /*2d10*/  @!P0 BRA `(.L_x_150) ;  /* 0x0000000000248947 */ /* 0x000fea0003800000 */
[----:B------:R-:W-:-:S05]  /*2d20*/  IMAD R0, R7, 0x400, R27 ;  /* 0x0000040007007824 */ /* 0x000fca00078e021b */
[----:B012-4-:R-:W0:Y:S02]  /*2d30*/  LDS R4, [R0+0x200] ;  /* 0x0002000000047984 */ /* 0x017e240000000800 */
[----:B0-----:R-:W-:-:S13]  /*2d40*/  ISETP.NE.AND P0, PT, R4, RZ, PT ;  /* 0x000000ff0400720c */ /* 0x001fda0003f05270 */
[----:B------:R-:W-:Y:S05]  /*2d50*/  @!P0 BRA `(.L_x_150) ;  /* 0x0000000000148947 */ /* 0x000fea0003800000 */
[----:B---3--:R-:W0:Y:S01]  /*2d60*/  LDC.64 R2, c[0x0][0x380] ;  /* 0x0000e000ff027b82 */ /* 0x008e220000000a00 */
[----:B------:R-:W-:Y:S02]  /*2d70*/  IMAD R7, R7, 0x100, R18 ;  /* 0x0000010007077824 */ /* 0x000fe400078e0212 */
[----:B------:R-:W-:Y:S02]  /*2d80*/  IMAD.MOV.U32 R5, RZ, RZ, RZ ;  /* 0x000000ffff057224 */ /* 0x000fe400078e00ff */
[----:B0-----:R-:W-:-:S05]  /*2d90*/  IMAD.WIDE.U32 R2, R7, 0x8, R2 ;  /* 0x0000000807027825 */ /* 0x001fca00078e0002 */
[----:B------:R0:W-:Y:S02]  /*2da0*/  REDG.E.ADD.64.STRONG.GPU desc[UR18][R2.64+0x400], R4 ;  /* 0x000400040200798e */ /* 0x0001e4000c12e512 */
.L_x_150:
[----:B------:R-:W-:Y:S05]  /*2db0*/  BSYNC.RECONVERGENT B0 ;  /* 0x0000000000007941 */ /* 0x000fea0003800200 */
.L_x_149:
[----:B------:R-:W1:Y:S01]  /*2dc0*/  LDCU.64 UR4, c[0x0][0x390] ;  /* 0x00007200ff0477ac */ /* 0x000e620008000a00 */
[----:B------:R-:W-:-:S04]  /*2dd0*/  UIADD3 UR6, UP1, UPT, UR6, 0x1, URZ ;  /* 0x0000000106067890 */ /* 0x000fc8000ff3e0ff */
[----:B------:R-:W-:Y:S02]  /*2de0*/  UIADD3.X UR7, UPT, UPT, URZ, UR7, URZ, UP1, !UPT ;  /* 0x00000007ff077290 */ /* 0x000fe40008ffe4ff */
[----:B-1----:R-:W-:-:S04]  /*2df0*/  UIADD3 UR10, UP0, UPT, UR4, -0x1, URZ ;  /* 0xffffffff040a7890 */ /* 0x002fc8000ff1e0ff */
[----:B------:R-:W-:-:S04]  /*2e00*/  UIADD3.X UR11, UPT, UPT, UR5, -0x1, URZ, UP0, !UPT ;  /* 0xffffffff050b7890 */ /* 0x000fc800087fe4ff */
[----:B------:R-:W-:-:S04]  /*2e10*/  USHF.R.U64 UR10, UR10, 0x1e, UR11 ;  /* 0x0000001e0a0a7899 */ /* 0x000fc8000800120b */
[----:B------:R-:W-:-:S04]  /*2e20*/  UIADD3 UR10, UP0, UPT, UR10, 0x1, URZ ;  /* 0x000000010a0a7890 */ /* 0x000fc8000ff1e0ff */
[----:B------:R-:W-:Y:S02]  /*2e30*/  ULEA.HI.X UR11, UR11, URZ, URZ, 0x2, UP0 ;  /* 0x000000ff0b0b7291 */ /* 0x000fe400080f14ff */
[----:B------:R-:W-:-:S04]  /*2e40*/  UISETP.LT.U32.AND UP0, UPT, UR10, UR4, UPT ;  /* 0x000000040a00728c */ /* 0x000fc8000bf01070 */
[----:B------:R-:W-:-:S04]  /*2e50*/  UISETP.LT.U32.AND.EX UP0, UPT, UR11, UR5, UPT, UP0 ;  /* 0x000000050b00728c */ /* 0x000fc8000bf01100 */
[----:B------:R-:W-:Y:S02]  /*2e60*/  USEL UR4, UR10, UR4, UP0 ;  /* 0x000000040a047287 */ /* 0x000fe40008000000 */
[----:B------:R-:W-:Y:S02]  /*2e70*/  USEL UR5, UR11, UR5, UP0 ;  /* 0x000000050b057287 */ /* 0x000fe40008000000 */
[----:B------:R-:W-:-:S04]  /*2e80*/  UISETP.NE.U32.AND UP0, UPT, UR6, UR4, UPT ;  /* 0x000000040600728c */ /* 0x000fc8000bf05070 */
[----:B------:R-:W-:Y:S01]  /*2e90*/  UISETP.NE.AND.EX UP0, UPT, UR7, UR5, UPT, UP0 ;  /* 0x000000050700728c */ /* 0x000fe2000bf05300 */
[----:B------:R-:W-:Y:S08]  /*2ea0*/  BAR.SYNC.DEFER_BLOCKING 0x0 ;  /* 0x0000000000007b1d */ /* 0x000ff00000010000 */
[----:B------:R-:W-:Y:S05]  /*2eb0*/  BRA.U UP0, `(.L_x_217) ;  /* 0xffffffd100dc7547 */ /* 0x000fea000b83ffff */
[----:B------:R-:W-:Y:S05]  /*2ec0*/  EXIT ;  /* 0x000000000000794d */ /* 0x000fea0003800000 */
.L_x_218:
        /* <DEDUP_REMOVED lines=11> */
.L_x_250:


//--------------------- .text._ZN3cub18CUB_300001_SM_10006detail10radix_sort31DeviceRadixSortSingleTileKernelINS1_5radix10policy_hubIjNS0_8NullTypeEyE10Policy1000ELNS0_9SortOrderE0EjS6_yNS1_21identity_decomposer_tEEEvPKT1_PSB_PKT2_PSF_T3_iiT4_ --------------------------
	.section	.text._ZN3cub18CUB_300001_SM_10006detail10radix_sort31DeviceRadixSortSingleTileKernelINS1_5radix10policy_hubIjNS0_8NullTypeEyE10Policy1000ELNS0_9SortOrderE0EjS6_yNS1_21identity_decomposer_tEEEvPKT1_PSB_PKT2_PSF_T3_iiT4_,"ax",@progbits
	.align	128
        .global         _ZN3cub18CUB_300001_SM_10006detail10radix_sort31DeviceRadixSortSingleTileKernelINS1_5radix10policy_hubIjNS0_8NullTypeEyE10Policy1000ELNS0_9SortOrderE0EjS6_yNS1_21identity_decomposer_tEEEvPKT1_PSB_PKT2_PSF_T3_iiT4_
        .type           _ZN3cub18CUB_300001_SM_10006detail10radix_sort31DeviceRadixSortSingleTileKernelINS1_5radix10policy_hubIjNS0_8NullTypeEyE10Policy1000ELNS0_9SortOrderE0EjS6_yNS1_21identity_decomposer_tEEEvPKT1_PSB_PKT2_PSF_T3_iiT4_,@function
        .size           _ZN3cub18CUB_300001_SM_10006detail10radix_sort31DeviceRadixSortSingleTileKernelINS1_5radix10policy_hubIjNS0_8NullTypeEyE10Policy1000ELNS0_9SortOrderE0EjS6_yNS1_21identity_decomposer_tEEEvPKT1_PSB_PKT2_PSF_T3_iiT4_,(.L_x_251 - _ZN3cub18CUB_300001_SM_10006detail10radix_sort31DeviceRadixSortSingleTileKernelINS1_5radix10policy_hubIjNS0_8NullTypeEyE10Policy1000ELNS0_9SortOrderE0EjS6_yNS1_21identity_decomposer_tEEEvPKT1_PSB_PKT2_PSF_T3_iiT4_)
        .other          _ZN3cub18CUB_300001_SM_10006detail10radix_sort31DeviceRadixSortSingleTileKernelINS1_5radix10policy_hubIjNS0_8NullTypeEyE10Policy1000ELNS0_9SortOrderE0EjS6_yNS1_21identity_decomposer_tEEEvPKT1_PSB_PKT2_PSF_T3_iiT4_,@"STO_CUDA_ENTRY STV_DEFAULT"
_ZN3cub18CUB_300001_SM_10006detail10radix_sort31DeviceRadixSortSingleTileKernelINS1_5radix10policy_hubIjNS0_8NullTypeEyE10Policy1000ELNS0_9SortOrderE0EjS6_yNS1_21identity_decomposer_tEEEvPKT1_PSB_PKT2_PSF_T3_iiT4_:
.text._ZN3cub18CUB_300001_SM_10006detail10radix_sort31DeviceRadixSortSingleTileKernelINS1_5radix10policy_hubIjNS0_8NullTypeEyE10Policy1000ELNS0_9SortOrderE0EjS6_yNS1_21identity_decomposer_tEEEvPKT1_PSB_PKT2_PSF_T3_iiT4_:
[----:B------:R-:W-:Y:S01]  /*0000*/  LDC R1, c[0x0][0x37c] ;  /* 0x0000df00ff017b82 */ /* 0x000fe20000000800 */
[----:B------:R-:W0:Y:S01]  /*0010*/  S2R R0, SR_TID.X ;  /* 0x0000000000007919 */ /* 0x000e220000002100 */
[----:B------:R-:W1:Y:S06]  /*0020*/  LDCU UR4, c[0x0][0x3a0] ;  /* 0x00007400ff0477ac */ /* 0x000e6c0008000800 */
[----:B------:R-:W2:Y:S01]  /*0030*/  LDC.64 R4, c[0x0][0x380] ;  /* 0x0000e000ff047b82 */ /* 0x000ea20000000a00 */
[----:B------:R-:W-:Y:S01]  /*0040*/  IMAD.MOV.U32 R12, RZ, RZ, -0x1 ;  /* 0xffffffffff0c7424 */ /* 0x000fe200078e00ff */
[----:B------:R-:W3:Y:S01]  /*0050*/  LDCU.64 UR10, c[0x0][0x358] ;  /* 0x00006b00ff0a77ac */ /* 0x000ee20008000a00 */
[----:B------:R-:W-:-:S02]  /*0060*/  IMAD.MOV.U32 R13, RZ, RZ, -0x1 ;  /* 0xffffffffff0d7424 */ /* 0x000fc400078e00ff */
[----:B------:R-:W-:Y:S02]  /*0070*/  IMAD.MOV.U32 R15, RZ, RZ, -0x1 ;  /* 0xffffffffff0f7424 */ /* 0x000fe400078e00ff */
[----:B------:R-:W-:Y:S02]  /*0080*/  IMAD.MOV.U32 R14, RZ, RZ, -0x1 ;  /* 0xffffffffff0e7424 */ /* 0x000fe400078e00ff */
[----:B------:R-:W-:Y:S02]  /*0090*/  IMAD.MOV.U32 R16, RZ, RZ, -0x1 ;  /* 0xffffffffff107424 */ /* 0x000fe400078e00ff */
[----:B------:R-:W-:Y:S02]  /*00a0*/  IMAD.MOV.U32 R17, RZ, RZ, -0x1 ;  /* 0xffffffffff117424 */ /* 0x000fe400078e00ff */
[----:B------:R-:W-:Y:S02]  /*00b0*/  IMAD.MOV.U32 R18, RZ, RZ, -0x1 ;  /* 0xffffffffff127424 */ /* 0x000fe400078e00ff */
[----:B------:R-:W-:-:S02]  /*00c0*/  IMAD.MOV.U32 R19, RZ, RZ, -0x1 ;  /* 0xffffffffff137424 */ /* 0x000fc400078e00ff */
[----:B------:R-:W-:Y:S02]  /*00d0*/  IMAD.MOV.U32 R20, RZ, RZ, -0x1 ;  /* 0xffffffffff147424 */ /* 0x000fe400078e00ff */
[----:B------:R-:W-:Y:S01]  /*00e0*/  IMAD.MOV.U32 R21, RZ, RZ, -0x1 ;  /* 0xffffffffff157424 */ /* 0x000fe200078e00ff */
[----:B------:R-:W4:Y:S01]  /*00f0*/  S2UR UR5, SR_CgaCtaId ;  /* 0x00000000000579c3 */ /* 0x000f220000008800 */
[----:B------:R-:W-:Y:S02]  /*0100*/  IMAD.MOV.U32 R22, RZ, RZ, -0x1 ;  /* 0xffffffffff167424 */ /* 0x000fe400078e00ff */
[----:B------:R-:W-:Y:S02]  /*0110*/  IMAD.MOV.U32 R23, RZ, RZ, -0x1 ;  /* 0xffffffffff177424 */ /* 0x000fe400078e00ff */
[----:B------:R-:W-:Y:S02]  /*0120*/  IMAD.MOV.U32 R24, RZ, RZ, -0x1 ;  /* 0xffffffffff187424 */ /* 0x000fe400078e00ff */
[----:B------:R-:W-:-:S02]  /*0130*/  IMAD.MOV.U32 R25, RZ, RZ, -0x1 ;  /* 0xffffffffff197424 */ /* 0x000fc400078e00ff */
[----:B------:R-:W-:Y:S02]  /*0140*/  IMAD.MOV.U32 R26, RZ, RZ, -0x1 ;  /* 0xffffffffff1a7424 */ /* 0x000fe400078e00ff */
[----:B------:R-:W-:Y:S02]  /*0150*/  IMAD.MOV.U32 R27, RZ, RZ, -0x1 ;  /* 0xffffffffff1b7424 */ /* 0x000fe400078e00ff */
[----:B------:R-:W-:Y:S01]  /*0160*/  IMAD.MOV.U32 R28, RZ, RZ, -0x1 ;  /* 0xffffffffff1c7424 */ /* 0x000fe200078e00ff */
[----:B------:R-:W4:Y:S01]  /*0170*/  S2R R29, SR_LANEID ;  /* 0x00000000001d7919 */ /* 0x000f220000000000 */
[----:B0-----:R-:W-:Y:S01]  /*0180*/  IMAD R7, R0, 0x13, RZ ;  /* 0x0000001300077824 */ /* 0x001fe200078e02ff */
[----:B------:R-:W0:Y:S03]  /*0190*/  LDCU.64 UR6, c[0x0][0x3a8] ;  /* 0x00007500ff0677ac */ /* 0x000e260008000a00 */
[C---:B------:R-:W-:Y:S01]  /*01a0*/  VIADD R2, R7.reuse, 0x1 ;  /* 0x0000000107027836 */ /* 0x040fe20000000000 */
[C---:B-1----:R-:W-:Y:S01]  /*01b0*/  ISETP.GE.AND P1, PT, R7.reuse, UR4, PT ;  /* 0x0000000407007c0c */ /* 0x042fe2000bf26270 */
[C---:B------:R-:W-:Y:S01]  /*01c0*/  VIADD R3, R7.reuse, 0x2 ;  /* 0x0000000207037836 */ /* 0x040fe20000000000 */
[----:B------:R-:W1:Y:S01]  /*01d0*/  LDCU UR9, c[0x0][0x3ac] ;  /* 0x00007580ff0977ac */ /* 0x000e620008000800 */
[C---:B------:R-:W-:Y:S01]  /*01e0*/  VIADD R6, R7.reuse, 0x5 ;  /* 0x0000000507067836 */ /* 0x040fe20000000000 */
[----:B------:R-:W-:Y:S01]  /*01f0*/  ISETP.GE.AND P2, PT, R2, UR4, PT ;  /* 0x0000000402007c0c */ /* 0x000fe2000bf46270 */
[----:B------:R-:W-:Y:S01]  /*0200*/  VIADD R2, R7, 0x3 ;  /* 0x0000000307027836 */ /* 0x000fe20000000000 */
[----:B------:R-:W-:Y:S01]  /*0210*/  ISETP.GE.AND P3, PT, R3, UR4, PT ;  /* 0x0000000403007c0c */ /* 0x000fe2000bf66270 */
[----:B--2---:R-:W-:Y:S01]  /*0220*/  IMAD.WIDE.U32 R4, R7, 0x4, R4 ;  /* 0x0000000407047825 */ /* 0x004fe200078e0004 */
[----:B------:R-:W-:-:S02]  /*0230*/  ISETP.GE.AND P6, PT, R6, UR4, PT ;  /* 0x0000000406007c0c */ /* 0x000fc4000bfc6270 */
[----:B------:R-:W-:Y:S01]  /*0240*/  ISETP.GE.AND P4, PT, R2, UR4, PT ;  /* 0x0000000402007c0c */ /* 0x000fe2000bf86270 */
[----:B------:R-:W-:Y:S02]  /*0250*/  IMAD.MOV.U32 R2, RZ, RZ, -0x1 ;  /* 0xffffffffff027424 */ /* 0x000fe400078e00ff */
[C---:B------:R-:W-:Y:S02]  /*0260*/  VIADD R6, R7.reuse, 0x7 ;  /* 0x0000000707067836 */ /* 0x040fe40000000000 */
[C---:B------:R-:W-:Y:S02]  /*0270*/  VIADD R3, R7.reuse, 0x4 ;  /* 0x0000000407037836 */ /* 0x040fe40000000000 */
[----:B---3--:R2:W5:Y:S01]  /*0280*/  @!P1 LDG.E R2, desc[UR10][R4.64] ;  /* 0x0000000a04029981 */ /* 0x008562000c1e1900 */
[----:B------:R-:W-:Y:S01]  /*0290*/  ISETP.GE.AND P1, PT, R6, UR4, PT ;  /* 0x0000000406007c0c */ /* 0x000fe2000bf26270 */
[----:B------:R-:W-:Y:S01]  /*02a0*/  VIADD R6, R7, 0x9 ;  /* 0x0000000907067836 */ /* 0x000fe20000000000 */
[----:B------:R-:W-:Y:S01]  /*02b0*/  ISETP.GE.AND P5, PT, R3, UR4, PT ;  /* 0x0000000403007c0c */ /* 0x000fe2000bfa6270 */
[C---:B------:R-:W-:Y:S01]  /*02c0*/  VIADD R8, R7.reuse, 0x6 ;  /* 0x0000000607087836 */ /* 0x040fe20000000000 */
[----:B------:R2:W5:Y:S01]  /*02d0*/  @!P3 LDG.E R12, desc[UR10][R4.64+0x8] ;  /* 0x0000080a040cb981 */ /* 0x000562000c1e1900 */
[----:B------:R-:W-:Y:S01]  /*02e0*/  IMAD.MOV.U32 R3, RZ, RZ, -0x1 ;  /* 0xffffffffff037424 */ /* 0x000fe200078e00ff */
[----:B------:R-:W-:Y:S01]  /*02f0*/  ISETP.GE.AND P3, PT, R6, UR4, PT ;  /* 0x0000000406007c0c */ /* 0x000fe2000bf66270 */
[C---:B------:R-:W-:Y:S01]  /*0300*/  VIADD R6, R7.reuse, 0xa ;  /* 0x0000000a07067836 */ /* 0x040fe20000000000 */
[----:B------:R-:W-:Y:S01]  /*0310*/  ISETP.GE.AND P0, PT, R8, UR4, PT ;  /* 0x0000000408007c0c */ /* 0x000fe2000bf06270 */
[C---:B------:R-:W-:Y:S01]  /*0320*/  VIADD R8, R7.reuse, 0x8 ;  /* 0x0000000807087836 */ /* 0x040fe20000000000 */
[----:B------:R2:W5:Y:S02]  /*0330*/  @!P4 LDG.E R13, desc[UR10][R4.64+0xc] ;  /* 0x00000c0a040dc981 */ /* 0x000564000c1e1900 */
[----:B------:R-:W-:Y:S01]  /*0340*/  ISETP.GE.AND P4, PT, R6, UR4, PT ;  /* 0x0000000406007c0c */ /* 0x000fe2000bf86270 */
[C---:B------:R-:W-:Y:S01]  /*0350*/  VIADD R6, R7.reuse, 0xc ;  /* 0x0000000c07067836 */ /* 0x040fe20000000000 */
[----:B------:R2:W5:Y:S01]  /*0360*/  @!P2 LDG.E R3, desc[UR10][R4.64+0x4] ;  /* 0x0000040a0403a981 */ /* 0x000562000c1e1900 */
[----:B------:R-:W-:Y:S01]  /*0370*/  ISETP.GE.AND P2, PT, R8, UR4, PT ;  /* 0x0000000408007c0c */ /* 0x000fe2000bf46270 */
[----:B------:R-:W-:-:S02]  /*0380*/  VIADD R8, R7, 0xb ;  /* 0x0000000b07087836 */ /* 0x000fc40000000000 */
[----:B------:R2:W5:Y:S01]  /*0390*/  @!P6 LDG.E R15, desc[UR10][R4.64+0x14] ;  /* 0x0000140a040fe981 */ /* 0x000562000c1e1900 */
[----:B------:R-:W-:Y:S01]  /*03a0*/  ISETP.GE.AND P6, PT, R6, UR4, PT ;  /* 0x0000000406007c0c */ /* 0x000fe2000bfc6270 */
[C---:B------:R-:W-:Y:S02]  /*03b0*/  VIADD R6, R7.reuse, 0xd ;  /* 0x0000000d07067836 */ /* 0x040fe40000000000 */
[----:B------:R2:W5:Y:S01]  /*03c0*/  @!P5 LDG.E R14, desc[UR10][R4.64+0x10] ;  /* 0x0000100a040ed981 */ /* 0x000562000c1e1900 */
[----:B------:R-:W-:Y:S01]  /*03d0*/  ISETP.GE.AND P5, PT, R8, UR4, PT ;  /* 0x0000000408007c0c */ /* 0x000fe2000bfa6270 */
[C---:B------:R-:W-:Y:S02]  /*03e0*/  VIADD R8, R7.reuse, 0xe ;  /* 0x0000000e07087836 */ /* 0x040fe40000000000 */
        /* <DEDUP_REMOVED lines=9> */
[----:B------:R-:W-:Y:S01]  /*0480*/  VIADD R7, R7, 0x12 ;  /* 0x0000001207077836 */ /* 0x000fe20000000000 */
[----:B------:R2:W5:Y:S02]  /*0490*/  @!P3 LDG.E R19, desc[UR10][R4.64+0x24] ;  /* 0x0000240a0413b981 */ /* 0x000564000c1e1900 */
[----:B------:R-:W-:-:S02]  /*04a0*/  ISETP.GE.AND P3, PT, R6, UR4, PT ;  /* 0x0000000406007c0c */ /* 0x000fc4000bf66270 */
[----:B------:R2:W5:Y:S01]  /*04b0*/  @!P4 LDG.E R20, desc[UR10][R4.64+0x28] ;  /* 0x0000280a0414c981 */ /* 0x000562000c1e1900 */
[----:B------:R-:W-:-:S03]  /*04c0*/  ISETP.GE.AND P4, PT, R8, UR4, PT ;  /* 0x0000000408007c0c */ /* 0x000fc6000bf86270 */
[----:B------:R2:W5:Y:S01]  /*04d0*/  @!P5 LDG.E R21, desc[UR10][R4.64+0x2c] ;  /* 0x00002c0a0415d981 */ /* 0x000562000c1e1900 */
[----:B------:R-:W-:-:S03]  /*04e0*/  ISETP.GE.AND P5, PT, R7, UR4, PT ;  /* 0x0000000407007c0c */ /* 0x000fc6000bfa6270 */
[----:B------:R2:W5:Y:S04]  /*04f0*/  @!P6 LDG.E R22, desc[UR10][R4.64+0x30] ;  /* 0x0000300a0416e981 */ /* 0x000568000c1e1900 */
[----:B------:R2:W5:Y:S04]  /*0500*/  @!P0 LDG.E R23, desc[UR10][R4.64+0x34] ;  /* 0x0000340a04178981 */ /* 0x000568000c1e1900 */
[----:B------:R2:W5:Y:S04]  /*0510*/  @!P1 LDG.E R24, desc[UR10][R4.64+0x38] ;  /* 0x0000380a04189981 */ /* 0x000568000c1e1900 */
[----:B------:R2:W5:Y:S04]  /*0520*/  @!P2 LDG.E R25, desc[UR10][R4.64+0x3c] ;  /* 0x00003c0a0419a981 */ /* 0x000568000c1e1900 */
[----:B------:R2:W5:Y:S04]  /*0530*/  @!P3 LDG.E R26, desc[UR10][R4.64+0x40] ;  /* 0x0000400a041ab981 */ /* 0x000568000c1e1900 */
[----:B------:R2:W5:Y:S04]  /*0540*/  @!P4 LDG.E R27, desc[UR10][R4.64+0x44] ;  /* 0x0000440a041bc981 */ /* 0x000568000c1e1900 */
[----:B------:R2:W5:Y:S01]  /*0550*/  @!P5 LDG.E R28, desc[UR10][R4.64+0x48] ;  /* 0x0000480a041cd981 */ /* 0x000562000c1e1900 */
[----:B------:R-:W-:-:S02]  /*0560*/  UMOV UR4, 0x400 ;  /* 0x0000040000047882 */ /* 0x000fc40000000000 */
[----:B----4-:R-:W-:Y:S01]  /*0570*/  ULEA UR4, UR5, UR4, 0x18 ;  /* 0x0000000405047291 */ /* 0x010fe2000f8ec0ff */
[----:B------:R-:W-:-:S05]  /*0580*/  SHF.R.U32.HI R105, RZ, 0x5, R0 ;  /* 0x00000005ff697819 */ /* 0x000fca0000011600 */
[----:B------:R-:W-:-:S05]  /*0590*/  LEA R31, R0, UR4, 0x2 ;  /* 0x00000004001f7c11 */ /* 0x000fca000f8e10ff */
[----:B------:R-:W-:Y:S01]  /*05a0*/  IMAD R33, R0, 0x80, R31 ;  /* 0x0000008000217824 */ /* 0x000fe200078e021f */
[----:B------:R-:W-:-:S03]  /*05b0*/  LEA R30, R105, UR4, 0x2 ;  /* 0x00000004691e7c11 */ /* 0x000fc6000f8e10ff */
[----:B------:R-:W-:Y:S01]  /*05c0*/  IMAD R35, R0, -0x38, R33 ;  /* 0xffffffc800237824 */ /* 0x000fe200078e0221 */
[----:B0-----:R-:W-:Y:S02]  /*05d0*/  UIADD3 UR8, UPT, UPT, UR6, 0x6, URZ ;  /* 0x0000000606087890 */ /* 0x001fe4000fffe0ff */
[----:B------:R-:W-:Y:S01]  /*05e0*/  UIADD3 UR5, UPT, UPT, -UR6, UR7, URZ ;  /* 0x0000000706057290 */ /* 0x000fe2000fffe1ff */
[----:B-12---:R-:W-:Y:S11]  /*05f0*/  BAR.SYNC.DEFER_BLOCKING 0x0 ;  /* 0x0000000000007b1d */ /* 0x006ff60000010000 */
.L_x_220:
[----:B------:R-:W-:Y:S01]  /*0600*/  UISETP.LT.AND UP0, UPT, UR5, 0x6, UPT ;  /* 0x000000060500788c */ /* 0x000fe2000bf01270 */
[----:B------:R-:W-:Y:S01]  /*0610*/  STS [R31], RZ ;  /* 0x000000ff1f007388 */ /* 0x000fe20000000800 */
[----:B------:R-:W-:Y:S01]  /*0620*/  UIADD3 UR6, UPT, UPT, UR8, -0x6, URZ ;  /* 0xfffffffa08067890 */ /* 0x000fe2000fffe0ff */
[----:B------:R-:W-:Y:S01]  /*0630*/  ISETP.NE.AND P1, PT, R29, 0x1f, PT ;  /* 0x0000001f1d00780c */ /* 0x000fe20003f25270 */
[----:B------:R-:W-:Y:S01]  /*0640*/  USEL UR4, UR5, 0x6, UP0 ;  /* 0x0000000605047887 */ /* 0x000fe20008000000 */
[----:B------:R-:W-:Y:S01]  /*0650*/  STS [R31+0x400], RZ ;  /* 0x000400ff1f007388 */ /* 0x000fe20000000800 */
[C---:B------:R-:W-:Y:S01]  /*0660*/  ISETP.NE.AND P2, PT, R105.reuse, 0x6, PT ;  /* 0x000000066900780c */ /* 0x040fe20003f45270 */
[----:B------:R-:W-:Y:S01]  /*0670*/  UISETP.GE.AND UP0, UPT, UR8, UR9, UPT ;  /* 0x000000090800728c */ /* 0x000fe2000bf06270 */
[----:B0----5:R-:W-:Y:S01]  /*0680*/  SHF.R.U32.HI R4, RZ, UR6, R2 ;  /* 0x00000006ff047c19 */ /* 0x021fe20008011602 */
[----:B------:R-:W-:Y:S01]  /*0690*/  UBMSK UR4, URZ, UR4 ;  /* 0x00000004ff04729b */ /* 0x000fe20008000000 */
[----:B------:R-:W-:Y:S01]  /*06a0*/  STS [R31+0x800], RZ ;  /* 0x000800ff1f007388 */ /* 0x000fe20000000800 */
[----:B------:R-:W-:-:S03]  /*06b0*/  ISETP.NE.AND P3, PT, R105, 0x7, PT ;  /* 0x000000076900780c */ /* 0x000fc60003f65270 */
[----:B------:R-:W-:Y:S01]  /*06c0*/  STS [R31+0xc00], RZ ;  /* 0x000c00ff1f007388 */ /* 0x000fe20000000800 */
[----:B------:R-:W-:-:S03]  /*06d0*/  LOP3.LUT R4, R4, UR4, RZ, 0xc0, !PT ;  /* 0x0000000404047c12 */ /* 0x000fc6000f8ec0ff */
[----:B------:R-:W-:Y:S02]  /*06e0*/  STS [R31+0x1000], RZ ;  /* 0x001000ff1f007388 */ /* 0x000fe40000000800 */
[----:B------:R-:W-:Y:S01]  /*06f0*/  IMAD.SHL.U32 R5, R4, 0x400, RZ ;  /* 0x0000040004057824 */ /* 0x000fe200078e00ff */
[----:B------:R-:W-:Y:S01]  /*0700*/  SHF.R.U32.HI R4, RZ, 0x4, R4 ;  /* 0x00000004ff047819 */ /* 0x000fe20000011604 */
[----:B------:R-:W-:Y:S03]  /*0710*/  STS [R31+0x1400], RZ ;  /* 0x001400ff1f007388 */ /* 0x000fe60000000800 */
[----:B------:R-:W-:Y:S01]  /*0720*/  LOP3.LUT R34, R5, 0x7c00, RZ, 0xc0, !PT ;  /* 0x00007c0005227812 */ /* 0x000fe200078ec0ff */
[----:B------:R-:W-:Y:S01]  /*0730*/  STS [R31+0x1800], RZ ;  /* 0x001800ff1f007388 */ /* 0x000fe20000000800 */
[----:B------:R-:W-:-:S03]  /*0740*/  LOP3.LUT R4, R4, 0xffffffe, RZ, 0xc0, !PT ;  /* 0x0ffffffe04047812 */ /* 0x000fc600078ec0ff */
[----:B------:R-:W-:Y:S01]  /*0750*/  STS [R31+0x1c00], RZ ;  /* 0x001c00ff1f007388 */ /* 0x000fe20000000800 */
[----:B------:R-:W-:Y:S02]  /*0760*/  IADD3 R34, PT, PT, R4, R31, R34 ;  /* 0x0000001f04227210 */ /* 0x000fe40007ffe022 */
[----:B------:R-:W-:Y:S01]  /*0770*/  SHF.R.U32.HI R4, RZ, UR6, R3 ;  /* 0x00000006ff047c19 */ /* 0x000fe20008011603 */
[----:B------:R-:W-:Y:S03]  /*0780*/  STS [R31+0x2000], RZ ;  /* 0x002000ff1f007388 */ /* 0x000fe60000000800 */
[----:B------:R-:W-:Y:S01]  /*0790*/  LOP3.LUT R4, R4, UR4, RZ, 0xc0, !PT ;  /* 0x0000000404047c12 */ /* 0x000fe2000f8ec0ff */
[----:B------:R-:W-:Y:S04]  /*07a0*/  STS [R31+0x2400], RZ ;  /* 0x002400ff1f007388 */ /* 0x000fe80000000800 */
[----:B------:R-:W-:Y:S01]  /*07b0*/  STS [R31+0x2800], RZ ;  /* 0x002800ff1f007388 */ /* 0x000fe20000000800 */
[----:B------:R-:W-:Y:S01]  /*07c0*/  IMAD.SHL.U32 R5, R4, 0x400, RZ ;  /* 0x0000040004057824 */ /* 0x000fe200078e00ff */
[----:B------:R-:W-:-:S02]  /*07d0*/  SHF.R.U32.HI R4, RZ, 0x4, R4 ;  /* 0x00000004ff047819 */ /* 0x000fc40000011604 */
[----:B------:R-:W-:Y:S02]  /*07e0*/  STS [R31+0x2c00], RZ ;  /* 0x002c00ff1f007388 */ /* 0x000fe40000000800 */
[----:B------:R-:W-:Y:S02]  /*07f0*/  LOP3.LUT R36, R5, 0x7c00, RZ, 0xc0, !PT ;  /* 0x00007c0005247812 */ /* 0x000fe400078ec0ff */
        /* <DEDUP_REMOVED lines=32> */
[----:B------:R-:W0:Y:S02]  /*0a00*/  LDS.U16 R32, [R34] ;  /* 0x0000000022207984 */ /* 0x000e240000000400 */
[----:B0-----:R-:W-:-:S05]  /*0a10*/  VIADD R5, R32, 0x1 ;  /* 0x0000000120057836 */ /* 0x001fca0000000000 */
[----:B------:R0:W-:Y:S04]  /*0a20*/  STS.U16 [R34], R5 ;  /* 0x0000000522007388 */ /* 0x0001e80000000400 */
[----:B------:R-:W1:Y:S01]  /*0a30*/  LDS.U16 R38, [R36] ;  /* 0x0000000024267984 */ /* 0x000e620000000400 */
[----:B0-----:R-:W-:Y:S01]  /*0a40*/  IMAD.SHL.U32 R5, R4, 0x400, RZ ;  /* 0x0000040004057824 */ /* 0x001fe200078e00ff */
[----:B------:R-:W-:-:S04]  /*0a50*/  SHF.R.U32.HI R4, RZ, 0x4, R4 ;  /* 0x00000004ff047819 */ /* 0x000fc80000011604 */
[----:B------:R-:W-:Y:S02]  /*0a60*/  LOP3.LUT R6, R5, 0x7c00, RZ, 0xc0, !PT ;  /* 0x00007c0005067812 */ /* 0x000fe400078ec0ff */
[----:B------:R-:W-:Y:S02]  /*0a70*/  LOP3.LUT R41, R4, 0xffffffe, RZ, 0xc0, !PT ;  /* 0x0ffffffe04297812 */ /* 0x000fe400078ec0ff */
[----:B------:R-:W-:Y:S02]  /*0a80*/  SHF.R.U32.HI R5, RZ, UR6, R14 ;  /* 0x00000006ff057c19 */ /* 0x000fe4000801160e */
[----:B------:R-:W-:Y:S02]  /*0a90*/  IADD3 R41, PT, PT, R41, R31, R6 ;  /* 0x0000001f29297210 */ /* 0x000fe40007ffe006 */
[----:B------:R-:W-:-:S05]  /*0aa0*/  LOP3.LUT R5, R5, UR4, RZ, 0xc0, !PT ;  /* 0x0000000405057c12 */ /* 0x000fca000f8ec0ff */
[----:B------:R-:W-:Y:S01]  /*0ab0*/  IMAD.SHL.U32 R6, R5, 0x400, RZ ;  /* 0x0000040005067824 */ /* 0x000fe200078e00ff */
[----:B------:R-:W-:-:S04]  /*0ac0*/  SHF.R.U32.HI R5, RZ, 0x4, R5 ;  /* 0x00000004ff057819 */ /* 0x000fc80000011605 */
[----:B------:R-:W-:Y:S02]  /*0ad0*/  LOP3.LUT R8, R6, 0x7c00, RZ, 0xc0, !PT ;  /* 0x00007c0006087812 */ /* 0x000fe400078ec0ff */
[----:B------:R-:W-:-:S04]  /*0ae0*/  LOP3.LUT R5, R5, 0xffffffe, RZ, 0xc0, !PT ;  /* 0x0ffffffe05057812 */ /* 0x000fc800078ec0ff */
[----:B------:R-:W-:Y:S01]  /*0af0*/  IADD3 R43, PT, PT, R5, R31, R8 ;  /* 0x0000001f052b7210 */ /* 0x000fe20007ffe008 */
[----:B-1----:R-:W-:-:S05]  /*0b00*/  VIADD R7, R38, 0x1 ;  /* 0x0000000126077836 */ /* 0x002fca0000000000 */
[----:B------:R-:W-:Y:S04]  /*0b10*/  STS.U16 [R36], R7 ;  /* 0x0000000724007388 */ /* 0x000fe80000000400 */
[----:B------:R-:W0:Y:S02]  /*0b20*/  LDS.U16 R40, [R39] ;  /* 0x0000000027287984 */ /* 0x000e240000000400 */
[----:B0-----:R-:W-:-:S05]  /*0b30*/  VIADD R4, R40, 0x1 ;  /* 0x0000000128047836 */ /* 0x001fca0000000000 */
[----:B------:R0:W-:Y:S04]  /*0b40*/  STS.U16 [R39], R4 ;  /* 0x0000000427007388 */ /* 0x0001e80000000400 */
[----:B------:R-:W1:Y:S01]  /*0b50*/  LDS.U16 R42, [R41] ;  /* 0x00000000292a7984 */ /* 0x000e620000000400 */
[----:B0-----:R-:W-:-:S04]  /*0b60*/  SHF.R.U32.HI R4, RZ, UR6, R15 ;  /* 0x00000006ff047c19 */ /* 0x001fc8000801160f */
[----:B------:R-:W-:-:S05]  /*0b70*/  LOP3.LUT R4, R4, UR4, RZ, 0xc0, !PT ;  /* 0x0000000404047c12 */ /* 0x000fca000f8ec0ff */
[----:B------:R-:W-:Y:S01]  /*0b80*/  IMAD.SHL.U32 R5, R4, 0x400, RZ ;  /* 0x0000040004057824 */ /* 0x000fe200078e00ff */
[----:B------:R-:W-:-:S04]  /*0b90*/  SHF.R.U32.HI R4, RZ, 0x4, R4 ;  /* 0x00000004ff047819 */ /* 0x000fc80000011604 */
[----:B------:R-:W-:Y:S02]  /*0ba0*/  LOP3.LUT R8, R5, 0x7c00, RZ, 0xc0, !PT ;  /* 0x00007c0005087812 */ /* 0x000fe400078ec0ff */
[----:B------:R-:W-:Y:S02]  /*0bb0*/  LOP3.LUT R45, R4, 0xffffffe, RZ, 0xc0, !PT ;  /* 0x0ffffffe042d7812 */ /* 0x000fe400078ec0ff */
[----:B------:R-:W-:Y:S02]  /*0bc0*/  SHF.R.U32.HI R5, RZ, UR6, R16 ;  /* 0x00000006ff057c19 */ /* 0x000fe40008011610 */
[----:B------:R-:W-:Y:S02]  /*0bd0*/  IADD3 R45, PT, PT, R45, R31, R8 ;  /* 0x0000001f2d2d7210 */ /* 0x000fe40007ffe008 */
[----:B------:R-:W-:Y:S01]  /*0be0*/  LOP3.LUT R5, R5, UR4, RZ, 0xc0, !PT ;  /* 0x0000000405057c12 */ /* 0x000fe2000f8ec0ff */
[----:B-1----:R-:W-:-:S05]  /*0bf0*/  VIADD R6, R42, 0x1 ;  /* 0x000000012a067836 */ /* 0x002fca0000000000 */
[----:B------:R0:W-:Y:S04]  /*0c00*/  STS.U16 [R41], R6 ;  /* 0x0000000629007388 */ /* 0x0001e80000000400 */
[----:B------:R-:W1:Y:S01]  /*0c10*/  LDS.U16 R44, [R43] ;  /* 0x000000002b2c7984 */ /* 0x000e620000000400 */
[----:B0-----:R-:W-:Y:S01]  /*0c20*/  IMAD.SHL.U32 R6, R5, 0x400, RZ ;  /* 0x0000040005067824 */ /* 0x001fe200078e00ff */
[----:B------:R-:W-:-:S04]  /*0c30*/  SHF.R.U32.HI R5, RZ, 0x4, R5 ;  /* 0x00000004ff057819 */ /* 0x000fc80000011605 */
[----:B------:R-:W-:Y:S02]  /*0c40*/  LOP3.LUT R8, R6, 0x7c00, RZ, 0xc0, !PT ;  /* 0x00007c0006087812 */ /* 0x000fe400078ec0ff */
[----:B------:R-:W-:-:S04]  /*0c50*/  LOP3.LUT R5, R5, 0xffffffe, RZ, 0xc0, !PT ;  /* 0x0ffffffe05057812 */ /* 0x000fc800078ec0ff */
[----:B------:R-:W-:Y:S01]  /*0c60*/  IADD3 R47, PT, PT, R5, R31, R8 ;  /* 0x0000001f052f7210 */ /* 0x000fe20007ffe008 */
[----:B-1----:R-:W-:-:S05]  /*0c70*/  VIADD R4, R44, 0x1 ;  /* 0x000000012c047836 */ /* 0x002fca0000000000 */
        /* <DEDUP_REMOVED lines=108> */
[----:B------:R-:W-:Y:S01]  /*1340*/  SHF.R.U32.HI R5, RZ, UR6, R28 ;  /* 0x00000006ff057c19 */ /* 0x000fe2000801161c */
[----:B------:R-:W0:Y:S01]  /*1350*/  S2UR UR6, SR_CgaCtaId ;  /* 0x00000000000679c3 */ /* 0x000e220000008800 */
[----:B------:R-:W-:Y:S02]  /*1360*/  IADD3 R69, PT, PT, R69, R31, R8 ;  /* 0x0000001f45457210 */ /* 0x000fe40007ffe008 */
[----:B------:R-:W-:Y:S01]  /*1370*/  LOP3.LUT R5, R5, UR4, RZ, 0xc0, !PT ;  /* 0x0000000405057c12 */ /* 0x000fe2000f8ec0ff */
[----:B------:R-:W-:Y:S01]  /*1380*/  UMOV UR4, 0x400 ;  /* 0x0000040000047882 */ /* 0x000fe20000000000 */
[----:B-1----:R-:W-:-:S05]  /*1390*/  VIADD R6, R66, 0x1 ;  /* 0x0000000142067836 */ /* 0x002fca0000000000 */
[----:B------:R1:W-:Y:S04]  /*13a0*/  STS.U16 [R65], R6 ;  /* 0x0000000641007388 */ /* 0x0003e80000000400 */
[----:B------:R-:W2:Y:S01]  /*13b0*/  LDS.U16 R68, [R67] ;  /* 0x0000000043447984 */ /* 0x000ea20000000400 */
[----:B0-----:R-:W-:Y:S01]  /*13c0*/  ULEA UR4, UR6, UR4, 0x18 ;  /* 0x0000000406047291 */ /* 0x001fe2000f8ec0ff */
[----:B-1----:R-:W-:Y:S01]  /*13d0*/  IMAD.SHL.U32 R6, R5, 0x400, RZ ;  /* 0x0000040005067824 */ /* 0x002fe200078e00ff */
[----:B------:R-:W-:-:S04]  /*13e0*/  SHF.R.U32.HI R5, RZ, 0x4, R5 ;  /* 0x00000004ff057819 */ /* 0x000fc80000011605 */
[----:B------:R-:W-:Y:S02]  /*13f0*/  LOP3.LUT R8, R6, 0x7c00, RZ, 0xc0, !PT ;  /* 0x00007c0006087812 */ /* 0x000fe400078ec0ff */
[----:B------:R-:W-:-:S04]  /*1400*/  LOP3.LUT R5, R5, 0xffffffe, RZ, 0xc0, !PT ;  /* 0x0ffffffe05057812 */ /* 0x000fc800078ec0ff */
[----:B------:R-:W-:Y:S01]  /*1410*/  IADD3 R71, PT, PT, R5, R31, R8 ;  /* 0x0000001f05477210 */ /* 0x000fe20007ffe008 */
[----:B--2---:R-:W-:-:S05]  /*1420*/  VIADD R4, R68, 0x1 ;  /* 0x0000000144047836 */ /* 0x004fca0000000000 */
[----:B------:R-:W-:Y:S04]  /*1430*/  STS.U16 [R67], R4 ;  /* 0x0000000443007388 */ /* 0x000fe80000000400 */
[----:B------:R-:W0:Y:S02]  /*1440*/  LDS.U16 R70, [R69] ;  /* 0x0000000045467984 */ /* 0x000e240000000400 */
[----:B0-----:R-:W-:-:S05]  /*1450*/  VIADD R6, R70, 0x1 ;  /* 0x0000000146067836 */ /* 0x001fca0000000000 */
[----:B------:R-:W-:Y:S04]  /*1460*/  STS.U16 [R69], R6 ;  /* 0x0000000645007388 */ /* 0x000fe80000000400 */
[----:B------:R-:W0:Y:S02]  /*1470*/  LDS.U16 R72, [R71] ;  /* 0x0000000047487984 */ /* 0x000e240000000400 */
[----:B0-----:R-:W-:-:S05]  /*1480*/  VIADD R4, R72, 0x1 ;  /* 0x0000000148047836 */ /* 0x001fca0000000000 */
[----:B------:R-:W-:Y:S01]  /*1490*/  STS.U16 [R71], R4 ;  /* 0x0000000447007388 */ /* 0x000fe20000000400 */
[----:B------:R-:W-:Y:S06]  /*14a0*/  BAR.SYNC.DEFER_BLOCKING 0x0 ;  /* 0x0000000000007b1d */ /* 0x000fec0000010000 */
[----:B------:R-:W-:Y:S04]  /*14b0*/  LDS R73, [R33] ;  /* 0x0000000021497984 */ /* 0x000fe80000000800 */
[----:B------:R-:W0:Y:S04]  /*14c0*/  LDS R74, [R33+0x4] ;  /* 0x00000400214a7984 */ /* 0x000e280000000800 */
[----:B------:R-:W1:Y:S04]  /*14d0*/  LDS R75, [R33+0x8] ;  /* 0x00000800214b7984 */ /* 0x000e680000000800 */
[----:B------:R-:W2:Y:S04]  /*14e0*/  LDS R76, [R33+0xc] ;  /* 0x00000c00214c7984 */ /* 0x000ea80000000800 */
[----:B------:R-:W3:Y:S04]  /*14f0*/  LDS R77, [R33+0x10] ;  /* 0x00001000214d7984 */ /* 0x000ee80000000800 */
[----:B------:R-:W4:Y:S04]  /*1500*/  LDS R78, [R33+0x14] ;  /* 0x00001400214e7984 */ /* 0x000f280000000800 */
[----:B------:R-:W4:Y:S04]  /*1510*/  LDS R79, [R33+0x18] ;  /* 0x00001800214f7984 */ /* 0x000f280000000800 */
[----:B------:R-:W4:Y:S04]  /*1520*/  LDS R80, [R33+0x1c] ;  /* 0x00001c0021507984 */ /* 0x000f280000000800 */
[----:B------:R-:W4:Y:S04]  /*1530*/  LDS R81, [R33+0x20] ;  /* 0x0000200021517984 */ /* 0x000f280000000800 */
[----:B------:R-:W4:Y:S04]  /*1540*/  LDS R82, [R33+0x24] ;  /* 0x0000240021527984 */ /* 0x000f280000000800 */
[----:B------:R-:W4:Y:S04]  /*1550*/  LDS R83, [R33+0x28] ;  /* 0x0000280021537984 */ /* 0x000f280000000800 */
[----:B------:R-:W4:Y:S01]  /*1560*/  LDS R84, [R33+0x2c] ;  /* 0x00002c0021547984 */ /* 0x000f220000000800 */
[----:B0-----:R-:W-:-:S03]  /*1570*/  IMAD.IADD R74, R73, 0x1, R74 ;  /* 0x00000001494a7824 */ /* 0x001fc600078e024a */
[----:B------:R-:W0:Y:S01]  /*1580*/  LDS R85, [R33+0x30] ;  /* 0x0000300021557984 */ /* 0x000e220000000800 */
[----:B-1----:R-:W-:-:S03]  /*1590*/  IMAD.IADD R75, R75, 0x1, R74 ;  /* 0x000000014b4b7824 */ /* 0x002fc600078e024a */
[----:B------:R-:W1:Y:S01]  /*15a0*/  LDS R86, [R33+0x34] ;  /* 0x0000340021567984 */ /* 0x000e620000000800 */
[----:B--2---:R-:W-:-:S03]  /*15b0*/  IMAD.IADD R76, R76, 0x1, R75 ;  /* 0x000000014c4c7824 */ /* 0x004fc600078e024b */
[----:B------:R-:W2:Y:S01]  /*15c0*/  LDS R87, [R33+0x38] ;  /* 0x0000380021577984 */ /* 0x000ea20000000800 */
[----:B---3--:R-:W-:-:S03]  /*15d0*/  IMAD.IADD R77, R77, 0x1, R76 ;  /* 0x000000014d4d7824 */ /* 0x008fc600078e024c */
[----:B------:R-:W3:Y:S01]  /*15e0*/  LDS R88, [R33+0x3c] ;  /* 0x00003c0021587984 */ /* 0x000ee20000000800 */
[----:B----4-:R-:W-:-:S03]  /*15f0*/  IMAD.IADD R78, R78, 0x1, R77 ;  /* 0x000000014e4e7824 */ /* 0x010fc600078e024d */
[----:B------:R-:W4:Y:S01]  /*1600*/  LDS R89, [R33+0x40] ;  /* 0x0000400021597984 */ /* 0x000f220000000800 */
[----:B------:R-:W-:-:S03]  /*1610*/  IMAD.IADD R79, R79, 0x1, R78 ;  /* 0x000000014f4f7824 */ /* 0x000fc600078e024e */
        /* <DEDUP_REMOVED lines=31> */
[----:B------:R-:W-:-:S04]  /*1810*/  IMAD.IADD R95, R95, 0x1, R94 ;  /* 0x000000015f5f7824 */ /* 0x000fc800078e025e */
[----:B0-----:R-:W-:-:S04]  /*1820*/  IMAD.IADD R96, R96, 0x1, R95 ;  /* 0x0000000160607824 */ /* 0x001fc800078e025f */
[----:B-1----:R-:W-:-:S04]  /*1830*/  IMAD.IADD R97, R97, 0x1, R96 ;  /* 0x0000000161617824 */ /* 0x002fc800078e0260 */
[----:B--2---:R-:W-:-:S04]  /*1840*/  IMAD.IADD R98, R98, 0x1, R97 ;  /* 0x0000000162627824 */ /* 0x004fc800078e0261 */
[----:B---3--:R-:W-:-:S04]  /*1850*/  IMAD.IADD R99, R99, 0x1, R98 ;  /* 0x0000000163637824 */ /* 0x008fc800078e0262 */
[----:B----4-:R-:W-:-:S04]  /*1860*/  IMAD.IADD R100, R100, 0x1, R99 ;  /* 0x0000000164647824 */ /* 0x010fc800078e0263 */
[----:B------:R-:W-:-:S04]  /*1870*/  IMAD.IADD R101, R101, 0x1, R100 ;  /* 0x0000000165657824 */ /* 0x000fc800078e0264 */
[----:B------:R-:W-:-:S04]  /*1880*/  IMAD.IADD R102, R102, 0x1, R101 ;  /* 0x0000000166667824 */ /* 0x000fc800078e0265 */
[----:B------:R-:W-:-:S04]  /*1890*/  IMAD.IADD R103, R103, 0x1, R102 ;  /* 0x0000000167677824 */ /* 0x000fc800078e0266 */
[----:B------:R-:W-:-:S04]  /*18a0*/  IMAD.IADD R104, R104, 0x1, R103 ;  /* 0x0000000168687824 */ /* 0x000fc800078e0267 */
[----:B------:R-:W-:-:S05]  /*18b0*/  IMAD.IADD R106, R5, 0x1, R104 ;  /* 0x00000001056a7824 */ /* 0x000fca00078e0268 */
        /* <DEDUP_REMOVED lines=8> */
[----:B------:R-:W0:Y:S02]  /*1940*/  SHFL.UP P0, R107, R108, 0x10, RZ ;  /* 0x060000006c6b7989 */ /* 0x000e2400000000ff */
[----:B0-----:R-:W-:Y:S01]  /*1950*/  @P0 IMAD.IADD R107, R108, 0x1, R107 ;  /* 0x000000016c6b0824 */ /* 0x001fe200078e026b */
[----:B------:R-:W-:-:S03]  /*1960*/  ISETP.NE.AND P0, PT, R105, 0x1, PT ;  /* 0x000000016900780c */ /* 0x000fc60003f05270 */
[----:B------:R-:W-:Y:S01]  /*1970*/  IMAD.IADD R106, R107, 0x1, -R106 ;  /* 0x000000016b6a7824 */ /* 0x000fe200078e0a6a */
[----:B------:R-:W-:Y:S01]  /*1980*/  @!P1 STS [R30+0x8400], R107 ;  /* 0x0084006b1e009388 */ /* 0x000fe20000000800 */
[----:B------:R-:W-:Y:S01]  /*1990*/  BAR.SYNC.DEFER_BLOCKING 0x0 ;  /* 0x0000000000007b1d */ /* 0x000fe20000010000 */
[----:B------:R-:W-:-:S05]  /*19a0*/  ISETP.NE.AND P1, PT, R105, 0x4, PT ;  /* 0x000000046900780c */ /* 0x000fca0003f25270 */
[----:B------:R-:W0:Y:S04]  /*19b0*/  LDS.128 R4, [UR4+0x8400] ;  /* 0x00840004ff047984 */ /* 0x000e280008000c00 */
[----:B------:R-:W1:Y:S01]  /*19c0*/  LDS.128 R8, [UR4+0x8410] ;  /* 0x00841004ff087984 */ /* 0x000e620008000c00 */
[C---:B0-----:R-:W-:Y:S01]  /*19d0*/  SEL R37, R4.reuse, R37, !P0 ;  /* 0x0000002504257207 */ /* 0x041fe20004000000 */
[----:B------:R-:W-:Y:S01]  /*19e0*/  IMAD.IADD R5, R4, 0x1, R5 ;  /* 0x0000000104057824 */ /* 0x000fe200078e0205 */
[----:B------:R-:W-:-:S03]  /*19f0*/  ISETP.NE.AND P0, PT, R105, 0x2, PT ;  /* 0x000000026900780c */ /* 0x000fc60003f05270 */
[----:B------:R-:W-:Y:S01]  /*1a00*/  IMAD.IADD R6, R6, 0x1, R5 ;  /* 0x0000000106067824 */ /* 0x000fe200078e0205 */
[----:B------:R-:W-:Y:S02]  /*1a10*/  SEL R37, R5, R37, !P0 ;  /* 0x0000002505257207 */ /* 0x000fe40004000000 */
[----:B------:R-:W-:Y:S01]  /*1a20*/  ISETP.NE.AND P0, PT, R105, 0x3, PT ;  /* 0x000000036900780c */ /* 0x000fe20003f05270 */
[----:B------:R-:W-:-:S03]  /*1a30*/  IMAD.IADD R7, R7, 0x1, R6 ;  /* 0x0000000107077824 */ /* 0x000fc600078e0206 */
[----:B------:R-:W-:Y:S01]  /*1a40*/  SEL R37, R6, R37, !P0 ;  /* 0x0000002506257207 */ /* 0x000fe20004000000 */
[----:B-1----:R-:W-:Y:S01]  /*1a50*/  IMAD.IADD R8, R7, 0x1, R8 ;  /* 0x0000000107087824 */ /* 0x002fe200078e0208 */
[----:B------:R-:W-:Y:S02]  /*1a60*/  ISETP.NE.AND P0, PT, R105, 0x5, PT ;  /* 0x000000056900780c */ /* 0x000fe40003f05270 */
[----:B------:R-:W-:Y:S01]  /*1a70*/  SEL R37, R7, R37, !P1 ;  /* 0x0000002507257207 */ /* 0x000fe20004800000 */
[----:B------:R-:W-:Y:S01]  /*1a80*/  IMAD.IADD R9, R9, 0x1, R8 ;  /* 0x0000000109097824 */ /* 0x000fe200078e0208 */
[----:B------:R-:W-:Y:S02]  /*1a90*/  ISETP.NE.AND P1, PT, R29, RZ, PT ;  /* 0x000000ff1d00720c */ /* 0x000fe40003f25270 */
[----:B------:R-:W-:Y:S01]  /*1aa0*/  SEL R37, R8, R37, !P0 ;  /* 0x0000002508257207 */ /* 0x000fe20004000000 */
[----:B------:R-:W-:Y:S01]  /*1ab0*/  IMAD.IADD R10, R10, 0x1, R9 ;  /* 0x000000010a0a7824 */ /* 0x000fe200078e0209 */
[----:B------:R-:W-:-:S02]  /*1ac0*/  ISETP.GT.U32.AND P0, PT, R0, 0x1f, PT ;  /* 0x0000001f0000780c */ /* 0x000fc40003f04070 */
[----:B------:R-:W-:Y:S01]  /*1ad0*/  SEL R37, R9, R37, !P2 ;  /* 0x0000002509257207 */ /* 0x000fe20005000000 */
[----:B------:R-:W-:Y:S01]  /*1ae0*/  IMAD.IADD R11, R11, 0x1, R10 ;  /* 0x000000010b0b7824 */ /* 0x000fe200078e020a */
[----:B------:R-:W-:Y:S02]  /*1af0*/  ISETP.GT.U32.OR P2, PT, R0, 0x1f, P1 ;  /* 0x0000001f0000780c */ /* 0x000fe40000f44470 */
[----:B------:R-:W-:Y:S02]  /*1b00*/  SEL R4, R106, RZ, P1 ;  /* 0x000000ff6a047207 */ /* 0x000fe40000800000 */
[----:B------:R-:W-:-:S05]  /*1b10*/  SEL R37, R10, R37, !P3 ;  /* 0x000000250a257207 */ /* 0x000fca0005800000 */
[----:B------:R-:W-:Y:S01]  /*1b20*/  @P0 IMAD.IADD R106, R37, 0x1, R4 ;  /* 0x00000001256a0824 */ /* 0x000fe200078e0204 */
[----:B------:R-:W-:-:S03]  /*1b30*/  ISETP.NE.AND P0, PT, R0, RZ, PT ;  /* 0x000000ff0000720c */ /* 0x000fc60003f05270 */
[----:B------:R-:W-:-:S05]  /*1b40*/  @!P2 IMAD.U32 R106, R11, 0x10000, RZ ;  /* 0x000100000b6aa824 */ /* 0x000fca00078e00ff */
[----:B------:R-:W-:Y:S01]  /*1b50*/  @!P2 STS [UR4+0x8428], R106 ;  /* 0x0084286aff00a988 */ /* 0x000fe20008000804 */
[----:B------:R-:W-:Y:S06]  /*1b60*/  BAR.SYNC.DEFER_BLOCKING 0x0 ;  /* 0x0000000000007b1d */ /* 0x000fec0000010000 */
[----:B------:R-:W0:Y:S02]  /*1b70*/  LDS R4, [UR4+0x8428] ;  /* 0x00842804ff047984 */ /* 0x000e240008000800 */
[----:B0-----:R-:W-:-:S05]  /*1b80*/  SEL R5, R4, RZ, P0 ;  /* 0x000000ff04057207 */ /* 0x001fca0000000000 */
[----:B------:R-:W-:-:S04]  /*1b90*/  IMAD.IADD R4, R5, 0x1, R106 ;  /* 0x0000000105047824 */ /* 0x000fc800078e026a */
[--C-:B------:R-:W-:Y:S01]  /*1ba0*/  IMAD.IADD R6, R73, 0x1, R4.reuse ;  /* 0x0000000149067824 */ /* 0x100fe200078e0204 */
[----:B------:R-:W-:Y:S01]  /*1bb0*/  STS [R33], R4 ;  /* 0x0000000421007388 */ /* 0x000fe20000000800 */
[--C-:B------:R-:W-:Y:S02]  /*1bc0*/  IMAD.IADD R74, R74, 0x1, R4.reuse ;  /* 0x000000014a4a7824 */ /* 0x100fe400078e0204 */
[--C-:B------:R-:W-:Y:S01]  /*1bd0*/  IMAD.IADD R8, R75, 0x1, R4.reuse ;  /* 0x000000014b087824 */ /* 0x100fe200078e0204 */
[----:B------:R-:W-:Y:S01]  /*1be0*/  STS [R33+0x4], R6 ;  /* 0x0000040621007388 */ /* 0x000fe20000000800 */
[--C-:B------:R-:W-:Y:S02]  /*1bf0*/  IMAD.IADD R76, R76, 0x1, R4.reuse ;  /* 0x000000014c4c7824 */ /* 0x100fe400078e0204 */
[--C-:B------:R-:W-:Y:S01]  /*1c00*/  IMAD.IADD R10, R77, 0x1, R4.reuse ;  /* 0x000000014d0a7824 */ /* 0x100fe200078e0204 */
[----:B------:R-:W-:Y:S01]  /*1c10*/  STS [R33+0x8], R74 ;  /* 0x0000084a21007388 */ /* 0x000fe20000000800 */
[----:B------:R-:W-:-:S02]  /*1c20*/  IMAD.IADD R78, R78, 0x1, R4 ;  /* 0x000000014e4e7824 */ /* 0x000fc400078e0204 */
[--C-:B------:R-:W-:Y:S01]  /*1c30*/  IMAD.IADD R106, R79, 0x1, R4.reuse ;  /* 0x000000014f6a7824 */ /* 0x100fe200078e0204 */
[----:B------:R-:W-:Y:S01]  /*1c40*/  STS [R33+0xc], R8 ;  /* 0x00000c0821007388 */ /* 0x000fe20000000800 */
        /* <DEDUP_REMOVED lines=36> */
[----:B------:R-:W-:-:S03]  /*1e90*/  IMAD.IADD R104, R104, 0x1, R4 ;  /* 0x0000000168687824 */ /* 0x000fc600078e0204 */
[----:B------:R-:W-:Y:S04]  /*1ea0*/  STS [R33+0x40], R88 ;  /* 0x0000405821007388 */ /* 0x000fe80000000800 */
        /* <DEDUP_REMOVED lines=15> */
[----:B------:R-:W-:Y:S01]  /*1fa0*/  STS [R33+0x80], R104 ;  /* 0x0000806821007388 */ /* 0x000fe20000000800 */
[----:B------:R-:W-:Y:S06]  /*1fb0*/  BAR.SYNC.DEFER_BLOCKING 0x0 ;  /* 0x0000000000007b1d */ /* 0x000fec0000010000 */
[----:B------:R-:W0:Y:S04]  /*1fc0*/  LDS.U16 R5, [R34] ;  /* 0x0000000022057984 */ /* 0x000e280000000400 */
[----:B------:R-:W1:Y:S04]  /*1fd0*/  LDS.U16 R7, [R36] ;  /* 0x0000000024077984 */ /* 0x000e680000000400 */
[----:B------:R-:W2:Y:S04]  /*1fe0*/  LDS.U16 R39, [R39] ;  /* 0x0000000027277984 */ /* 0x000ea80000000400 */
[----:B------:R-:W3:Y:S04]  /*1ff0*/  LDS.U16 R41, [R41] ;  /* 0x0000000029297984 */ /* 0x000ee80000000400 */
[----:B------:R-:W4:Y:S04]  /*2000*/  LDS.U16 R43, [R43] ;  /* 0x000000002b2b7984 */ /* 0x000f280000000400 */
[----:B------:R-:W4:Y:S04]  /*2010*/  LDS.U16 R45, [R45] ;  /* 0x000000002d2d7984 */ /* 0x000f280000000400 */
[----:B------:R-:W4:Y:S04]  /*2020*/  LDS.U16 R47, [R47] ;  /* 0x000000002f2f7984 */ /* 0x000f280000000400 */
[----:B------:R-:W4:Y:S04]  /*2030*/  LDS.U16 R49, [R49] ;  /* 0x0000000031317984 */ /* 0x000f280000000400 */
[----:B------:R-:W4:Y:S04]  /*2040*/  LDS.U16 R51, [R51] ;  /* 0x0000000033337984 */ /* 0x000f280000000400 */
[----:B------:R-:W4:Y:S04]  /*2050*/  LDS.U16 R53, [R53] ;  /* 0x0000000035357984 */ /* 0x000f280000000400 */
[----:B------:R-:W4:Y:S01]  /*2060*/  LDS.U16 R55, [R55] ;  /* 0x0000000037377984 */ /* 0x000f220000000400 */
[----:B0-----:R-:W-:-:S03]  /*2070*/  IMAD.IADD R5, R32, 0x1, R5 ;  /* 0x0000000120057824 */ /* 0x001fc600078e0205 */
[----:B------:R-:W0:Y:S01]  /*2080*/  LDS.U16 R57, [R57] ;  /* 0x0000000039397984 */ /* 0x000e220000000400 */
[----:B-1----:R-:W-:-:S03]  /*2090*/  IMAD.IADD R7, R38, 0x1, R7 ;  /* 0x0000000126077824 */ /* 0x002fc600078e0207 */
[----:B------:R-:W1:Y:S01]  /*20a0*/  LDS.U16 R59, [R59] ;  /* 0x000000003b3b7984 */ /* 0x000e620000000400 */
[----:B--2---:R-:W-:-:S03]  /*20b0*/  IMAD.IADD R39, R40, 0x1, R39 ;  /* 0x0000000128277824 */ /* 0x004fc600078e0227 */
[----:B------:R-:W2:Y:S01]  /*20c0*/  LDS.U16 R61, [R61] ;  /* 0x000000003d3d7984 */ /* 0x000ea20000000400 */
[----:B---3--:R-:W-:-:S03]  /*20d0*/  IMAD.IADD R41, R42, 0x1, R41 ;  /* 0x000000012a297824 */ /* 0x008fc600078e0229 */
[----:B------:R-:W3:Y:S01]  /*20e0*/  LDS.U16 R63, [R63] ;  /* 0x000000003f3f7984 */ /* 0x000ee20000000400 */
[----:B----4-:R-:W-:-:S03]  /*20f0*/  IMAD.IADD R43, R44, 0x1, R43 ;  /* 0x000000012c2b7824 */ /* 0x010fc600078e022b */
[----:B------:R-:W4:Y:S01]  /*2100*/  LDS.U16 R65, [R65] ;  /* 0x0000000041417984 */ /* 0x000f220000000400 */
[----:B------:R-:W-:-:S03]  /*2110*/  IMAD.IADD R45, R46, 0x1, R45 ;  /* 0x000000012e2d7824 */ /* 0x000fc600078e022d */
[----:B------:R-:W4:Y:S01]  /*2120*/  LDS.U16 R67, [R67] ;  /* 0x0000000043437984 */ /* 0x000f220000000400 */
[----:B------:R-:W-:-:S03]  /*2130*/  IMAD.IADD R47, R48, 0x1, R47 ;  /* 0x00000001302f7824 */ /* 0x000fc600078e022f */
[----:B------:R-:W4:Y:S01]  /*2140*/  LDS.U16 R69, [R69] ;  /* 0x0000000045457984 */ /* 0x000f220000000400 */
[----:B------:R-:W-:-:S03]  /*2150*/  IMAD.IADD R49, R50, 0x1, R49 ;  /* 0x0000000132317824 */ /* 0x000fc600078e0231 */
[----:B------:R-:W4:Y:S01]  /*2160*/  LDS.U16 R71, [R71] ;  /* 0x0000000047477984 */ /* 0x000f220000000400 */
[----:B------:R-:W-:Y:S02]  /*2170*/  IMAD.IADD R51, R52, 0x1, R51 ;  /* 0x0000000134337824 */ /* 0x000fe400078e0233 */
[----:B------:R-:W-:Y:S02]  /*2180*/  IMAD.IADD R53, R54, 0x1, R53 ;  /* 0x0000000136357824 */ /* 0x000fe400078e0235 */
[----:B------:R-:W-:Y:S02]  /*2190*/  IMAD.IADD R55, R56, 0x1, R55 ;  /* 0x0000000138377824 */ /* 0x000fe400078e0237 */
[----:B0-----:R-:W-:Y:S02]  /*21a0*/  IMAD.IADD R57, R58, 0x1, R57 ;  /* 0x000000013a397824 */ /* 0x001fe400078e0239 */
[----:B-1----:R-:W-:Y:S02]  /*21b0*/  IMAD.IADD R59, R60, 0x1, R59 ;  /* 0x000000013c3b7824 */ /* 0x002fe400078e023b */
[----:B--2---:R-:W-:-:S02]  /*21c0*/  IMAD.IADD R61, R62, 0x1, R61 ;  /* 0x000000013e3d7824 */ /* 0x004fc400078e023d */
[----:B---3--:R-:W-:Y:S02]  /*21d0*/  IMAD.IADD R63, R64, 0x1, R63 ;  /* 0x00000001403f7824 */ /* 0x008fe400078e023f */
[----:B----4-:R-:W-:Y:S02]  /*21e0*/  IMAD.IADD R65, R66, 0x1, R65 ;  /* 0x0000000142417824 */ /* 0x010fe400078e0241 */
[----:B------:R-:W-:Y:S02]  /*21f0*/  IMAD.IADD R67, R68, 0x1, R67 ;  /* 0x0000000144437824 */ /* 0x000fe400078e0243 */
[----:B------:R-:W-:Y:S02]  /*2200*/  IMAD.IADD R69, R70, 0x1, R69 ;  /* 0x0000000146457824 */ /* 0x000fe400078e0245 */
[----:B------:R-:W-:Y:S01]  /*2210*/  IMAD.IADD R71, R72, 0x1, R71 ;  /* 0x0000000148477824 */ /* 0x000fe200078e0247 */
[----:B------:R-:W-:Y:S06]  /*2220*/  BAR.SYNC.DEFER_BLOCKING 0x0 ;  /* 0x0000000000007b1d */ /* 0x000fec0000010000 */
[----:B------:R-:W-:Y:S05]  /*2230*/  BRA.U UP0, `(.L_x_219) ;  /* 0x0000000100f87547 */ /* 0x000fea000b800000 */
[----:B------:R-:W-:Y:S01]  /*2240*/  LEA R5, R5, UR4, 0x2 ;  /* 0x0000000405057c11 */ /* 0x000fe2000f8e10ff */
[----:B------:R-:W-:Y:S01]  /*2250*/  UIADD3 UR8, UPT, UPT, UR8, 0x6, URZ ;  /* 0x0000000608087890 */ /* 0x000fe2000fffe0ff */
[----:B------:R-:W-:Y:S01]  /*2260*/  LEA R4, R7, UR4, 0x2 ;  /* 0x0000000407047c11 */ /* 0x000fe2000f8e10ff */
[----:B------:R-:W-:Y:S01]  /*2270*/  UIADD3 UR5, UPT, UPT, UR5, -0x6, URZ ;  /* 0xfffffffa05057890 */ /* 0x000fe2000fffe0ff */
[----:B------:R-:W-:Y:S01]  /*2280*/  LEA R7, R39, UR4, 0x2 ;  /* 0x0000000427077c11 */ /* 0x000fe2000f8e10ff */
[----:B------:R0:W-:Y:S01]  /*2290*/  STS [R5], R2 ;  /* 0x0000000205007388 */ /* 0x0001e20000000800 */
[----:B------:R-:W-:Y:S02]  /*22a0*/  LEA R6, R41, UR4, 0x2 ;  /* 0x0000000429067c11 */ /* 0x000fe4000f8e10ff */
[----:B------:R-:W-:Y:S01]  /*22b0*/  LEA R9, R43, UR4, 0x2 ;  /* 0x000000042b097c11 */ /* 0x000fe2000f8e10ff */
[----:B------:R1:W-:Y:S01]  /*22c0*/  STS [R4], R3 ;  /* 0x0000000304007388 */ /* 0x0003e20000000800 */
[----:B------:R-:W-:-:S02]  /*22d0*/  LEA R8, R45, UR4, 0x2 ;  /* 0x000000042d087c11 */ /* 0x000fc4000f8e10ff */
[----:B------:R-:W-:Y:S01]  /*22e0*/  LEA R11, R47, UR4, 0x2 ;  /* 0x000000042f0b7c11 */ /* 0x000fe2000f8e10ff */
[----:B------:R2:W-:Y:S01]  /*22f0*/  STS [R7], R12 ;  /* 0x0000000c07007388 */ /* 0x0005e20000000800 */
[----:B------:R-:W-:Y:S02]  /*2300*/  LEA R10, R49, UR4, 0x2 ;  /* 0x00000004310a7c11 */ /* 0x000fe4000f8e10ff */
[----:B0-----:R-:W-:Y:S01]  /*2310*/  LEA R5, R51, UR4, 0x2 ;  /* 0x0000000433057c11 */ /* 0x001fe2000f8e10ff */
[----:B------:R0:W-:Y:S01]  /*2320*/  STS [R6], R13 ;  /* 0x0000000d06007388 */ /* 0x0001e20000000800 */
[----:B------:R-:W-:Y:S02]  /*2330*/  LEA R2, R53, UR4, 0x2 ;  /* 0x0000000435027c11 */ /* 0x000fe4000f8e10ff */
[----:B-1----:R-:W-:Y:S01]  /*2340*/  LEA R3, R55, UR4, 0x2 ;  /* 0x0000000437037c11 */ /* 0x002fe2000f8e10ff */
[----:B------:R1:W-:Y:S01]  /*2350*/  STS [R9], R14 ;  /* 0x0000000e09007388 */ /* 0x0003e20000000800 */
[----:B------:R-:W-:-:S02]  /*2360*/  LEA R4, R57, UR4, 0x2 ;  /* 0x0000000439047c11 */ /* 0x000fc4000f8e10ff */
[----:B--2---:R-:W-:Y:S01]  /*2370*/  LEA R7, R59, UR4, 0x2 ;  /* 0x000000043b077c11 */ /* 0x004fe2000f8e10ff */
[----:B------:R2:W-:Y:S01]  /*2380*/  STS [R8], R15 ;  /* 0x0000000f08007388 */ /* 0x0005e20000000800 */
[----:B0-----:R-:W-:-:S03]  /*2390*/  LEA R6, R61, UR4, 0x2 ;  /* 0x000000043d067c11 */ /* 0x001fc6000f8e10ff */
[----:B------:R0:W-:Y:S01]  /*23a0*/  STS [R11], R16 ;  /* 0x000000100b007388 */ /* 0x0001e20000000800 */
[----:B-1----:R-:W-:-:S03]  /*23b0*/  LEA R9, R63, UR4, 0x2 ;  /* 0x000000043f097c11 */ /* 0x002fc6000f8e10ff */
[----:B------:R1:W-:Y:S01]  /*23c0*/  STS [R10], R17 ;  /* 0x000000110a007388 */ /* 0x0003e20000000800 */
[----:B--2---:R-:W-:-:S03]  /*23d0*/  LEA R8, R65, UR4, 0x2 ;  /* 0x0000000441087c11 */ /* 0x004fc6000f8e10ff */
[----:B------:R2:W-:Y:S01]  /*23e0*/  STS [R5], R18 ;  /* 0x0000001205007388 */ /* 0x0005e20000000800 */
[----:B0-----:R-:W-:-:S03]  /*23f0*/  LEA R11, R71, UR4, 0x2 ;  /* 0x00000004470b7c11 */ /* 0x001fc6000f8e10ff */
[----:B------:R0:W-:Y:S01]  /*2400*/  STS [R2], R19 ;  /* 0x0000001302007388 */ /* 0x0001e20000000800 */
[----:B-1----:R-:W-:-:S03]  /*2410*/  LEA R10, R69, UR4, 0x2 ;  /* 0x00000004450a7c11 */ /* 0x002fc6000f8e10ff */
[----:B------:R0:W-:Y:S01]  /*2420*/  STS [R3], R20 ;  /* 0x0000001403007388 */ /* 0x0001e20000000800 */
[----:B--2---:R-:W-:-:S03]  /*2430*/  LEA R5, R67, UR4, 0x2 ;  /* 0x0000000443057c11 */ /* 0x004fc6000f8e10ff */
[----:B------:R0:W-:Y:S04]  /*2440*/  STS [R4], R21 ;  /* 0x0000001504007388 */ /* 0x0001e80000000800 */
[----:B------:R0:W-:Y:S04]  /*2450*/  STS [R7], R22 ;  /* 0x0000001607007388 */ /* 0x0001e80000000800 */
[----:B------:R0:W-:Y:S04]  /*2460*/  STS [R6], R23 ;  /* 0x0000001706007388 */ /* 0x0001e80000000800 */
[----:B------:R0:W-:Y:S04]  /*2470*/  STS [R9], R24 ;  /* 0x0000001809007388 */ /* 0x0001e80000000800 */
[----:B------:R0:W-:Y:S04]  /*2480*/  STS [R8], R25 ;  /* 0x0000001908007388 */ /* 0x0001e80000000800 */
[----:B------:R0:W-:Y:S04]  /*2490*/  STS [R5], R26 ;  /* 0x0000001a05007388 */ /* 0x0001e80000000800 */
[----:B------:R0:W-:Y:S04]  /*24a0*/  STS [R10], R27 ;  /* 0x0000001b0a007388 */ /* 0x0001e80000000800 */
[----:B------:R0:W-:Y:S01]  /*24b0*/  STS [R11], R28 ;  /* 0x0000001c0b007388 */ /* 0x0001e20000000800 */
[----:B------:R-:W-:Y:S06]  /*24c0*/  BAR.SYNC.DEFER_BLOCKING 0x0 ;  /* 0x0000000000007b1d */ /* 0x000fec0000010000 */
[----:B------:R0:W1:Y:S04]  /*24d0*/  LDS R2, [R35] ;  /* 0x0000000023027984 */ /* 0x0000680000000800 */
[----:B------:R0:W2:Y:S04]  /*24e0*/  LDS R3, [R35+0x4] ;  /* 0x0000040023037984 */ /* 0x0000a80000000800 */
[----:B------:R0:W3:Y:S04]  /*24f0*/  LDS R12, [R35+0x8] ;  /* 0x00000800230c7984 */ /* 0x0000e80000000800 */
[----:B------:R0:W4:Y:S04]  /*2500*/  LDS R13, [R35+0xc] ;  /* 0x00000c00230d7984 */ /* 0x0001280000000800 */
[----:B------:R0:W0:Y:S04]  /*2510*/  LDS R14, [R35+0x10] ;  /* 0x00001000230e7984 */ /* 0x0000280000000800 */
        /* <DEDUP_REMOVED lines=13> */
[----:B------:R0:W0:Y:S01]  /*25f0*/  LDS R28, [R35+0x48] ;  /* 0x00004800231c7984 */ /* 0x0000220000000800 */
[----:B------:R-:W-:Y:S06]  /*2600*/  BAR.SYNC.DEFER_BLOCKING 0x0 ;  /* 0x0000000000007b1d */ /* 0x000fec0000010000 */
[----:B-1234-:R-:W-:Y:S05]  /*2610*/  BRA `(.L_x_220) ;  /* 0xffffffdc00f87947 */ /* 0x01efea000383ffff */
.L_x_219:
[----:B------:R-:W-:Y:S01]  /*2620*/  LEA R5, R5, UR4, 0x2 ;  /* 0x0000000405057c11 */ /* 0x000fe2000f8e10ff */
[----:B------:R-:W-:Y:S01]  /*2630*/  IMAD R35, R0, -0x48, R35 ;  /* 0xffffffb800237824 */ /* 0x000fe200078e0223 */
[----:B------:R-:W-:Y:S02]  /*2640*/  LEA R4, R7, UR4, 0x2 ;  /* 0x0000000407047c11 */ /* 0x000fe4000f8e10ff */
[----:B------:R-:W-:Y:S01]  /*2650*/  LEA R39, R39, UR4, 0x2 ;  /* 0x0000000427277c11 */ /* 0x000fe2000f8e10ff */
[----:B------:R0:W-:Y:S01]  /*2660*/  STS [R5], R2 ;  /* 0x0000000205007388 */ /* 0x0001e20000000800 */
[----:B------:R-:W-:Y:S02]  /*2670*/  LEA R6, R41, UR4, 0x2 ;  /* 0x0000000429067c11 */ /* 0x000fe4000f8e10ff */
[----:B------:R-:W-:Y:S01]  /*2680*/  LEA R43, R43, UR4, 0x2 ;  /* 0x000000042b2b7c11 */ /* 0x000fe2000f8e10ff */
[----:B------:R1:W-:Y:S01]  /*2690*/  STS [R4], R3 ;  /* 0x0000000304007388 */ /* 0x0003e20000000800 */
[----:B------:R-:W-:-:S02]  /*26a0*/  LEA R8, R45, UR4, 0x2 ;  /* 0x000000042d087c11 */ /* 0x000fc4000f8e10ff */
[----:B------:R-:W-:Y:S01]  /*26b0*/  LEA R47, R47, UR4, 0x2 ;  /* 0x000000042f2f7c11 */ /* 0x000fe2000f8e10ff */
[----:B------:R-:W-:Y:S01]  /*26c0*/  STS [R39], R12 ;  /* 0x0000000c27007388 */ /* 0x000fe20000000800 */
[----:B------:R-:W-:Y:S02]  /*26d0*/  LEA R10, R49, UR4, 0x2 ;  /* 0x00000004310a7c11 */ /* 0x000fe4000f8e10ff */
[----:B------:R-:W-:Y:S01]  /*26e0*/  LEA R51, R51, UR4, 0x2 ;  /* 0x0000000433337c11 */ /* 0x000fe2000f8e10ff */
[----:B------:R2:W-:Y:S01]  /*26f0*/  STS [R6], R13 ;  /* 0x0000000d06007388 */ /* 0x0005e20000000800 */
[----:B0-----:R-:W-:Y:S02]  /*2700*/  LEA R2, R53, UR4, 0x2 ;  /* 0x0000000435027c11 */ /* 0x001fe4000f8e10ff */
[----:B------:R-:W-:Y:S01]  /*2710*/  LEA R55, R55, UR4, 0x2 ;  /* 0x0000000437377c11 */ /* 0x000fe2000f8e10ff */
[----:B------:R-:W-:Y:S01]  /*2720*/  STS [R43], R14 ;  /* 0x0000000e2b007388 */ /* 0x000fe20000000800 */
[----:B-1----:R-:W-:-:S02]  /*2730*/  LEA R4, R57, UR4, 0x2 ;  /* 0x0000000439047c11 */ /* 0x002fc4000f8e10ff */
[----:B------:R-:W-:Y:S01]  /*2740*/  LEA R59, R59, UR4, 0x2 ;  /* 0x000000043b3b7c11 */ /* 0x000fe2000f8e10ff */
[----:B------:R0:W-:Y:S01]  /*2750*/  STS [R8], R15 ;  /* 0x0000000f08007388 */ /* 0x0001e20000000800 */
[----:B------:R-:W-:Y:S02]  /*2760*/  LEA R63, R63, UR4, 0x2 ;  /* 0x000000043f3f7c11 */ /* 0x000fe4000f8e10ff */
[----:B--2---:R-:W-:Y:S01]  /*2770*/  LEA R6, R61, UR4, 0x2 ;  /* 0x000000043d067c11 */ /* 0x004fe2000f8e10ff */
[----:B------:R-:W-:Y:S01]  /*2780*/  STS [R47], R16 ;  /* 0x000000102f007388 */ /* 0x000fe20000000800 */
[----:B------:R-:W-:Y:S02]  /*2790*/  LEA R67, R67, UR4, 0x2 ;  /* 0x0000000443437c11 */ /* 0x000fe4000f8e10ff */
[----:B------:R-:W-:Y:S01]  /*27a0*/  LEA R71, R71, UR4, 0x2 ;  /* 0x0000000447477c11 */ /* 0x000fe2000f8e10ff */
[----:B------:R1:W-:Y:S01]  /*27b0*/  STS [R10], R17 ;  /* 0x000000110a007388 */ /* 0x0003e20000000800 */
[----:B0-----:R-:W-:-:S03]  /*27c0*/  LEA R8, R65, UR4, 0x2 ;  /* 0x0000000441087c11 */ /* 0x001fc6000f8e10ff */
[----:B------:R-:W-:Y:S04]  /*27d0*/  STS [R51], R18 ;  /* 0x0000001233007388 */ /* 0x000fe80000000800 */
[----:B------:R0:W-:Y:S01]  /*27e0*/  STS [R2], R19 ;  /* 0x0000001302007388 */ /* 0x0001e20000000800 */
[----:B-1----:R-:W-:Y:S01]  /*27f0*/  LEA R10, R69, UR4, 0x2 ;  /* 0x00000004450a7c11 */ /* 0x002fe2000f8e10ff */
[----:B------:R-:W1:Y:S02]  /*2800*/  LDCU.64 UR4, c[0x0][0x3a0] ;  /* 0x00007400ff0477ac */ /* 0x000e640008000a00 */
[----:B------:R-:W-:Y:S04]  /*2810*/  STS [R55], R20 ;  /* 0x0000001437007388 */ /* 0x000fe80000000800 */
[----:B------:R2:W-:Y:S01]  /*2820*/  STS [R4], R21 ;  /* 0x0000001504007388 */ /* 0x0005e20000000800 */
[----:B0-----:R-:W0:Y:S03]  /*2830*/  LDC.64 R2, c[0x0][0x388] ;  /* 0x0000e200ff027b82 */ /* 0x001e260000000a00 */
[----:B------:R-:W-:Y:S04]  /*2840*/  STS [R59], R22 ;  /* 0x000000163b007388 */ /* 0x000fe80000000800 */
[----:B------:R3:W-:Y:S01]  /*2850*/  STS [R6], R23 ;  /* 0x0000001706007388 */ /* 0x0007e20000000800 */
[----:B--2---:R-:W-:-:S03]  /*2860*/  VIADD R4, R0, 0x100 ;  /* 0x0000010000047836 */ /* 0x004fc60000000000 */
[----:B------:R-:W-:Y:S02]  /*2870*/  STS [R63], R24 ;  /* 0x000000183f007388 */ /* 0x000fe40000000800 */
[----:B-1----:R-:W-:Y:S02]  /*2880*/  ISETP.GE.U32.AND P3, PT, R4, UR4, PT ;  /* 0x0000000404007c0c */ /* 0x002fe4000bf66070 */
[----:B------:R1:W-:Y:S01]  /*2890*/  STS [R8], R25 ;  /* 0x0000001908007388 */ /* 0x0003e20000000800 */
[C---:B------:R-:W-:Y:S02]  /*28a0*/  VIADD R4, R0.reuse, 0x200 ;  /* 0x0000020000047836 */ /* 0x040fe40000000000 */
[----:B---3--:R-:W-:Y:S01]  /*28b0*/  VIADD R6, R0, 0x300 ;  /* 0x0000030000067836 */ /* 0x008fe20000000000 */
[----:B------:R-:W-:Y:S01]  /*28c0*/  STS [R67], R26 ;  /* 0x0000001a43007388 */ /* 0x000fe20000000800 */
[----:B------:R-:W-:Y:S02]  /*28d0*/  ISETP.GE.U32.AND.EX P3, PT, RZ, UR5, PT, P3 ;  /* 0x00000005ff007c0c */ /* 0x000fe4000bf66130 */
[----:B------:R-:W-:Y:S01]  /*28e0*/  ISETP.GE.U32.AND P4, PT, R4, UR4, PT ;  /* 0x0000000404007c0c */ /* 0x000fe2000bf86070 */
[----:B------:R2:W-:Y:S01]  /*28f0*/  STS [R10], R27 ;  /* 0x0000001b0a007388 */ /* 0x0005e20000000800 */
[----:B------:R-:W-:Y:S01]  /*2900*/  ISETP.GE.U32.AND P1, PT, R6, UR4, PT ;  /* 0x0000000406007c0c */ /* 0x000fe2000bf26070 */
[C---:B0-----:R-:W-:Y:S01]  /*2910*/  IMAD.WIDE.U32 R2, R0.reuse, 0x4, R2 ;  /* 0x0000000400027825 */ /* 0x041fe200078e0002 */
[C---:B-1----:R-:W-:Y:S01]  /*2920*/  LOP3.LUT R8, R0.reuse, 0x400, RZ, 0xfc, !PT ;  /* 0x0000040000087812 */ /* 0x042fe200078efcff */
[----:B------:R-:W-:Y:S01]  /*2930*/  STS [R71], R28 ;  /* 0x0000001c47007388 */ /* 0x000fe20000000800 */
[----:B------:R-:W-:Y:S01]  /*2940*/  BAR.SYNC.DEFER_BLOCKING 0x0 ;  /* 0x0000000000007b1d */ /* 0x000fe20000010000 */
[----:B------:R-:W-:Y:S01]  /*2950*/  ISETP.GE.U32.AND.EX P1, PT, RZ, UR5, PT, P1 ;  /* 0x00000005ff007c0c */ /* 0x000fe2000bf26110 */
[----:B--2---:R-:W-:Y:S01]  /*2960*/  VIADD R10, R0, 0x500 ;  /* 0x00000500000a7836 */ /* 0x004fe20000000000 */
[----:B------:R-:W-:Y:S01]  /*2970*/  ISETP.GE.U32.AND P6, PT, R8, UR4, PT ;  /* 0x0000000408007c0c */ /* 0x000fe2000bfc6070 */
[C---:B------:R-:W-:Y:S01]  /*2980*/  VIADD R4, R0.reuse, 0x600 ;  /* 0x0000060000047836 */ /* 0x040fe20000000000 */
[----:B------:R-:W-:Y:S01]  /*2990*/  ISETP.GE.U32.AND.EX P4, PT, RZ, UR5, PT, P4 ;  /* 0x00000005ff007c0c */ /* 0x000fe2000bf86140 */
[----:B------:R-:W-:Y:S01]  /*29a0*/  VIADD R6, R0, 0x700 ;  /* 0x0000070000067836 */ /* 0x000fe20000000000 */
[----:B------:R-:W-:-:S02]  /*29b0*/  ISETP.GE.U32.AND P0, PT, R10, UR4, PT ;  /* 0x000000040a007c0c */ /* 0x000fc4000bf06070 */
[----:B------:R-:W-:Y:S02]  /*29c0*/  ISETP.GE.U32.AND.EX P6, PT, RZ, UR5, PT, P6 ;  /* 0x00000005ff007c0c */ /* 0x000fe4000bfc6160 */
[----:B------:R-:W-:Y:S02]  /*29d0*/  ISETP.GE.U32.AND.EX P0, PT, RZ, UR5, PT, P0 ;  /* 0x00000005ff007c0c */ /* 0x000fe4000bf06100 */
[----:B------:R-:W-:Y:S02]  /*29e0*/  ISETP.GE.U32.AND P5, PT, R4, UR4, PT ;  /* 0x0000000404007c0c */ /* 0x000fe4000bfa6070 */
[----:B------:R-:W-:Y:S02]  /*29f0*/  LOP3.LUT R4, R0, 0x800, RZ, 0xfc, !PT ;  /* 0x0000080000047812 */ /* 0x000fe400078efcff */
[----:B------:R-:W-:Y:S01]  /*2a00*/  ISETP.GE.U32.AND P2, PT, R6, UR4, PT ;  /* 0x0000000406007c0c */ /* 0x000fe2000bf46070 */
[----:B------:R-:W-:Y:S01]  /*2a10*/  VIADD R6, R0, 0x900 ;  /* 0x0000090000067836 */ /* 0x000fe20000000000 */
[----:B------:R-:W-:-:S02]  /*2a20*/  ISETP.GE.U32.AND.EX P5, PT, RZ, UR5, PT, P5 ;  /* 0x00000005ff007c0c */ /* 0x000fc4000bfa6150 */
[----:B------:R-:W-:Y:S01]  /*2a30*/  ISETP.GE.U32.AND.EX P2, PT, RZ, UR5, PT, P2 ;  /* 0x00000005ff007c0c */ /* 0x000fe2000bf46120 */
[----:B------:R-:W0:Y:S04]  /*2a40*/  LDS R5, [R35+0x400] ;  /* 0x0004000023057984 */ /* 0x000e280000000800 */
[----:B------:R-:W1:Y:S04]  /*2a50*/  LDS R9, [R35+0xc00] ;  /* 0x000c000023097984 */ /* 0x000e680000000800 */
        /* <DEDUP_REMOVED lines=8> */
[----:B0-----:R-:W-:Y:S01]  /*2ae0*/  @!P3 STG.E desc[UR10][R2.64+0x400], R5 ;  /* 0x000400050200b986 */ /* 0x001fe2000c10190a */
[----:B------:R-:W-:Y:S01]  /*2af0*/  ISETP.GE.U32.AND P3, PT, R4, UR4, PT ;  /* 0x0000000404007c0c */ /* 0x000fe2000bf66070 */
[----:B------:R-:W-:-:S02]  /*2b00*/  VIADD R4, R0, 0xa00 ;  /* 0x00000a0000047836 */ /* 0x000fc40000000000 */
[----:B------:R-:W0:Y:S01]  /*2b10*/  LDS R25, [R35+0x2c00] ;  /* 0x002c000023197984 */ /* 0x000e220000000800 */
[----:B------:R-:W-:-:S03]  /*2b20*/  ISETP.GE.U32.AND.EX P3, PT, RZ, UR5, PT, P3 ;  /* 0x00000005ff007c0c */ /* 0x000fc6000bf66130 */
[----:B-1----:R-:W-:Y:S01]  /*2b30*/  @!P1 STG.E desc[UR10][R2.64+0xc00], R9 ;  /* 0x000c000902009986 */ /* 0x002fe2000c10190a */
[----:B------:R-:W-:-:S03]  /*2b40*/  ISETP.GE.U32.AND P1, PT, R0, UR4, PT ;  /* 0x0000000400007c0c */ /* 0x000fc6000bf26070 */
[----:B------:R-:W1:Y:S04]  /*2b50*/  LDS R5, [R35+0x3000] ;  /* 0x0030000023057984 */ /* 0x000e680000000800 */
[----:B--2---:R-:W-:Y:S01]  /*2b60*/  @!P0 STG.E desc[UR10][R2.64+0x1400], R13 ;  /* 0x0014000d02008986 */ /* 0x004fe2000c10190a */
[----:B------:R-:W-:-:S03]  /*2b70*/  ISETP.GE.U32.AND.EX P0, PT, RZ, UR5, PT, P1 ;  /* 0x00000005ff007c0c */ /* 0x000fc6000bf06110 */
[----:B---3--:R-:W-:Y:S01]  /*2b80*/  @!P6 STG.E desc[UR10][R2.64+0x1000], R11 ;  /* 0x0010000b0200e986 */ /* 0x008fe2000c10190a */
[----:B------:R-:W-:Y:S01]  /*2b90*/  ISETP.GE.U32.AND P6, PT, R4, UR4, PT ;  /* 0x0000000404007c0c */ /* 0x000fe2000bfc6070 */
[----:B------:R-:W-:Y:S02]  /*2ba0*/  VIADD R4, R0, 0xb00 ;  /* 0x00000b0000047836 */ /* 0x000fe40000000000 */
[----:B----4-:R-:W-:Y:S01]  /*2bb0*/  @!P4 STG.E desc[UR10][R2.64+0x800], R7 ;  /* 0x000800070200c986 */ /* 0x010fe2000c10190a */
[----:B------:R-:W-:Y:S01]  /*2bc0*/  ISETP.GE.U32.AND P4, PT, R6, UR4, PT ;  /* 0x0000000406007c0c */ /* 0x000fe2000bf86070 */
[----:B------:R-:W-:Y:S01]  /*2bd0*/  VIADD R6, R0, 0xe00 ;  /* 0x00000e0000067836 */ /* 0x000fe20000000000 */
[----:B------:R-:W-:Y:S01]  /*2be0*/  ISETP.GE.U32.AND P1, PT, R4, UR4, PT ;  /* 0x0000000404007c0c */ /* 0x000fe2000bf26070 */
[----:B------:R-:W2:Y:S01]  /*2bf0*/  LDS R7, [R35+0x3400] ;  /* 0x0034000023077984 */ /* 0x000ea20000000800 */
[----:B------:R-:W-:Y:S02]  /*2c00*/  LOP3.LUT R4, R0, 0xc00, RZ, 0xfc, !PT ;  /* 0x00000c0000047812 */ /* 0x000fe400078efcff */
[----:B------:R-:W-:Y:S01]  /*2c10*/  ISETP.GE.U32.AND.EX P4, PT, RZ, UR5, PT, P4 ;  /* 0x00000005ff007c0c */ /* 0x000fe2000bf86140 */
[----:B------:R-:W3:Y:S01]  /*2c20*/  LDS R9, [R35+0x3800] ;  /* 0x0038000023097984 */ /* 0x000ee20000000800 */
[----:B------:R-:W-:-:S03]  /*2c30*/  ISETP.GE.U32.AND.EX P6, PT, RZ, UR5, PT, P6 ;  /* 0x00000005ff007c0c */ /* 0x000fc6000bfc6160 */
[----:B------:R-:W-:Y:S04]  /*2c40*/  LDS R11, [R35+0x3c00] ;  /* 0x003c0000230b7984 */ /* 0x000fe80000000800 */
[----:B------:R-:W-:Y:S04]  /*2c50*/  LDS R13, [R35+0x4000] ;  /* 0x00400000230d7984 */ /* 0x000fe80000000800 */
[----:B------:R-:W-:Y:S04]  /*2c60*/  LDS R27, [R35+0x4400] ;  /* 0x00440000231b7984 */ /* 0x000fe80000000800 */
[----:B------:R-:W4:Y:S04]  /*2c70*/  @!P0 LDS R29, [R35] ;  /* 0x00000000231d8984 */ /* 0x000f280000000800 */
[----:B-----5:R0:W-:Y:S01]  /*2c80*/  @!P5 STG.E desc[UR10][R2.64+0x1800], R15 ;  /* 0x0018000f0200d986 */ /* 0x0201e2000c10190a */
[----:B------:R-:W-:Y:S01]  /*2c90*/  ISETP.GE.U32.AND P5, PT, R4, UR4, PT ;  /* 0x0000000404007c0c */ /* 0x000fe2000bfa6070 */
[----:B------:R-:W-:-:S02]  /*2ca0*/  VIADD R4, R0, 0xd00 ;  /* 0x00000d0000047836 */ /* 0x000fc40000000000 */
[----:B------:R0:W-:Y:S01]  /*2cb0*/  @!P2 STG.E desc[UR10][R2.64+0x1c00], R17 ;  /* 0x001c00110200a986 */ /* 0x0001e2000c10190a */
[----:B------:R-:W-:Y:S02]  /*2cc0*/  ISETP.GE.U32.AND.EX P2, PT, RZ, UR5, PT, P1 ;  /* 0x00000005ff007c0c */ /* 0x000fe4000bf46110 */
[----:B------:R-:W-:Y:S01]  /*2cd0*/  ISETP.GE.U32.AND.EX P5, PT, RZ, UR5, PT, P5 ;  /* 0x00000005ff007c0c */ /* 0x000fe2000bfa6150 */
[----:B------:R0:W-:Y:S01]  /*2ce0*/  @!P3 STG.E desc[UR10][R2.64+0x2000], R19 ;  /* 0x002000130200b986 */ /* 0x0001e2000c10190a */
[----:B------:R-:W-:Y:S01]  /*2cf0*/  ISETP.GE.U32.AND P1, PT, R4, UR4, PT ;  /* 0x0000000404007c0c */ /* 0x000fe2000bf26070 */
[----:B------:R-:W-:Y:S01]  /*2d00*/  VIADD R4, R0, 0xf00 ;  /* 0x00000f0000047836 */ /* 0x000fe20000000000 */
[----:B------:R-:W-:Y:S01]  /*2d10*/  ISETP.GE.U32.AND P3, PT, R6, UR4, PT ;  /* 0x0000000406007c0c */ /* 0x000fe2000bf66070 */
[----:B------:R1:W-:Y:S01]  /*2d20*/  @!P4 STG.E desc[UR10][R2.64+0x2400], R21 ;  /* 0x002400150200c986 */ /* 0x0003e2000c10190a */
[----:B------:R-:W-:Y:S01]  /*2d30*/  VIADD R6, R0, 0x1100 ;  /* 0x0000110000067836 */ /* 0x000fe20000000000 */
[----:B------:R-:W-:-:S02]  /*2d40*/  ISETP.GE.U32.AND.EX P1, PT, RZ, UR5, PT, P1 ;  /* 0x00000005ff007c0c */ /* 0x000fc4000bf26110 */
[----:B------:R-:W-:Y:S01]  /*2d50*/  ISETP.GE.U32.AND P4, PT, R4, UR4, PT ;  /* 0x0000000404007c0c */ /* 0x000fe2000bf86070 */
[----:B------:R2:W-:Y:S01]  /*2d60*/  @!P6 STG.E desc[UR10][R2.64+0x2800], R23 ;  /* 0x002800170200e986 */ /* 0x0005e2000c10190a */
[C---:B------:R-:W-:Y:S01]  /*2d70*/  LOP3.LUT R4, R0.reuse, 0x1000, RZ, 0xfc, !PT ;  /* 0x0000100000047812 */ /* 0x040fe200078efcff */
[----:B------:R-:W-:Y:S01]  /*2d80*/  VIADD R0, R0, 0x1200 ;  /* 0x0000120000007836 */ /* 0x000fe20000000000 */
[----:B------:R-:W-:Y:S01]  /*2d90*/  ISETP.GE.U32.AND.EX P3, PT, RZ, UR5, PT, P3 ;  /* 0x00000005ff007c0c */ /* 0x000fe2000bf66130 */
[----:B0-----:R0:W-:Y:S01]  /*2da0*/  @!P2 STG.E desc[UR10][R2.64+0x2c00], R25 ;  /* 0x002c00190200a986 */ /* 0x0011e2000c10190a */
[----:B------:R-:W-:Y:S02]  /*2db0*/  ISETP.GE.U32.AND P6, PT, R4, UR4, PT ;  /* 0x0000000404007c0c */ /* 0x000fe4000bfc6070 */
[----:B------:R-:W-:Y:S01]  /*2dc0*/  ISETP.GE.U32.AND P2, PT, R6, UR4, PT ;  /* 0x0000000406007c0c */ /* 0x000fe2000bf46070 */
[----:B-1----:R0:W-:Y:S01]  /*2dd0*/  @!P5 STG.E desc[UR10][R2.64+0x3000], R5 ;  /* 0x003000050200d986 */ /* 0x0021e2000c10190a */
[----:B------:R-:W-:-:S02]  /*2de0*/  ISETP.GE.U32.AND P5, PT, R0, UR4, PT ;  /* 0x0000000400007c0c */ /* 0x000fc4000bfa6070 */
[----:B------:R-:W-:Y:S01]  /*2df0*/  ISETP.GE.U32.AND.EX P4, PT, RZ, UR5, PT, P4 ;  /* 0x00000005ff007c0c */ /* 0x000fe2000bf86140 */
[----:B--2---:R0:W-:Y:S01]  /*2e00*/  @!P1 STG.E desc[UR10][R2.64+0x3400], R7 ;  /* 0x0034000702009986 */ /* 0x0041e2000c10190a */
[----:B------:R-:W-:Y:S02]  /*2e10*/  ISETP.GE.U32.AND.EX P6, PT, RZ, UR5, PT, P6 ;  /* 0x00000005ff007c0c */ /* 0x000fe4000bfc6160 */
[----:B------:R-:W-:Y:S01]  /*2e20*/  ISETP.GE.U32.AND.EX P2, PT, RZ, UR5, PT, P2 ;  /* 0x00000005ff007c0c */ /* 0x000fe2000bf46120 */
[----:B---3--:R0:W-:Y:S01]  /*2e30*/  @!P3 STG.E desc[UR10][R2.64+0x3800], R9 ;  /* 0x003800090200b986 */ /* 0x0081e2000c10190a */
[----:B------:R-:W-:-:S03]  /*2e40*/  ISETP.GE.U32.AND.EX P5, PT, RZ, UR5, PT, P5 ;  /* 0x00000005ff007c0c */ /* 0x000fc6000bfa6150 */
[----:B----4-:R0:W-:Y:S04]  /*2e50*/  @!P0 STG.E desc[UR10][R2.64], R29 ;  /* 0x0000001d02008986 */ /* 0x0101e8000c10190a */
[----:B------:R0:W-:Y:S04]  /*2e60*/  @!P4 STG.E desc[UR10][R2.64+0x3c00], R11 ;  /* 0x003c000b0200c986 */ /* 0x0001e8000c10190a */
[----:B------:R0:W-:Y:S04]  /*2e70*/  @!P6 STG.E desc[UR10][R2.64+0x4000], R13 ;  /* 0x0040000d0200e986 */ /* 0x0001e8000c10190a */
[----:B------:R0:W-:Y:S01]  /*2e80*/  @!P2 STG.E desc[UR10][R2.64+0x4400], R27 ;  /* 0x0044001b0200a986 */ /* 0x0001e2000c10190a */
[----:B------:R-:W-:Y:S05]  /*2e90*/  @P5 EXIT ;  /* 0x000000000000594d */ /* 0x000fea0003800000 */
[----:B------:R-:W1:Y:S04]  /*2ea0*/  LDS R35, [R35+0x4800] ;  /* 0x0048000023237984 */ /* 0x000e680000000800 */
[----:B-1----:R-:W-:Y:S01]  /*2eb0*/  STG.E desc[UR10][R2.64+0x4800], R35 ;  /* 0x0048002302007986 */ /* 0x002fe2000c10190a */
[----:B------:R-:W-:Y:S05]  /*2ec0*/  EXIT ;  /* 0x000000000000794d */ /* 0x000fea0003800000 */
.L_x_221:
        /* <DEDUP_REMOVED lines=11> */
.L_x_251:


//--------------------- .text._ZN3cub18CUB_300001_SM_10006detail11EmptyKernelIvEEvv --------------------------
	.section	.text._ZN3cub18CUB_300001_SM_10006detail11EmptyKernelIvEEvv,"ax",@progbits
	.align	128
        .global         _ZN3cub18CUB_300001_SM_10006detail11EmptyKernelIvEEvv
        .type           _ZN3cub18CUB_300001_SM_10006detail11EmptyKernelIvEEvv,@function
        .size           _ZN3cub18CUB_300001_SM_10006detail11EmptyKernelIvEEvv,(.L_x_252 - _ZN3cub18CUB_300001_SM_10006detail11EmptyKernelIvEEvv)
        .other          _ZN3cub18CUB_300001_SM_10006detail11EmptyKernelIvEEvv,@"STO_CUDA_ENTRY STV_DEFAULT"
_ZN3cub18CUB_300001_SM_10006detail11EmptyKernelIvEEvv:
.text._ZN3cub18CUB_300001_SM_10006detail11EmptyKernelIvEEvv:
[----:B------:R-:W-:Y:S01]  /*0000*/  LDC R1, c[0x0][0x37c] ;  /* 0x0000df00ff017b82 */ /* 0x000fe20000000800 */
[----:B------:R-:W-:Y:S05]  /*0010*/  EXIT ;  /* 0x000000000000794d */ /* 0x000fea0003800000 */
.L_x_222:
        /* <DEDUP_REMOVED lines=14> */
.L_x_252:


//--------------------- .text._Z7ScatterPjiiiiPiS_ --------------------------
	.section	.text._Z7ScatterPjiiiiPiS_,"ax",@progbits
	.align	128
        .global         _Z7ScatterPjiiiiPiS_
        .type           _Z7ScatterPjiiiiPiS_,@function
        .size           _Z7ScatterPjiiiiPiS_,(.L_x_253 - _Z7ScatterPjiiiiPiS_)
        .other          _Z7ScatterPjiiiiPiS_,@"STO_CUDA_ENTRY STV_DEFAULT"
_Z7ScatterPjiiiiPiS_:
.text._Z7ScatterPjiiiiPiS_:
[----:B------:R-:W-:Y:S01]  /*0000*/  LDC R1, c[0x0][0x37c] ;  /* 0x0000df00ff017b82 */ /* 0x000fe20000000800 */
[----:B------:R-:W0:Y:S01]  /*0010*/  S2R R3, SR_CTAID.X ;  /* 0x0000000000037919 */ /* 0x000e220000002500 */
[----:B------:R-:W0:Y:S01]  /*0020*/  LDCU UR14, c[0x0][0x360] ;  /* 0x00006c00ff0e77ac */ /* 0x000e220008000800 */
[----:B------:R-:W0:Y:S01]  /*0030*/  S2R R0, SR_TID.X ;  /* 0x0000000000007919 */ /* 0x000e220000002100 */
[----:B------:R-:W1:Y:S01]  /*0040*/  LDCU UR4, c[0x0][0x388] ;  /* 0x00007100ff0477ac */ /* 0x000e620008000800 */
[----:B------:R-:W2:Y:S03]  /*0050*/  LDCU.64 UR12, c[0x0][0x358] ;  /* 0x00006b00ff0c77ac */ /* 0x000ea60008000a00 */
[----:B------:R-:W3:Y:S01]  /*0060*/  S2UR UR5, SR_CgaCtaId ;  /* 0x00000000000579c3 */ /* 0x000ee20000008800 */
[----:B------:R-:W4:Y:S01]  /*0070*/  LDCU UR6, c[0x0][0x394] ;  /* 0x00007280ff0677ac */ /* 0x000f220008000800 */
[----:B------:R-:W5:Y:S01]  /*0080*/  LDCU UR11, c[0x0][0x38c] ;  /* 0x00007180ff0b77ac */ /* 0x000f620008000800 */
[----:B0-----:R-:W-:-:S05]  /*0090*/  IMAD R4, R3, UR14, R0 ;  /* 0x0000000e03047c24 */ /* 0x001fca000f8e0200 */
[----:B-1----:R-:W-:-:S13]  /*00a0*/  ISETP.GE.AND P0, PT, R4, UR4, PT ;  /* 0x0000000404007c0c */ /* 0x002fda000bf06270 */
[----:B------:R-:W0:Y:S01]  /*00b0*/  @!P0 LDC.64 R6, c[0x0][0x380] ;  /* 0x0000e000ff068b82 */ /* 0x000e220000000a00 */
[----:B------:R-:W-:-:S07]  /*00c0*/  UMOV UR4, 0x400 ;  /* 0x0000040000047882 */ /* 0x000fce0000000000 */
[----:B------:R-:W1:Y:S01]  /*00d0*/  @!P0 LDC R5, c[0x0][0x390] ;  /* 0x0000e400ff058b82 */ /* 0x000e620000000800 */
[----:B0-----:R-:W-:-:S06]  /*00e0*/  @!P0 IMAD.WIDE R6, R4, 0x4, R6 ;  /* 0x0000000404068825 */ /* 0x001fcc00078e0206 */
[----:B--2---:R0:W1:Y:S01]  /*00f0*/  @!P0 LDG.E R6, desc[UR12][R6.64] ;  /* 0x0000000c06068981 */ /* 0x004062000c1e1900 */
[----:B---3--:R-:W-:Y:S01]  /*0100*/  ULEA UR4, UR5, UR4, 0x18 ;  /* 0x0000000405047291 */ /* 0x008fe2000f8ec0ff */
[----:B-----5:R-:W-:Y:S01]  /*0110*/  ISETP.LT.AND P1, PT, RZ, UR11, PT ;  /* 0x0000000bff007c0c */ /* 0x020fe2000bf21270 */
[----:B----4-:R-:W-:Y:S02]  /*0120*/  UIADD3 UR5, UPT, UPT, UR6, -0x1, URZ ;  /* 0xffffffff06057890 */ /* 0x010fe4000fffe0ff */
[----:B------:R-:W-:-:S04]  /*0130*/  ULEA UR7, UR14, UR4, 0x2 ;  /* 0x000000040e077291 */ /* 0x000fc8000f8e10ff */
[----:B------:R-:W-:Y:S01]  /*0140*/  ULEA UR8, UR14, UR7, 0x2 ;  /* 0x000000070e087291 */ /* 0x000fe2000f8e10ff */
[----:B0-----:R-:W-:Y:S01]  /*0150*/  IMAD.U32 R7, RZ, RZ, UR5 ;  /* 0x00000005ff077e24 */ /* 0x001fe2000f8e00ff */
[----:B------:R-:W-:Y:S02]  /*0160*/  LEA R8, R0, UR7, 0x2 ;  /* 0x0000000700087c11 */ /* 0x000fe4000f8e10ff */
[----:B------:R-:W-:-:S04]  /*0170*/  ULEA UR9, UR14, UR8, 0x2 ;  /* 0x000000080e097291 */ /* 0x000fc8000f8e10ff */
[----:B------:R-:W-:-:S04]  /*0180*/  ULEA UR10, UR14, UR9, 0x2 ;  /* 0x000000090e0a7291 */ /* 0x000fc8000f8e10ff */
[----:B------:R-:W-:-:S06]  /*0190*/  ULEA UR5, UR6, UR10, 0x2 ;  /* 0x0000000a06057291 */ /* 0x000fcc000f8e10ff */
[C---:B------:R-:W-:Y:S02]  /*01a0*/  LEA R9, R0.reuse, UR5, 0x2 ;  /* 0x0000000500097c11 */ /* 0x040fe4000f8e10ff */
[----:B-1----:R-:W-:Y:S02]  /*01b0*/  @!P0 SHF.R.S32.HI R2, RZ, R5, R6 ;  /* 0x00000005ff028219 */ /* 0x002fe40000011406 */
[----:B------:R-:W-:Y:S02]  /*01c0*/  LEA R5, R0, UR4, 0x2 ;  /* 0x0000000400057c11 */ /* 0x000fe4000f8e10ff */
[----:B------:R-:W-:-:S03]  /*01d0*/  @!P0 LOP3.LUT R7, R2, R7, RZ, 0xc0, !PT ;  /* 0x0000000702078212 */ /* 0x000fc600078ec0ff */
[----:B------:R0:W-:Y:S04]  /*01e0*/  @!P0 STS [R5], R6 ;  /* 0x0000000605008388 */ /* 0x0001e80000000800 */
[----:B------:R0:W-:Y:S04]  /*01f0*/  STS [R8], R7 ;  /* 0x0000000708007388 */ /* 0x0001e80000000800 */
[----:B------:R0:W-:Y:S01]  /*0200*/  STS [R9], RZ ;  /* 0x000000ff09007388 */ /* 0x0001e20000000800 */
[----:B------:R-:W-:Y:S06]  /*0210*/  BAR.SYNC.DEFER_BLOCKING 0x0 ;  /* 0x0000000000007b1d */ /* 0x000fec0000010000 */
[----:B------:R0:W1:Y:S04]  /*0220*/  LDS R11, [R8] ;  /* 0x00000000080b7984 */ /* 0x0000680000000800 */
[----:B------:R0:W2:Y:S01]  /*0230*/  @!P1 LDS R2, [R5] ;  /* 0x0000000005029984 */ /* 0x0000a20000000800 */
[----:B------:R-:W-:Y:S05]  /*0240*/  @!P1 BRA `(.L_x_223) ;  /* 0x0000000000cc9947 */ /* 0x000fea0003800000 */
[----:B--2---:R2:W3:Y:S01]  /*0250*/  LDS R2, [R5] ;  /* 0x0000000005027984 */ /* 0x0044e20000000800 */
[----:B------:R-:W-:Y:S01]  /*0260*/  ULEA UR6, UR14, UR5, 0x2 ;  /* 0x000000050e067291 */ /* 0x000fe2000f8e10ff */
[C---:B0-----:R-:W-:Y:S01]  /*0270*/  LEA R6, R0.reuse, UR8, 0x2 ;  /* 0x0000000800067c11 */ /* 0x041fe2000f8e10ff */
[----:B------:R-:W-:Y:S01]  /*0280*/  UMOV UR4, URZ ;  /* 0x000000ff00047c82 */ /* 0x000fe20008000000 */
[----:B------:R-:W-:Y:S01]  /*0290*/  LEA R7, R0, UR9, 0x2 ;  /* 0x0000000900077c11 */ /* 0x000fe2000f8e10ff */
[----:B------:R-:W-:-:S12]  /*02a0*/  ULEA UR7, UR14, UR6, 0x2 ;  /* 0x000000060e077291 */ /* 0x000fd8000f8e10ff */
.L_x_226:
[----:B------:R-:W-:Y:S01]  /*02b0*/  UIADD3 UR11, UPT, UPT, UR14, -0x1, URZ ;  /* 0xffffffff0e0b7890 */ /* 0x000fe2000fffe0ff */
[----:B-1----:R-:W-:Y:S01]  /*02c0*/  SHF.R.U32.HI R10, RZ, UR4, R11 ;  /* 0x00000004ff0a7c19 */ /* 0x002fe2000801160b */
[----:B------:R-:W-:Y:S01]  /*02d0*/  UISETP.GE.U32.AND UP0, UPT, UR14, 0x2, UPT ;  /* 0x000000020e00788c */ /* 0x000fe2000bf06070 */
[----:B------:R-:W-:Y:S02]  /*02e0*/  LEA R12, R0, UR6, 0x2 ;  /* 0x00000006000c7c11 */ /* 0x000fe4000f8e10ff */
[----:B------:R-:W-:Y:S02]  /*02f0*/  LOP3.LUT R14, R10, 0x1, RZ, 0xc0, !PT ;  /* 0x000000010a0e7812 */ /* 0x000fe400078ec0ff */
[----:B------:R-:W-:-:S03]  /*0300*/  ISETP.GE.U32.AND P0, PT, R0, UR11, PT ;  /* 0x0000000b00007c0c */ /* 0x000fc6000bf06070 */
[----:B------:R0:W-:Y:S10]  /*0310*/  STS [R12], R14 ;  /* 0x0000000e0c007388 */ /* 0x0001f40000000800 */
[----:B------:R0:W-:Y:S01]  /*0320*/  @!P0 STS [R9+0x4], R14 ;  /* 0x0000040e09008388 */ /* 0x0001e20000000800 */
[----:B------:R-:W-:Y:S06]  /*0330*/  BAR.SYNC.DEFER_BLOCKING 0x0 ;  /* 0x0000000000007b1d */ /* 0x000fec0000010000 */
[----:B------:R-:W1:Y:S01]  /*0340*/  LDS R10, [UR7+-0x4] ;  /* 0xfffffc07ff0a7984 */ /* 0x000e620008000800 */
[----:B----4-:R-:W-:Y:S05]  /*0350*/  BRA.U !UP0, `(.L_x_224) ;  /* 0x0000000108387547 */ /* 0x010fea000b800000 */
[----:B------:R-:W-:-:S05]  /*0360*/  UMOV UR11, 0x1 ;  /* 0x00000001000b7882 */ /* 0x000fca0000000000 */
.L_x_225:
[----:B------:R-:W-:Y:S01]  /*0370*/  ISETP.GE.U32.AND P0, PT, R0, UR11, PT ;  /* 0x0000000b00007c0c */ /* 0x000fe2000bf06070 */
[----:B0---4-:R-:W-:-:S12]  /*0380*/  IMAD.MOV.U32 R12, RZ, RZ, RZ ;  /* 0x000000ffff0c7224 */ /* 0x011fd800078e00ff */
[----:B------:R-:W-:Y:S01]  /*0390*/  @P0 VIADD R13, R0, -UR11 ;  /* 0x8000000b000d0c36 */ /* 0x000fe20008000000 */
[----:B------:R-:W-:-:S04]  /*03a0*/  USHF.L.U32 UR11, UR11, 0x1, URZ ;  /* 0x000000010b0b7899 */ /* 0x000fc800080006ff */
[----:B------:R-:W-:Y:S01]  /*03b0*/  @P0 LEA R13, R13, UR5, 0x2 ;  /* 0x000000050d0d0c11 */ /* 0x000fe2000f8e10ff */
[----:B------:R-:W-:-:S04]  /*03c0*/  UISETP.GE.U32.AND UP0, UPT, UR11, UR14, UPT ;  /* 0x0000000e0b00728c */ /* 0x000fc8000bf06070 */
[----:B------:R-:W-:Y:S01]  /*03d0*/  @P0 LDS R12, [R13] ;  /* 0x000000000d0c0984 */ /* 0x000fe20000000800 */
[----:B------:R-:W-:Y:S06]  /*03e0*/  BAR.SYNC.DEFER_BLOCKING 0x0 ;  /* 0x0000000000007b1d */ /* 0x000fec0000010000 */
[----:B------:R-:W0:Y:S02]  /*03f0*/  LDS R15, [R9] ;  /* 0x00000000090f7984 */ /* 0x000e240000000800 */
[----:B0-----:R-:W-:-:S05]  /*0400*/  IMAD.IADD R12, R15, 0x1, R12 ;  /* 0x000000010f0c7824 */ /* 0x001fca00078e020c */
[----:B------:R4:W-:Y:S01]  /*0410*/  STS [R9], R12 ;  /* 0x0000000c09007388 */ /* 0x0009e20000000800 */
[----:B------:R-:W-:Y:S06]  /*0420*/  BAR.SYNC.DEFER_BLOCKING 0x0 ;  /* 0x0000000000007b1d */ /* 0x000fec0000010000 */
[----:B------:R-:W-:Y:S05]  /*0430*/  BRA.U !UP0, `(.L_x_225) ;  /* 0xfffffffd08cc7547 */ /* 0x000fea000b83ffff */
.L_x_224:
[----:B------:R-:W-:Y:S01]  /*0440*/  BAR.SYNC.DEFER_BLOCKING 0x0 ;  /* 0x0000000000007b1d */ /* 0x000fe20000010000 */
[----:B------:R-:W-:Y:S01]  /*0450*/  ISETP.NE.AND P0, PT, R14, RZ, PT ;  /* 0x000000ff0e00720c */ /* 0x000fe20003f05270 */
[----:B------:R-:W-:-:S04]  /*0460*/  UIADD3 UR4, UPT, UPT, UR4, 0x1, URZ ;  /* 0x0000000104047890 */ /* 0x000fc8000fffe0ff */
[----:B------:R-:W5:Y:S01]  /*0470*/  LDCU UR11, c[0x0][0x38c] ;  /* 0x00007180ff0b77ac */ /* 0x000f620008000800 */
[----:B------:R-:W1:Y:S01]  /*0480*/  LDS R15, [UR6+-0x4] ;  /* 0xfffffc06ff0f7984 */ /* 0x000e620008000800 */
[----:B-----5:R-:W-:-:S03]  /*0490*/  UISETP.NE.AND UP0, UPT, UR4, UR11, UPT ;  /* 0x0000000b0400728c */ /* 0x020fc6000bf05270 */
[----:B------:R-:W5:Y:S01]  /*04a0*/  LDS R13, [R9] ;  /* 0x00000000090d7984 */ /* 0x000f620000000800 */
[----:B-1----:R-:W-:-:S05]  /*04b0*/  IMAD.IADD R10, R10, 0x1, R15 ;  /* 0x000000010a0a7824 */ /* 0x002fca00078e020f */
[--C-:B-----5:R-:W-:Y:S01]  /*04c0*/  IADD3 R10, PT, PT, -R10, UR14, R13.reuse ;  /* 0x0000000e0a0a7c10 */ /* 0x120fe2000fffe10d */
[----:B------:R-:W-:-:S05]  /*04d0*/  @!P0 IMAD.IADD R10, R0, 0x1, -R13 ;  /* 0x00000001000a8824 */ /* 0x000fca00078e0a0d */
[C---:B0---4-:R-:W-:Y:S02]  /*04e0*/  LEA R12, R10.reuse, UR8, 0x2 ;  /* 0x000000080a0c7c11 */ /* 0x051fe4000f8e10ff */
[----:B------:R-:W-:-:S03]  /*04f0*/  LEA R13, R10, UR9, 0x2 ;  /* 0x000000090a0d7c11 */ /* 0x000fc6000f8e10ff */
[----:B------:R-:W-:Y:S04]  /*0500*/  STS [R12], R11 ;  /* 0x0000000b0c007388 */ /* 0x000fe80000000800 */
[----:B---3--:R-:W-:Y:S01]  /*0510*/  STS [R13], R2 ;  /* 0x000000020d007388 */ /* 0x008fe20000000800 */
[----:B------:R-:W-:Y:S06]  /*0520*/  BAR.SYNC.DEFER_BLOCKING 0x0 ;  /* 0x0000000000007b1d */ /* 0x000fec0000010000 */
[----:B------:R-:W0:Y:S04]  /*0530*/  LDS R11, [R6] ;  /* 0x00000000060b7984 */ /* 0x000e280000000800 */
[----:B0-----:R-:W-:Y:S04]  /*0540*/  STS [R8], R11 ;  /* 0x0000000b08007388 */ /* 0x001fe80000000800 */
[----:B------:R-:W0:Y:S04]  /*0550*/  LDS R2, [R7] ;  /* 0x0000000007027984 */ /* 0x000e280000000800 */
[----:B0-----:R4:W-:Y:S01]  /*0560*/  STS [R5], R2 ;  /* 0x0000000205007388 */ /* 0x0019e20000000800 */
[----:B------:R-:W-:Y:S05]  /*0570*/  BRA.U UP0, `(.L_x_226) ;  /* 0xfffffffd004c7547 */ /* 0x000fea000b83ffff */
.L_x_223:
[----:B------:R-:W-:Y:S01]  /*0580*/  BAR.SYNC.DEFER_BLOCKING 0x0 ;  /* 0x0000000000007b1d */ /* 0x000fe20000010000 */
[----:B------:R-:W-:Y:S02]  /*0590*/  ISETP.NE.AND P0, PT, R0, RZ, PT ;  /* 0x000000ff0000720c */ /* 0x000fe40003f05270 */
[----:B01----:R-:W-:-:S03]  /*05a0*/  LEA R9, R11, UR10, 0x2 ;  /* 0x0000000a0b097c11 */ /* 0x003fc6000f8e10ff */
[----:B------:R-:W-:Y:S08]  /*05b0*/  BSSY.RECONVERGENT B0, `(.L_x_227) ;  /* 0x0000006000007945 */ /* 0x000ff00003800200 */
[----:B------:R0:W-:Y:S01]  /*05c0*/  @!P0 STS [R9], RZ ;  /* 0x000000ff09008388 */ /* 0x0001e20000000800 */
[----:B------:R-:W-:Y:S05]  /*05d0*/  @!P0 BRA `(.L_x_228) ;  /* 0x00000000000c8947 */ /* 0x000fea0003800000 */
[----:B------:R-:W1:Y:S02]  /*05e0*/  LDS R8, [R8+-0x4] ;  /* 0xfffffc0008087984 */ /* 0x000e640000000800 */
[----:B-1----:R-:W-:-:S13]  /*05f0*/  ISETP.NE.AND P0, PT, R11, R8, PT ;  /* 0x000000080b00720c */ /* 0x002fda0003f05270 */
[----:B------:R1:W-:Y:S02]  /*0600*/  @P0 STS [R9], R0 ;  /* 0x0000000009000388 */ /* 0x0003e40000000800 */
.L_x_228:
[----:B------:R-:W-:Y:S05]  /*0610*/  BSYNC.RECONVERGENT B0 ;  /* 0x0000000000007941 */ /* 0x000fea0003800200 */
.L_x_227:
[----:B------:R-:W3:Y:S01]  /*0620*/  LDCU UR4, c[0x0][0x388] ;  /* 0x00007100ff0477ac */ /* 0x000ee20008000800 */
[----:B------:R-:W-:Y:S01]  /*0630*/  BAR.SYNC.DEFER_BLOCKING 0x0 ;  /* 0x0000000000007b1d */ /* 0x000fe20000010000 */
[----:B---3--:R-:W-:-:S13]  /*0640*/  ISETP.GE.AND P0, PT, R4, UR4, PT ;  /* 0x0000000404007c0c */ /* 0x008fda000bf06270 */
[----:B------:R-:W-:Y:S05]  /*0650*/  @P0 EXIT ;  /* 0x000000000000094d */ /* 0x000fea0003800000 */
[----:B------:R-:W3:Y:S01]  /*0660*/  LDCU.64 UR6, c[0x0][0x390] ;  /* 0x00007200ff0677ac */ /* 0x000ee20008000a00 */
[----:B--2-4-:R-:W2:Y:S01]  /*0670*/  LDC.64 R4, c[0x0][0x398] ;  /* 0x0000e600ff047b82 */ /* 0x014ea20000000a00 */
[----:B------:R-:W4:Y:S01]  /*0680*/  LDCU UR5, c[0x0][0x370] ;  /* 0x00006e00ff0577ac */ /* 0x000f220008000800 */
[----:B---3--:R-:W-:Y:S01]  /*0690*/  UIADD3 UR4, UPT, UPT, UR7, -0x1, URZ ;  /* 0xffffffff07047890 */ /* 0x008fe2000fffe0ff */
[----:B------:R-:W-:-:S05]  /*06a0*/  SHF.R.S32.HI R6, RZ, UR6, R2 ;  /* 0x00000006ff067c19 */ /* 0x000fca0008011402 */
[----:B------:R-:W-:-:S05]  /*06b0*/  LOP3.LUT R6, R6, UR4, RZ, 0xc0, !PT ;  /* 0x0000000406067c12 */ /* 0x000fca000f8ec0ff */
[----:B----4-:R-:W-:Y:S02]  /*06c0*/  IMAD R3, R6, UR5, R3 ;  /* 0x0000000506037c24 */ /* 0x010fe4000f8e0203 */
[----:B------:R-:W3:Y:S02]  /*06d0*/  LDC.64 R6, c[0x0][0x3a0] ;  /* 0x0000e800ff067b82 */ /* 0x000ee40000000a00 */
[----:B--2---:R-:W-:Y:S02]  /*06e0*/  IMAD.WIDE.U32 R4, R3, 0x4, R4 ;  /* 0x0000000403047825 */ /* 0x004fe400078e0004 */
[----:B------:R-:W2:Y:S04]  /*06f0*/  LDS R3, [R9] ;  /* 0x0000000009037984 */ /* 0x000ea80000000800 */
[----:B------:R-:W2:Y:S02]  /*0700*/  LDG.E R4, desc[UR12][R4.64] ;  /* 0x0000000c04047981 */ /* 0x000ea4000c1e1900 */
[----:B--2---:R-:W-:-:S05]  /*0710*/  IADD3 R3, PT, PT, R4, R0, -R3 ;  /* 0x0000000004037210 */ /* 0x004fca0007ffe803 */
[----:B---3--:R-:W-:-:S05]  /*0720*/  IMAD.WIDE R6, R3, 0x4, R6 ;  /* 0x0000000403067825 */ /* 0x008fca00078e0206 */
[----:B------:R-:W-:Y:S01]  /*0730*/  STG.E desc[UR12][R6.64], R2 ;  /* 0x0000000206007986 */ /* 0x000fe2000c10190c */
[----:B------:R-:W-:Y:S05]  /*0740*/  EXIT ;  /* 0x000000000000794d */ /* 0x000fea0003800000 */
.L_x_229:
        /* <DEDUP_REMOVED lines=11> */
.L_x_253:


//--------------------- .text._Z10addBlkSumsPiiS_ --------------------------
	.section	.text._Z10addBlkSumsPiiS_,"ax",@progbits
	.align	128
        .global         _Z10addBlkSumsPiiS_
        .type           _Z10addBlkSumsPiiS_,@function
        .size           _Z10addBlkSumsPiiS_,(.L_x_254 - _Z10addBlkSumsPiiS_)
        .other          _Z10addBlkSumsPiiS_,@"STO_CUDA_ENTRY STV_DEFAULT"
_Z10addBlkSumsPiiS_:
.text._Z10addBlkSumsPiiS_:
[----:B------:R-:W-:Y:S01]  /*0000*/  LDC R1, c[0x0][0x37c] ;  /* 0x0000df00ff017b82 */ /* 0x000fe20000000800 */
[----:B------:R-:W0:Y:S01]  /*0010*/  S2R R9, SR_CTAID.X ;  /* 0x0000000000097919 */ /* 0x000e220000002500 */
[----:B------:R-:W0:Y:S01]  /*0020*/  LDCU UR4, c[0x0][0x360] ;  /* 0x00006c00ff0477ac */ /* 0x000e220008000800 */
[----:B------:R-:W0:Y:S01]  /*0030*/  S2R R0, SR_TID.X ;  /* 0x0000000000007919 */ /* 0x000e220000002100 */
[----:B------:R-:W1:Y:S01]  /*0040*/  LDCU UR5, c[0x0][0x388] ;  /* 0x00007100ff0577ac */ /* 0x000e620008000800 */
[----:B0-----:R-:W-:-:S05]  /*0050*/  IMAD R7, R9, UR4, R0 ;  /* 0x0000000409077c24 */ /* 0x001fca000f8e0200 */
[----:B-1----:R-:W-:-:S04]  /*0060*/  ISETP.GE.AND P0, PT, R7, UR5, PT ;  /* 0x0000000507007c0c */ /* 0x002fc8000bf06270 */
[----:B------:R-:W-:-:S13]  /*0070*/  ISETP.EQ.OR P0, PT, R9, RZ, P0 ;  /* 0x000000ff0900720c */ /* 0x000fda0000702670 */
[----:B------:R-:W-:Y:S05]  /*0080*/  @P0 EXIT ;  /* 0x000000000000094d */ /* 0x000fea0003800000 */
[----:B------:R-:W0:Y:S01]  /*0090*/  LDC.64 R2, c[0x0][0x390] ;  /* 0x0000e400ff027b82 */ /* 0x000e220000000a00 */
[----:B------:R-:W1:Y:S01]  /*00a0*/  LDCU.64 UR4, c[0x0][0x358] ;  /* 0x00006b00ff0477ac */ /* 0x000e620008000a00 */
[----:B------:R-:W-:-:S06]  /*00b0*/  IADD3 R9, PT, PT, R9, -0x1, RZ ;  /* 0xffffffff09097810 */ /* 0x000fcc0007ffe0ff */
[----:B------:R-:W2:Y:S01]  /*00c0*/  LDC.64 R4, c[0x0][0x380] ;  /* 0x0000e000ff047b82 */ /* 0x000ea20000000a00 */
[----:B0-----:R-:W-:-:S06]  /*00d0*/  IMAD.WIDE.U32 R2, R9, 0x4, R2 ;  /* 0x0000000409027825 */ /* 0x001fcc00078e0002 */
[----:B-1----:R-:W3:Y:S01]  /*00e0*/  LDG.E R2, desc[UR4][R2.64] ;  /* 0x0000000402027981 */ /* 0x002ee2000c1e1900 */
[----:B--2---:R-:W-:-:S05]  /*00f0*/  IMAD.WIDE R4, R7, 0x4, R4 ;  /* 0x0000000407047825 */ /* 0x004fca00078e0204 */
[----:B------:R-:W3:Y:S02]  /*0100*/  LDG.E R7, desc[UR4][R4.64] ;  /* 0x0000000404077981 */ /* 0x000ee4000c1e1900 */
[----:B---3--:R-:W-:-:S05]  /*0110*/  IADD3 R7, PT, PT, R2, R7, RZ ;  /* 0x0000000702077210 */ /* 0x008fca0007ffe0ff */
[----:B------:R-:W-:Y:S01]  /*0120*/  STG.E desc[UR4][R4.64], R7 ;  /* 0x0000000704007986 */ /* 0x000fe2000c101904 */
[----:B------:R-:W-:Y:S05]  /*0130*/  EXIT ;  /* 0x000000000000794d */ /* 0x000fea0003800000 */
.L_x_230:
        /* <DEDUP_REMOVED lines=12> */
.L_x_254:


//--------------------- .text._Z13scanBlkKernelPiiS_S_i --------------------------
	.section	.text._Z13scanBlkKernelPiiS_S_i,"ax",@progbits
	.align	128
        .global         _Z13scanBlkKernelPiiS_S_i
        .type           _Z13scanBlkKernelPiiS_S_i,@function
        .size           _Z13scanBlkKernelPiiS_S_i,(.L_x_255 - _Z13scanBlkKernelPiiS_S_i)
        .other          _Z13scanBlkKernelPiiS_S_i,@"STO_CUDA_ENTRY STV_DEFAULT"
_Z13scanBlkKernelPiiS_S_i:
.text._Z13scanBlkKernelPiiS_S_i:
[----:B------:R-:W-:Y:S01]  /*0000*/  LDC R1, c[0x0][0x37c] ;  /* 0x0000df00ff017b82 */ /* 0x000fe20000000800 */
[----:B------:R-:W0:Y:S01]  /*0010*/  S2R R9, SR_CTAID.X ;  /* 0x0000000000097919 */ /* 0x000e220000002500 */
[----:B------:R-:W0:Y:S01]  /*0020*/  LDCU UR8, c[0x0][0x360] ;  /* 0x00006c00ff0877ac */ /* 0x000e220008000800 */
[----:B------:R-:W0:Y:S01]  /*0030*/  S2R R8, SR_TID.X ;  /* 0x0000000000087919 */ /* 0x000e220000002100 */
[----:B------:R-:W1:Y:S01]  /*0040*/  LDCU UR4, c[0x0][0x388] ;  /* 0x00007100ff0477ac */ /* 0x000e620008000800 */
[----:B------:R-:W2:Y:S01]  /*0050*/  LDCU.64 UR6, c[0x0][0x358] ;  /* 0x00006b00ff0677ac */ /* 0x000ea20008000a00 */
[----:B0-----:R-:W-:-:S05]  /*0060*/  IMAD R5, R9, UR8, R8 ;  /* 0x0000000809057c24 */ /* 0x001fca000f8e0208 */
[----:B-1----:R-:W-:-:S04]  /*0070*/  ISETP.GE.AND P0, PT, R5, UR4, PT ;  /* 0x0000000405007c0c */ /* 0x002fc8000bf06270 */
[----:B------:R-:W-:-:S13]  /*0080*/  ISETP.LT.OR P0, PT, R5, 0x1, P0 ;  /* 0x000000010500780c */ /* 0x000fda0000701670 */
[----:B------:R-:W0:Y:S01]  /*0090*/  @!P0 LDC.64 R2, c[0x0][0x380] ;  /* 0x0000e000ff028b82 */ /* 0x000e220000000a00 */
[----:B------:R-:W-:-:S04]  /*00a0*/  @!P0 VIADD R7, R5, 0xffffffff ;  /* 0xffffffff05078836 */ /* 0x000fc80000000000 */
[----:B0-----:R-:W-:-:S06]  /*00b0*/  @!P0 IMAD.WIDE.U32 R2, R7, 0x4, R2 ;  /* 0x0000000407028825 */ /* 0x001fcc00078e0002 */
[----:B--2---:R-:W2:Y:S01]  /*00c0*/  @!P0 LDG.E R3, desc[UR6][R2.64] ;  /* 0x0000000602038981 */ /* 0x004ea2000c1e1900 */
[----:B------:R-:W0:Y:S01]  /*00d0*/  S2UR UR5, SR_CgaCtaId ;  /* 0x00000000000579c3 */ /* 0x000e220000008800 */
[----:B------:R-:W-:Y:S01]  /*00e0*/  LOP3.LUT R0, RZ, R8, RZ, 0x33, !PT ;  /* 0x00000008ff007212 */ /* 0x000fe200078e33ff */
[----:B------:R-:W-:Y:S01]  /*00f0*/  UMOV UR4, 0x400 ;  /* 0x0000040000047882 */ /* 0x000fe20000000000 */
[----:B------:R-:W-:-:S03]  /*0100*/  UISETP.GE.U32.AND UP0, UPT, UR8, 0x2, UPT ;  /* 0x000000020800788c */ /* 0x000fc6000bf06070 */
[----:B------:R-:W-:Y:S01]  /*0110*/  VIADD R0, R0, UR8 ;  /* 0x0000000800007c36 */ /* 0x000fe20008000000 */
[----:B0-----:R-:W-:-:S06]  /*0120*/  ULEA UR4, UR5, UR4, 0x18 ;  /* 0x0000000405047291 */ /* 0x001fcc000f8ec0ff */
[----:B------:R-:W-:-:S05]  /*0130*/  LEA R0, R0, UR4, 0x2 ;  /* 0x0000000400007c11 */ /* 0x000fca000f8e10ff */
[----:B--2---:R0:W-:Y:S04]  /*0140*/  @!P0 STS [R0], R3 ;  /* 0x0000000300008388 */ /* 0x0041e80000000800 */
[----:B------:R0:W-:Y:S01]  /*0150*/  @P0 STS [R0], RZ ;  /* 0x000000ff00000388 */ /* 0x0001e20000000800 */
[----:B------:R-:W-:Y:S06]  /*0160*/  BAR.SYNC.DEFER_BLOCKING 0x0 ;  /* 0x0000000000007b1d */ /* 0x000fec0000010000 */
[----:B------:R-:W-:Y:S05]  /*0170*/  BRA.U !UP0, `(.L_x_231) ;  /* 0x00000001083c7547 */ /* 0x000fea000b800000 */
[----:B------:R-:W-:Y:S01]  /*0180*/  LEA R2, R8, UR4, 0x2 ;  /* 0x0000000408027c11 */ /* 0x000fe2000f8e10ff */
[----:B0-----:R-:W-:-:S07]  /*0190*/  IMAD.MOV.U32 R3, RZ, RZ, 0x1 ;  /* 0x00000001ff037424 */ /* 0x001fce00078e00ff */
.L_x_232:
[----:B------:R-:W-:-:S04]  /*01a0*/  IADD3 R4, PT, PT, -R3, UR8, RZ ;  /* 0x0000000803047c10 */ /* 0x000fc8000fffe1ff */
[----:B------:R-:W-:Y:S01]  /*01b0*/  ISETP.GE.U32.AND P0, PT, R8, R4, PT ;  /* 0x000000040800720c */ /* 0x000fe20003f06070 */
[----:B------:R-:W-:-:S12]  /*01c0*/  IMAD.MOV.U32 R4, RZ, RZ, RZ ;  /* 0x000000ffff047224 */ /* 0x000fd800078e00ff */
[C---:B------:R-:W-:Y:S02]  /*01d0*/  @!P0 IMAD R6, R3.reuse, 0x4, R2 ;  /* 0x0000000403068824 */ /* 0x040fe400078e0202 */
[----:B------:R-:W-:-:S03]  /*01e0*/  IMAD.SHL.U32 R3, R3, 0x2, RZ ;  /* 0x0000000203037824 */ /* 0x000fc600078e00ff */
[----:B------:R-:W-:Y:S01]  /*01f0*/  @!P0 LDS R4, [R6] ;  /* 0x0000000006048984 */ /* 0x000fe20000000800 */
[----:B------:R-:W-:Y:S01]  /*0200*/  BAR.SYNC.DEFER_BLOCKING 0x0 ;  /* 0x0000000000007b1d */ /* 0x000fe20000010000 */
[----:B------:R-:W-:-:S05]  /*0210*/  ISETP.GE.U32.AND P0, PT, R3, UR8, PT ;  /* 0x0000000803007c0c */ /* 0x000fca000bf06070 */
[----:B-1----:R-:W0:Y:S02]  /*0220*/  LDS R7, [R2] ;  /* 0x0000000002077984 */ /* 0x002e240000000800 */
[----:B0-----:R-:W-:-:S05]  /*0230*/  IMAD.IADD R7, R7, 0x1, R4 ;  /* 0x0000000107077824 */ /* 0x001fca00078e0204 */
[----:B------:R1:W-:Y:S01]  /*0240*/  STS [R2], R7 ;  /* 0x0000000702007388 */ /* 0x0003e20000000800 */
[----:B------:R-:W-:Y:S06]  /*0250*/  BAR.SYNC.DEFER_BLOCKING 0x0 ;  /* 0x0000000000007b1d */ /* 0x000fec0000010000 */
[----:B------:R-:W-:Y:S05]  /*0260*/  @!P0 BRA `(.L_x_232) ;  /* 0xfffffffc00cc8947 */ /* 0x000fea000383ffff */
.L_x_231:
[----:B------:R-:W2:Y:S02]  /*0270*/  LDCU UR4, c[0x0][0x388] ;  /* 0x00007100ff0477ac */ /* 0x000ea40008000800 */
[----:B--2---:R-:W-:Y:S01]  /*0280*/  ISETP.GE.AND P1, PT, R5, UR4, PT ;  /* 0x0000000405007c0c */ /* 0x004fe2000bf26270 */
[----:B------:R-:W2:-:S12]  /*0290*/  LDCU.64 UR4, c[0x0][0x398] ;  /* 0x00007300ff0477ac */ /* 0x000e980008000a00 */
[----:B-1----:R-:W1:Y:S01]  /*02a0*/  @!P1 LDS R7, [R0] ;  /* 0x0000000000079984 */ /* 0x002e620000000800 */
[----:B0-----:R-:W0:Y:S01]  /*02b0*/  @!P1 LDC.64 R2, c[0x0][0x390] ;  /* 0x0000e400ff029b82 */ /* 0x001e220000000a00 */
[----:B--2---:R-:W-:-:S04]  /*02c0*/  ISETP.NE.U32.AND P0, PT, RZ, UR4, PT ;  /* 0x00000004ff007c0c */ /* 0x004fc8000bf05070 */
[----:B------:R-:W-:Y:S01]  /*02d0*/  ISETP.NE.AND.EX P0, PT, RZ, UR5, PT, P0 ;  /* 0x00000005ff007c0c */ /* 0x000fe2000bf05300 */
[----:B0-----:R-:W-:-:S05]  /*02e0*/  @!P1 IMAD.WIDE R2, R5, 0x4, R2 ;  /* 0x0000000405029825 */ /* 0x001fca00078e0202 */
[----:B-1----:R0:W-:Y:S07]  /*02f0*/  @!P1 STG.E desc[UR6][R2.64], R7 ;  /* 0x0000000702009986 */ /* 0x0021ee000c101906 */
[----:B------:R-:W-:Y:S05]  /*0300*/  @!P0 EXIT ;  /* 0x000000000000894d */ /* 0x000fea0003800000 */
[----:B------:R-:W1:Y:S01]  /*0310*/  S2UR UR5, SR_CgaCtaId ;  /* 0x00000000000579c3 */ /* 0x000e620000008800 */
[----:B------:R-:W-:-:S07]  /*0320*/  UMOV UR4, 0x400 ;  /* 0x0000040000047882 */ /* 0x000fce0000000000 */
[----:B0-----:R-:W0:Y:S01]  /*0330*/  LDC.64 R2, c[0x0][0x398] ;  /* 0x0000e600ff027b82 */ /* 0x001e220000000a00 */
[----:B-1----:R-:W-:Y:S01]  /*0340*/  ULEA UR4, UR5, UR4, 0x18 ;  /* 0x0000000405047291 */ /* 0x002fe2000f8ec0ff */
[----:B0-----:R-:W-:-:S08]  /*0350*/  IMAD.WIDE.U32 R2, R9, 0x4, R2 ;  /* 0x0000000409027825 */ /* 0x001fd000078e0002 */
[----:B------:R-:W0:Y:S04]  /*0360*/  LDS R5, [UR4] ;  /* 0x00000004ff057984 */ /* 0x000e280008000800 */
[----:B0-----:R-:W-:Y:S01]  /*0370*/  STG.E desc[UR6][R2.64], R5 ;  /* 0x0000000502007986 */ /* 0x001fe2000c101906 */
[----:B------:R-:W-:Y:S05]  /*0380*/  EXIT ;  /* 0x000000000000794d */ /* 0x000fea0003800000 */
.L_x_233:
        /* <DEDUP_REMOVED lines=15> */
.L_x_255:


//--------------------- .text._Z17computeHistKernelPjiPiii --------------------------
	.section	.text._Z17computeHistKernelPjiPiii,"ax",@progbits
	.align	128
        .global         _Z17computeHistKernelPjiPiii
        .type           _Z17computeHistKernelPjiPiii,@function
        .size           _Z17computeHistKernelPjiPiii,(.L_x_256 - _Z17computeHistKernelPjiPiii)
        .other          _Z17computeHistKernelPjiPiii,@"STO_CUDA_ENTRY STV_DEFAULT"
_Z17computeHistKernelPjiPiii:
.text._Z17computeHistKernelPjiPiii:
[----:B------:R-:W-:Y:S01]  /*0000*/  LDC R1, c[0x0][0x37c] ;  /* 0x0000df00ff017b82 */ /* 0x000fe20000000800 */
[----:B------:R-:W0:Y:S01]  /*0010*/  LDCU UR9, c[0x0][0x360] ;  /* 0x00006c00ff0977ac */ /* 0x000e220008000800 */
[----:B------:R-:W-:Y:S01]  /*0020*/  IMAD.MOV.U32 R2, RZ, RZ, RZ ;  /* 0x000000ffff027224 */ /* 0x000fe200078e00ff */
[----:B------:R-:W1:Y:S05]  /*0030*/  S2R R10, SR_TID.X ;  /* 0x00000000000a7919 */ /* 0x000e6a0000002100 */
[----:B------:R-:W1:Y:S01]  /*0040*/  S2UR UR8, SR_CTAID.X ;  /* 0x00000000000879c3 */ /* 0x000e620000002500 */
[----:B------:R-:W2:Y:S01]  /*0050*/  LDCU UR4, c[0x0][0x398] ;  /* 0x00007300ff0477ac */ /* 0x000ea20008000800 */
[----:B------:R-:W3:Y:S06]  /*0060*/  LDCU.64 UR6, c[0x0][0x358] ;  /* 0x00006b00ff0677ac */ /* 0x000eec0008000a00 */
[----:B------:R-:W1:Y:S01]  /*0070*/  LDC R11, c[0x0][0x360] ;  /* 0x0000d800ff0b7b82 */ /* 0x000e620000000800 */
[----:B0-----:R-:W0:Y:S01]  /*0080*/  I2F.U32.RP R0, UR9 ;  /* 0x0000000900007d06 */ /* 0x001e220008209000 */
[----:B------:R-:W-:-:S02]  /*0090*/  ISETP.NE.U32.AND P2, PT, RZ, UR9, PT ;  /* 0x00000009ff007c0c */ /* 0x000fc4000bf45070 */
[----:B--2---:R-:W-:-:S05]  /*00a0*/  MOV R21, UR4 ;  /* 0x0000000400157c02 */ /* 0x004fca0008000f00 */
[----:B0-----:R-:W0:Y:S02]  /*00b0*/  MUFU.RCP R0, R0 ;  /* 0x0000000000007308 */ /* 0x001e240000001000 */
[----:B0-----:R-:W-:-:S06]  /*00c0*/  VIADD R4, R0, 0xffffffe ;  /* 0x0ffffffe00047836 */ /* 0x001fcc0000000000 */
[----:B------:R1:W0:Y:S02]  /*00d0*/  F2I.FTZ.U32.TRUNC.NTZ R3, R4 ;  /* 0x0000000400037305 */ /* 0x000224000021f000 */
[----:B-1----:R-:W-:Y:S02]  /*00e0*/  IMAD R4, R11, UR8, R10 ;  /* 0x000000080b047c24 */ /* 0x002fe4000f8e020a */
[----:B0-----:R-:W-:-:S04]  /*00f0*/  IMAD.MOV R5, RZ, RZ, -R3 ;  /* 0x000000ffff057224 */ /* 0x001fc800078e0a03 */
[----:B------:R-:W-:-:S04]  /*0100*/  IMAD R5, R5, UR9, RZ ;  /* 0x0000000905057c24 */ /* 0x000fc8000f8e02ff */
[----:B------:R-:W-:-:S04]  /*0110*/  IMAD.HI.U32 R3, R3, R5, R2 ;  /* 0x0000000503037227 */ /* 0x000fc800078e0002 */
[----:B------:R-:W-:-:S04]  /*0120*/  VIADD R2, R21, 0xffffffff ;  /* 0xffffffff15027836 */ /* 0x000fc80000000000 */
[----:B------:R-:W-:-:S05]  /*0130*/  IMAD.HI.U32 R3, R3, R2, RZ ;  /* 0x0000000203037227 */ /* 0x000fca00078e00ff */
[----:B------:R-:W-:-:S05]  /*0140*/  IADD3 R5, PT, PT, -R3, RZ, RZ ;  /* 0x000000ff03057210 */ /* 0x000fca0007ffe1ff */
[----:B------:R-:W-:-:S05]  /*0150*/  IMAD R0, R5, UR9, R2 ;  /* 0x0000000905007c24 */ /* 0x000fca000f8e0202 */
[----:B------:R-:W-:-:S13]  /*0160*/  ISETP.GE.U32.AND P0, PT, R0, UR9, PT ;  /* 0x0000000900007c0c */ /* 0x000fda000bf06070 */
[----:B------:R-:W-:Y:S02]  /*0170*/  @P0 VIADD R0, R0, -UR9 ;  /* 0x8000000900000c36 */ /* 0x000fe40008000000 */
[----:B------:R-:W-:-:S03]  /*0180*/  @P0 VIADD R3, R3, 0x1 ;  /* 0x0000000103030836 */ /* 0x000fc60000000000 */
[----:B------:R-:W-:-:S13]  /*0190*/  ISETP.GE.U32.AND P1, PT, R0, UR9, PT ;  /* 0x0000000900007c0c */ /* 0x000fda000bf26070 */
[----:B------:R-:W-:Y:S02]  /*01a0*/  @P1 IADD3 R3, PT, PT, R3, 0x1, RZ ;  /* 0x0000000103031810 */ /* 0x000fe40007ffe0ff */
[----:B------:R-:W-:-:S04]  /*01b0*/  @!P2 LOP3.LUT R3, RZ, UR9, RZ, 0x33, !PT ;  /* 0x00000009ff03ac12 */ /* 0x000fc8000f8e33ff */
[C---:B------:R-:W-:Y:S01]  /*01c0*/  ISETP.GT.U32.AND P0, PT, R3.reuse, 0x7ffffffe, PT ;  /* 0x7ffffffe0300780c */ /* 0x040fe20003f04070 */
[----:B------:R-:W-:-:S12]  /*01d0*/  VIADD R0, R3, 0x1 ;  /* 0x0000000103007836 */ /* 0x000fd80000000000 */
[----:B---3--:R-:W-:Y:S05]  /*01e0*/  @P0 BRA `(.L_x_234) ;  /* 0x0000000400b80947 */ /* 0x008fea0003800000 */
[----:B------:R-:W-:Y:S01]  /*01f0*/  ISETP.GE.U32.AND P1, PT, R3, 0x7, PT ;  /* 0x000000070300780c */ /* 0x000fe20003f26070 */
[----:B------:R-:W-:Y:S01]  /*0200*/  IMAD.MOV.U32 R5, RZ, RZ, RZ ;  /* 0x000000ffff057224 */ /* 0x000fe200078e00ff */
[----:B------:R-:W-:-:S04]  /*0210*/  LOP3.LUT R19, R0, 0x7, RZ, 0xc0, !PT ;  /* 0x0000000700137812 */ /* 0x000fc800078ec0ff */
[----:B------:R-:W-:-:S07]  /*0220*/  ISETP.NE.AND P0, PT, R19, RZ, PT ;  /* 0x000000ff1300720c */ /* 0x000fce0003f05270 */
[----:B------:R-:W-:Y:S06]  /*0230*/  @!P1 BRA `(.L_x_235) ;  /* 0x0000000000b09947 */ /* 0x000fec0003800000 */
[----:B------:R-:W0:Y:S01]  /*0240*/  S2UR UR5, SR_CgaCtaId ;  /* 0x00000000000579c3 */ /* 0x000e220000008800 */
[----:B------:R-:W-:Y:S01]  /*0250*/  LOP3.LUT R5, R0, 0xfffffff8, RZ, 0xc0, !PT ;  /* 0xfffffff800057812 */ /* 0x000fe200078ec0ff */
[C---:B------:R-:W-:Y:S01]  /*0260*/  VIADD R23, R10.reuse, UR9 ;  /* 0x000000090a177c36 */ /* 0x040fe20008000000 */
[----:B------:R-:W-:Y:S01]  /*0270*/  SHF.L.U32 R6, R10, 0x2, RZ ;  /* 0x000000020a067819 */ /* 0x000fe200000006ff */
[----:B------:R-:W-:Y:S01]  /*0280*/  IMAD.MOV.U32 R16, RZ, RZ, R10 ;  /* 0x000000ffff107224 */ /* 0x000fe200078e000a */
[----:B------:R-:W-:Y:S01]  /*0290*/  UMOV UR4, 0x400 ;  /* 0x0000040000047882 */ /* 0x000fe20000000000 */
[----:B------:R-:W-:Y:S01]  /*02a0*/  IMAD.MOV R15, RZ, RZ, -R5 ;  /* 0x000000ffff0f7224 */ /* 0x000fe200078e0a05 */
[C---:B------:R-:W-:Y:S01]  /*02b0*/  LEA R7, R11.reuse, R6, 0x3 ;  /* 0x000000060b077211 */ /* 0x040fe200078e18ff */
[----:B------:R-:W1:Y:S01]  /*02c0*/  LDC R21, c[0x0][0x398] ;  /* 0x0000e600ff157b82 */ /* 0x000e620000000800 */
[C-C-:B------:R-:W-:Y:S02]  /*02d0*/  IMAD R8, R11.reuse, 0xc, R6.reuse ;  /* 0x0000000c0b087824 */ /* 0x140fe400078e0206 */
[----:B------:R-:W-:-:S02]  /*02e0*/  IMAD R9, R11, 0x10, R6 ;  /* 0x000000100b097824 */ /* 0x000fc400078e0206 */
[C-C-:B------:R-:W-:Y:S02]  /*02f0*/  IMAD R12, R11.reuse, 0x14, R6.reuse ;  /* 0x000000140b0c7824 */ /* 0x140fe400078e0206 */
[C-C-:B------:R-:W-:Y:S02]  /*0300*/  IMAD R13, R11.reuse, 0x18, R6.reuse ;  /* 0x000000180b0d7824 */ /* 0x140fe400078e0206 */
[----:B------:R-:W-:Y:S01]  /*0310*/  IMAD R14, R11, 0x1c, R6 ;  /* 0x0000001c0b0e7824 */ /* 0x000fe200078e0206 */
[----:B0-----:R-:W-:-:S12]  /*0320*/  ULEA UR4, UR5, UR4, 0x18 ;  /* 0x0000000405047291 */ /* 0x001fd8000f8ec0ff */
.L_x_236:
[C---:B------:R-:W-:Y:S01]  /*0330*/  IADD3 R18, PT, PT, R16.reuse, UR9, RZ ;  /* 0x0000000910127c10 */ /* 0x040fe2000fffe0ff */
[----:B------:R-:W-:Y:S01]  /*0340*/  VIADD R15, R15, 0x8 ;  /* 0x000000080f0f7836 */ /* 0x000fe20000000000 */
[-C--:B-1----:R-:W-:Y:S01]  /*0350*/  ISETP.GE.AND P2, PT, R16, R21.reuse, PT ;  /* 0x000000151000720c */ /* 0x082fe20003f46270 */
[----:B------:R-:W-:Y:S01]  /*0360*/  IMAD R16, R11, 0x8, R16 ;  /* 0x000000080b107824 */ /* 0x000fe200078e0210 */
[C---:B------:R-:W-:Y:S01]  /*0370*/  ISETP.GE.AND P3, PT, R18.reuse, R21, PT ;  /* 0x000000151200720c */ /* 0x040fe20003f66270 */
[----:B------:R-:W-:-:S04]  /*0380*/  VIADD R18, R18, UR9 ;  /* 0x0000000912127c36 */ /* 0x000fc80008000000 */
[C---:B------:R-:W-:Y:S01]  /*0390*/  VIADD R20, R18.reuse, UR9 ;  /* 0x0000000912147c36 */ /* 0x040fe20008000000 */
[----:B------:R-:W-:-:S04]  /*03a0*/  ISETP.GE.AND P1, PT, R18, R21, PT ;  /* 0x000000151200720c */ /* 0x000fc80003f26270 */
[C---:B------:R-:W-:Y:S01]  /*03b0*/  IADD3 R22, PT, PT, R20.reuse, UR9, RZ ;  /* 0x0000000914167c10 */ /* 0x040fe2000fffe0ff */
[----:B0-----:R0:W-:Y:S01]  /*03c0*/  @!P2 STS [R6+UR4], RZ ;  /* 0x000000ff0600a988 */ /* 0x0011e20008000804 */
[----:B------:R-:W-:Y:S02]  /*03d0*/  ISETP.GE.AND P2, PT, R20, R21, PT ;  /* 0x000000151400720c */ /* 0x000fe40003f46270 */
[----:B------:R-:W-:Y:S01]  /*03e0*/  @!P3 LEA R17, R23, UR4, 0x2 ;  /* 0x000000041711bc11 */ /* 0x000fe2000f8e10ff */
[----:B------:R-:W-:-:S04]  /*03f0*/  VIADD R24, R22, UR9 ;  /* 0x0000000916187c36 */ /* 0x000fc80008000000 */
[----:B------:R-:W-:Y:S01]  /*0400*/  VIADD R26, R24, UR9 ;  /* 0x00000009181a7c36 */ /* 0x000fe20008000000 */
[----:B------:R0:W-:Y:S01]  /*0410*/  @!P3 STS [R17], RZ ;  /* 0x000000ff1100b388 */ /* 0x0001e20000000800 */
[-C--:B------:R-:W-:Y:S02]  /*0420*/  ISETP.GE.AND P3, PT, R22, R21.reuse, PT ;  /* 0x000000151600720c */ /* 0x080fe40003f66270 */
[-C--:B------:R-:W-:Y:S01]  /*0430*/  ISETP.GE.AND P4, PT, R24, R21.reuse, PT ;  /* 0x000000151800720c */ /* 0x080fe20003f86270 */
[----:B------:R0:W-:Y:S01]  /*0440*/  @!P1 STS [R7+UR4], RZ ;  /* 0x000000ff07009988 */ /* 0x0001e20008000804 */
[C---:B------:R-:W-:Y:S02]  /*0450*/  IADD3 R18, PT, PT, R26.reuse, UR9, RZ ;  /* 0x000000091a127c10 */ /* 0x040fe4000fffe0ff */
[-C--:B------:R-:W-:Y:S01]  /*0460*/  ISETP.GE.AND P5, PT, R26, R21.reuse, PT ;  /* 0x000000151a00720c */ /* 0x080fe20003fa6270 */
[----:B------:R0:W-:Y:S01]  /*0470*/  @!P2 STS [R8+UR4], RZ ;  /* 0x000000ff0800a988 */ /* 0x0001e20008000804 */
[----:B------:R-:W-:-:S02]  /*0480*/  ISETP.GE.AND P6, PT, R18, R21, PT ;  /* 0x000000151200720c */ /* 0x000fc40003fc6270 */
[----:B------:R-:W-:-:S03]  /*0490*/  ISETP.NE.AND P1, PT, R15, RZ, PT ;  /* 0x000000ff0f00720c */ /* 0x000fc60003f25270 */
[----:B------:R0:W-:Y:S04]  /*04a0*/  @!P3 STS [R9+UR4], RZ ;  /* 0x000000ff0900b988 */ /* 0x0001e80008000804 */
[----:B------:R0:W-:Y:S04]  /*04b0*/  @!P4 STS [R12+UR4], RZ ;  /* 0x000000ff0c00c988 */ /* 0x0001e80008000804 */
[----:B------:R0:W-:Y:S04]  /*04c0*/  @!P5 STS [R13+UR4], RZ ;  /* 0x000000ff0d00d988 */ /* 0x0001e80008000804 */
[----:B------:R0:W-:Y:S01]  /*04d0*/  @!P6 STS [R14+UR4], RZ ;  /* 0x000000ff0e00e988 */ /* 0x0001e20008000804 */
[----:B------:R-:W-:Y:S01]  /*04e0*/  ULEA UR4, UR9, UR4, 0x5 ;  /* 0x0000000409047291 */ /* 0x000fe2000f8e28ff */
[----:B------:R-:W-:Y:S11]  /*04f0*/  @P1 BRA `(.L_x_236) ;  /* 0xfffffffc008c1947 */ /* 0x000ff6000383ffff */
.L_x_235:
[----:B------:R-:W-:Y:S05]  /*0500*/  @!P0 BRA `(.L_x_234) ;  /* 0x0000000000f08947 */ /* 0x000fea0003800000 */
[----:B------:R-:W-:Y:S02]  /*0510*/  ISETP.GE.U32.AND P0, PT, R19, 0x4, PT ;  /* 0x000000041300780c */ /* 0x000fe40003f06070 */
[----:B0-----:R-:W-:-:S11]  /*0520*/  LOP3.LUT P4, R17, R0, 0x3, RZ, 0xc0, !PT ;  /* 0x0000000300117812 */ /* 0x001fd6000788c0ff */
[----:B------:R-:W-:Y:S05]  /*0530*/  @!P0 BRA `(.L_x_237) ;  /* 0x0000000000748947 */ /* 0x000fea0003800000 */
[C---:B------:R-:W-:Y:S02]  /*0540*/  IMAD R6, R5.reuse, UR9, R10 ;  /* 0x0000000905067c24 */ /* 0x040fe4000f8e020a */
[----:B------:R-:W-:-:S03]  /*0550*/  VIADD R5, R5, 0x4 ;  /* 0x0000000405057836 */ /* 0x000fc60000000000 */
[C---:B------:R-:W-:Y:S02]  /*0560*/  IADD3 R8, PT, PT, R6.reuse, UR9, RZ ;  /* 0x0000000906087c10 */ /* 0x040fe4000fffe0ff */
[-C--:B------:R-:W-:Y:S02]  /*0570*/  ISETP.GE.AND P0, PT, R6, R21.reuse, PT ;  /* 0x000000150600720c */ /* 0x080fe40003f06270 */
[C---:B------:R-:W-:Y:S01]  /*0580*/  ISETP.GE.AND P1, PT, R8.reuse, R21, PT ;  /* 0x000000150800720c */ /* 0x040fe20003f26270 */
[----:B------:R-:W-:-:S04]  /*0590*/  VIADD R12, R8, UR9 ;  /* 0x00000009080c7c36 */ /* 0x000fc80008000000 */
[C---:B------:R-:W-:Y:S01]  /*05a0*/  VIADD R14, R12.reuse, UR9 ;  /* 0x000000090c0e7c36 */ /* 0x040fe20008000000 */
[----:B------:R-:W-:-:S04]  /*05b0*/  ISETP.GE.AND P2, PT, R12, R21, PT ;  /* 0x000000150c00720c */ /* 0x000fc80003f46270 */
[----:B------:R-:W-:Y:S01]  /*05c0*/  ISETP.GE.AND P3, PT, R14, R21, PT ;  /* 0x000000150e00720c */ /* 0x000fe20003f66270 */
[----:B------:R-:W0:Y:S01]  /*05d0*/  @!P0 S2R R16, SR_CgaCtaId ;  /* 0x0000000000108919 */ /* 0x000e220000008800 */
[----:B------:R-:W-:Y:S02]  /*05e0*/  @!P0 MOV R7, 0x400 ;  /* 0x0000040000078802 */ /* 0x000fe40000000f00 */
[----:B------:R-:W-:Y:S01]  /*05f0*/  @!P1 MOV R9, 0x400 ;  /* 0x0000040000099802 */ /* 0x000fe20000000f00 */
[----:B------:R-:W1:Y:S04]  /*0600*/  @!P1 S2R R18, SR_CgaCtaId ;  /* 0x0000000000129919 */ /* 0x000e680000008800 */
[----:B------:R-:W2:Y:S01]  /*0610*/  @!P2 S2R R20, SR_CgaCtaId ;  /* 0x000000000014a919 */ /* 0x000ea20000008800 */
[----:B------:R-:W-:-:S03]  /*0620*/  @!P2 MOV R13, 0x400 ;  /* 0x00000400000da802 */ /* 0x000fc60000000f00 */
[----:B------:R-:W3:Y:S01]  /*0630*/  @!P3 S2R R22, SR_CgaCtaId ;  /* 0x000000000016b919 */ /* 0x000ee20000008800 */
[----:B------:R-:W-:Y:S02]  /*0640*/  @!P3 MOV R15, 0x400 ;  /* 0x00000400000fb802 */ /* 0x000fe40000000f00 */
[----:B0-----:R-:W-:Y:S02]  /*0650*/  @!P0 LEA R7, R16, R7, 0x18 ;  /* 0x0000000710078211 */ /* 0x001fe400078ec0ff */
[----:B-1----:R-:W-:Y:S02]  /*0660*/  @!P1 LEA R9, R18, R9, 0x18 ;  /* 0x0000000912099211 */ /* 0x002fe400078ec0ff */
[----:B------:R-:W-:Y:S02]  /*0670*/  @!P0 LEA R6, R6, R7, 0x2 ;  /* 0x0000000706068211 */ /* 0x000fe400078e10ff */
[----:B--2---:R-:W-:Y:S01]  /*0680*/  @!P2 LEA R13, R20, R13, 0x18 ;  /* 0x0000000d140da211 */ /* 0x004fe200078ec0ff */
[----:B------:R-:W-:-:S02]  /*0690*/  @!P1 IMAD R7, R8, 0x4, R9 ;  /* 0x0000000408079824 */ /* 0x000fc400078e0209 */
[----:B------:R0:W-:Y:S01]  /*06a0*/  @!P0 STS [R6], RZ ;  /* 0x000000ff06008388 */ /* 0x0001e20000000800 */
[----:B---3--:R-:W-:Y:S01]  /*06b0*/  @!P3 LEA R15, R22, R15, 0x18 ;  /* 0x0000000f160fb211 */ /* 0x008fe200078ec0ff */
[----:B------:R-:W-:Y:S02]  /*06c0*/  @!P2 IMAD R8, R12, 0x4, R13 ;  /* 0x000000040c08a824 */ /* 0x000fe400078e020d */
[----:B------:R0:W-:Y:S01]  /*06d0*/  @!P1 STS [R7], RZ ;  /* 0x000000ff07009388 */ /* 0x0001e20000000800 */
[----:B------:R-:W-:-:S03]  /*06e0*/  @!P3 LEA R9, R14, R15, 0x2 ;  /* 0x0000000f0e09b211 */ /* 0x000fc600078e10ff */
[----:B------:R0:W-:Y:S04]  /*06f0*/  @!P2 STS [R8], RZ ;  /* 0x000000ff0800a388 */ /* 0x0001e80000000800 */
[----:B------:R0:W-:Y:S02]  /*0700*/  @!P3 STS [R9], RZ ;  /* 0x000000ff0900b388 */ /* 0x0001e40000000800 */
.L_x_237:
[----:B------:R-:W-:Y:S05]  /*0710*/  @!P4 BRA `(.L_x_234) ;  /* 0x00000000006cc947 */ /* 0x000fea0003800000 */
[----:B------:R-:W-:Y:S02]  /*0720*/  ISETP.NE.AND P0, PT, R17, 0x1, PT ;  /* 0x000000011100780c */ /* 0x000fe40003f05270 */
[----:B0-----:R-:W-:-:S04]  /*0730*/  LOP3.LUT R6, R3, 0x1, RZ, 0xc0, !PT ;  /* 0x0000000103067812 */ /* 0x001fc800078ec0ff */
[----:B------:R-:W-:-:S07]  /*0740*/  ISETP.NE.U32.AND P2, PT, R6, 0x1, PT ;  /* 0x000000010600780c */ /* 0x000fce0003f45070 */
[----:B------:R-:W-:Y:S06]  /*0750*/  @!P0 BRA `(.L_x_238) ;  /* 0x00000000003c8947 */ /* 0x000fec0003800000 */
[C---:B------:R-:W-:Y:S02]  /*0760*/  IMAD R6, R5.reuse, UR9, R10 ;  /* 0x0000000905067c24 */ /* 0x040fe4000f8e020a */
[----:B------:R-:W-:Y:S02]  /*0770*/  VIADD R5, R5, 0x2 ;  /* 0x0000000205057836 */ /* 0x000fe40000000000 */
[C---:B------:R-:W-:Y:S01]  /*0780*/  VIADD R8, R6.reuse, UR9 ;  /* 0x0000000906087c36 */ /* 0x040fe20008000000 */
[----:B------:R-:W-:-:S04]  /*0790*/  ISETP.GE.AND P0, PT, R6, R21, PT ;  /* 0x000000150600720c */ /* 0x000fc80003f06270 */
[----:B------:R-:W-:-:S09]  /*07a0*/  ISETP.GE.AND P1, PT, R8, R21, PT ;  /* 0x000000150800720c */ /* 0x000fd20003f26270 */
[----:B------:R-:W0:Y:S01]  /*07b0*/  @!P0 S2R R12, SR_CgaCtaId ;  /* 0x00000000000c8919 */ /* 0x000e220000008800 */
[----:B------:R-:W-:-:S03]  /*07c0*/  @!P0 MOV R7, 0x400 ;  /* 0x0000040000078802 */ /* 0x000fc60000000f00 */
[----:B------:R-:W1:Y:S01]  /*07d0*/  @!P1 S2R R14, SR_CgaCtaId ;  /* 0x00000000000e9919 */ /* 0x000e620000008800 */
[----:B------:R-:W-:Y:S02]  /*07e0*/  @!P1 MOV R9, 0x400 ;  /* 0x0000040000099802 */ /* 0x000fe40000000f00 */
[----:B0-----:R-:W-:Y:S02]  /*07f0*/  @!P0 LEA R7, R12, R7, 0x18 ;  /* 0x000000070c078211 */ /* 0x001fe400078ec0ff */
[----:B-1----:R-:W-:Y:S02]  /*0800*/  @!P1 LEA R9, R14, R9, 0x18 ;  /* 0x000000090e099211 */ /* 0x002fe400078ec0ff */
[----:B------:R-:W-:-:S03]  /*0810*/  @!P0 LEA R6, R6, R7, 0x2 ;  /* 0x0000000706068211 */ /* 0x000fc600078e10ff */
[----:B------:R-:W-:Y:S02]  /*0820*/  @!P1 IMAD R7, R8, 0x4, R9 ;  /* 0x0000000408079824 */ /* 0x000fe400078e0209 */
[----:B------:R0:W-:Y:S04]  /*0830*/  @!P0 STS [R6], RZ ;  /* 0x000000ff06008388 */ /* 0x0001e80000000800 */
[----:B------:R0:W-:Y:S02]  /*0840*/  @!P1 STS [R7], RZ ;  /* 0x000000ff07009388 */ /* 0x0001e40000000800 */
.L_x_238:
[----:B------:R-:W-:Y:S05]  /*0850*/  @!P2 BRA `(.L_x_234) ;  /* 0x00000000001ca947 */ /* 0x000fea0003800000 */
[----:B0-----:R-:W-:-:S05]  /*0860*/  IMAD R6, R5, UR9, R10 ;  /* 0x0000000905067c24 */ /* 0x001fca000f8e020a */
[----:B------:R-:W-:-:S13]  /*0870*/  ISETP.GE.AND P0, PT, R6, R21, PT ;  /* 0x000000150600720c */ /* 0x000fda0003f06270 */
[----:B------:R-:W0:Y:S01]  /*0880*/  @!P0 S2R R8, SR_CgaCtaId ;  /* 0x0000000000088919 */ /* 0x000e220000008800 */
[----:B------:R-:W-:-:S04]  /*0890*/  @!P0 MOV R5, 0x400 ;  /* 0x0000040000058802 */ /* 0x000fc80000000f00 */
[----:B0-----:R-:W-:-:S04]  /*08a0*/  @!P0 LEA R5, R8, R5, 0x18 ;  /* 0x0000000508058211 */ /* 0x001fc800078ec0ff */
[----:B------:R-:W-:-:S05]  /*08b0*/  @!P0 LEA R5, R6, R5, 0x2 ;  /* 0x0000000506058211 */ /* 0x000fca00078e10ff */
[----:B------:R1:W-:Y:S02]  /*08c0*/  @!P0 STS [R5], RZ ;  /* 0x000000ff05008388 */ /* 0x0003e40000000800 */
.L_x_234:
[----:B------:R-:W2:Y:S01]  /*08d0*/  LDCU UR4, c[0x0][0x388] ;  /* 0x00007100ff0477ac */ /* 0x000ea20008000800 */
[----:B------:R-:W-:Y:S01]  /*08e0*/  BSSY.RECONVERGENT B0, `(.L_x_239) ;  /* 0x0000010000007945 */ /* 0x000fe20003800200 */
[----:B------:R-:W-:Y:S01]  /*08f0*/  BAR.SYNC.DEFER_BLOCKING 0x0 ;  /* 0x0000000000007b1d */ /* 0x000fe20000010000 */
[----:B------:R-:W-:Y:S02]  /*0900*/  ISETP.GT.U32.AND P1, PT, R3, 0x7ffffffe, PT ;  /* 0x7ffffffe0300780c */ /* 0x000fe40003f24070 */
[----:B--2---:R-:W-:-:S13]  /*0910*/  ISETP.GE.AND P0, PT, R4, UR4, PT ;  /* 0x0000000404007c0c */ /* 0x004fda000bf06270 */
[----:B------:R-:W-:Y:S05]  /*0920*/  @P0 BRA `(.L_x_240) ;  /* 0x00000000002c0947 */ /* 0x000fea0003800000 */
[----:B0-----:R-:W1:Y:S01]  /*0930*/  LDC.64 R6, c[0x0][0x380] ;  /* 0x0000e000ff067b82 */ /* 0x001e620000000a00 */
[----:B------:R-:W0:Y:S01]  /*0940*/  LDCU UR10, c[0x0][0x39c] ;  /* 0x00007380ff0a77ac */ /* 0x000e220008000800 */
[----:B-1----:R-:W-:-:S06]  /*0950*/  IMAD.WIDE R4, R4, 0x4, R6 ;  /* 0x0000000404047825 */ /* 0x002fcc00078e0206 */
[----:B------:R-:W0:Y:S01]  /*0960*/  LDG.E R4, desc[UR6][R4.64] ;  /* 0x0000000604047981 */ /* 0x000e22000c1e1900 */
[----:B------:R-:W1:Y:S01]  /*0970*/  S2UR UR5, SR_CgaCtaId ;  /* 0x00000000000579c3 */ /* 0x000e620000008800 */
[----:B------:R-:W-:Y:S02]  /*0980*/  UMOV UR4, 0x400 ;  /* 0x0000040000047882 */ /* 0x000fe40000000000 */
[----:B-1----:R-:W-:Y:S01]  /*0990*/  ULEA UR4, UR5, UR4, 0x18 ;  /* 0x0000000405047291 */ /* 0x002fe2000f8ec0ff */
[----:B0-----:R-:W-:-:S04]  /*09a0*/  SHF.R.U32.HI R7, RZ, UR10, R4 ;  /* 0x0000000aff077c19 */ /* 0x001fc80008011604 */
[----:B------:R-:W-:-:S04]  /*09b0*/  LOP3.LUT R7, R7, R2, RZ, 0xc0, !PT ;  /* 0x0000000207077212 */ /* 0x000fc800078ec0ff */
[----:B------:R-:W-:-:S05]  /*09c0*/  LEA R7, R7, UR4, 0x2 ;  /* 0x0000000407077c11 */ /* 0x000fca000f8e10ff */
[----:B------:R2:W-:Y:S02]  /*09d0*/  ATOMS.POPC.INC.32 RZ, [R7+URZ] ;  /* 0x0000000007ff7f8c */ /* 0x0005e4000d8000ff */
.L_x_240:
[----:B------:R-:W-:Y:S05]  /*09e0*/  BSYNC.RECONVERGENT B0 ;  /* 0x0000000000007941 */ /* 0x000fea0003800200 */
.L_x_239:
[----:B------:R-:W-:Y:S06]  /*09f0*/  BAR.SYNC.DEFER_BLOCKING 0x0 ;  /* 0x0000000000007b1d */ /* 0x000fec0000010000 */
[----:B------:R-:W-:Y:S05]  /*0a00*/  @P1 EXIT ;  /* 0x000000000000194d */ /* 0x000fea0003800000 */
[----:B0-----:R-:W0:Y:S01]  /*0a10*/  LDC R9, c[0x0][0x370] ;  /* 0x0000dc00ff097b82 */ /* 0x001e220000000800 */
[----:B------:R-:W-:Y:S01]  /*0a20*/  ISETP.GE.U32.AND P0, PT, R3, 0x3, PT ;  /* 0x000000030300780c */ /* 0x000fe20003f06070 */
[----:B--2---:R-:W-:Y:S01]  /*0a30*/  IMAD.MOV.U32 R7, RZ, RZ, RZ ;  /* 0x000000ffff077224 */ /* 0x004fe200078e00ff */
[----:B------:R-:W-:-:S11]  /*0a40*/  LOP3.LUT R8, R0, 0x3, RZ, 0xc0, !PT ;  /* 0x0000000300087812 */ /* 0x000fd600078ec0ff */
[----:B------:R-:W-:Y:S05]  /*0a50*/  @!P0 BRA `(.L_x_241) ;  /* 0x0000001000b08947 */ /* 0x000fea0003800000 */
[----:B------:R-:W2:Y:S01]  /*0a60*/  S2UR UR5, SR_CgaCtaId ;  /* 0x00000000000579c3 */ /* 0x000ea20000008800 */
[----:B------:R-:W-:Y:S01]  /*0a70*/  LOP3.LUT R7, R0, 0xfffffffc, RZ, 0xc0, !PT ;  /* 0xfffffffc00077812 */ /* 0x000fe200078ec0ff */
[----:B------:R-:W-:Y:S01]  /*0a80*/  UMOV UR4, 0x400 ;  /* 0x0000040000047882 */ /* 0x000fe20000000000 */
[C---:B------:R-:W-:Y:S01]  /*0a90*/  SHF.L.U32 R6, R10.reuse, 0x2, RZ ;  /* 0x000000020a067819 */ /* 0x040fe200000006ff */
[----:B------:R-:W-:Y:S01]  /*0aa0*/  VIADD R20, R10, UR9 ;  /* 0x000000090a147c36 */ /* 0x000fe20008000000 */
[----:B------:R-:W3:Y:S01]  /*0ab0*/  LDCU UR10, c[0x0][0x398] ;  /* 0x00007300ff0a77ac */ /* 0x000ee20008000800 */
[----:B------:R-:W-:Y:S01]  /*0ac0*/  IMAD.MOV R4, RZ, RZ, -R7 ;  /* 0x000000ffff047224 */ /* 0x000fe200078e0a07 */
[----:B------:R-:W-:Y:S01]  /*0ad0*/  MOV R26, R10 ;  /* 0x0000000a001a7202 */ /* 0x000fe20000000f00 */
[C-C-:B------:R-:W-:Y:S02]  /*0ae0*/  IMAD R24, R11.reuse, 0x2, R10.reuse ;  /* 0x000000020b187824 */ /* 0x140fe400078e020a */
[----:B------:R-:W-:Y:S01]  /*0af0*/  IMAD R28, R11, 0x3, R10 ;  /* 0x000000030b1c7824 */ /* 0x000fe200078e020a */
[----:B------:R-:W-:Y:S01]  /*0b00*/  ISETP.GE.AND P0, PT, R4, RZ, PT ;  /* 0x000000ff0400720c */ /* 0x000fe20003f06270 */
[----:B01----:R-:W-:-:S02]  /*0b10*/  IMAD R5, R9, UR9, RZ ;  /* 0x0000000909057c24 */ /* 0x003fc4000f8e02ff */
[-C--:B------:R-:W-:Y:S02]  /*0b20*/  IMAD R12, R10, R9.reuse, UR8 ;  /* 0x000000080a0c7e24 */ /* 0x080fe4000f8e0209 */
[C-C-:B------:R-:W-:Y:S02]  /*0b30*/  IMAD R3, R11.reuse, 0x4, R6.reuse ;  /* 0x000000040b037824 */ /* 0x140fe400078e0206 */
[-C--:B------:R-:W-:Y:S02]  /*0b40*/  IMAD R22, R20, R9.reuse, UR8 ;  /* 0x0000000814167e24 */ /* 0x080fe4000f8e0209 */
[C-C-:B------:R-:W-:Y:S02]  /*0b50*/  IMAD R2, R11.reuse, 0x8, R6.reuse ;  /* 0x000000080b027824 */ /* 0x140fe400078e0206 */
[----:B------:R-:W-:Y:S01]  /*0b60*/  IMAD R13, R24, R9, UR8 ;  /* 0x00000008180d7e24 */ /* 0x000fe2000f8e0209 */
[----:B--2---:R-:W-:Y:S01]  /*0b70*/  ULEA UR4, UR5, UR4, 0x18 ;  /* 0x0000000405047291 */ /* 0x004fe2000f8ec0ff */
[----:B------:R-:W-:-:S02]  /*0b80*/  IMAD R0, R11, 0xc, R6 ;  /* 0x0000000c0b007824 */ /* 0x000fc400078e0206 */
[----:B------:R-:W-:Y:S01]  /*0b90*/  IMAD R23, R28, R9, UR8 ;  /* 0x000000081c177e24 */ /* 0x000fe2000f8e0209 */
[----:B---3--:R-:W-:Y:S08]  /*0ba0*/  @P0 BRA `(.L_x_242) ;  /* 0x0000000c00bc0947 */ /* 0x008ff00003800000 */
[----:B------:R-:W-:Y:S02]  /*0bb0*/  IADD3 R14, PT, PT, -R4, RZ, RZ ;  /* 0x000000ff040e7210 */ /* 0x000fe40007ffe1ff */
[----:B------:R-:W-:Y:S02]  /*0bc0*/  PLOP3.LUT P0, PT, PT, PT, PT, 0x80, 0x8 ;  /* 0x000000000008781c */ /* 0x000fe40003f0f070 */
[----:B------:R-:W-:-:S13]  /*0bd0*/  ISETP.GT.AND P1, PT, R14, 0xc, PT ;  /* 0x0000000c0e00780c */ /* 0x000fda0003f24270 */
[----:B------:R-:W-:Y:S05]  /*0be0*/  @!P1 BRA `(.L_x_243) ;  /* 0x0000000800649947 */ /* 0x000fea0003800000 */
[----:B------:R-:W0:Y:S01]  /*0bf0*/  LDC R21, c[0x0][0x398] ;  /* 0x0000e600ff157b82 */ /* 0x000e220000000800 */
[----:B------:R-:W-:-:S13]  /*0c00*/  PLOP3.LUT P0, PT, PT, PT, PT, 0x8, 0x80 ;  /* 0x000000000080781c */ /* 0x000fda0003f0e170 */
.L_x_244:
[----:B0-----:R-:W-:-:S13]  /*0c10*/  ISETP.GE.AND P1, PT, R26, R21, PT ;  /* 0x000000151a00720c */ /* 0x001fda0003f26270 */
[----:B--2---:R-:W0:Y:S01]  /*0c20*/  @!P1 LDC.64 R14, c[0x0][0x390] ;  /* 0x0000e400ff0e9b82 */ /* 0x004e220000000a00 */
[----:B------:R-:W1:Y:S01]  /*0c30*/  @!P1 LDS R16, [R6+UR4] ;  /* 0x0000000406109984 */ /* 0x000e620008000800 */
[----:B0-----:R-:W-:-:S05]  /*0c40*/  @!P1 IMAD.WIDE.U32 R14, R12, 0x4, R14 ;  /* 0x000000040c0e9825 */ /* 0x001fca00078e000e */
[----:B------:R-:W1:Y:S01]  /*0c50*/  @!P1 LDG.E R17, desc[UR6][R14.64] ;  /* 0x000000060e119981 */ /* 0x000e62000c1e1900 */
[----:B------:R-:W-:-:S13]  /*0c60*/  ISETP.GE.AND P2, PT, R20, R21, PT ;  /* 0x000000151400720c */ /* 0x000fda0003f46270 */
[----:B------:R-:W0:Y:S02]  /*0c70*/  @!P2 LDC.64 R18, c[0x0][0x390] ;  /* 0x0000e400ff12ab82 */ /* 0x000e240000000a00 */
[----:B0-----:R-:W-:-:S04]  /*0c80*/  @!P2 IMAD.WIDE.U32 R18, R22, 0x4, R18 ;  /* 0x000000041612a825 */ /* 0x001fc800078e0012 */
[----:B-1----:R-:W-:Y:S02]  /*0c90*/  @!P1 IMAD.IADD R25, R16, 0x1, R17 ;  /* 0x0000000110199824 */ /* 0x002fe400078e0211 */
[----:B------:R-:W0:Y:S04]  /*0ca0*/  @!P2 LDS R16, [R3+UR4] ;  /* 0x000000040310a984 */ /* 0x000e280008000800 */
[----:B------:R1:W-:Y:S04]  /*0cb0*/  @!P1 STG.E desc[UR6][R14.64], R25 ;  /* 0x000000190e009986 */ /* 0x0003e8000c101906 */
[----:B------:R-:W0:Y:S01]  /*0cc0*/  @!P2 LDG.E R17, desc[UR6][R18.64] ;  /* 0x000000061211a981 */ /* 0x000e22000c1e1900 */
[----:B------:R-:W-:-:S13]  /*0cd0*/  ISETP.GE.AND P1, PT, R24, R21, PT ;  /* 0x000000151800720c */ /* 0x000fda0003f26270 */
[----:B------:R-:W2:Y:S01]  /*0ce0*/  @!P1 LDS R29, [R2+UR4] ;  /* 0x00000004021d9984 */ /* 0x000ea20008000800 */
[----:B0-----:R-:W-:Y:S02]  /*0cf0*/  @!P2 IMAD.IADD R27, R16, 0x1, R17 ;  /* 0x00000001101ba824 */ /* 0x001fe400078e0211 */
[----:B------:R-:W0:Y:S03]  /*0d00*/  @!P1 LDC.64 R16, c[0x0][0x390] ;  /* 0x0000e400ff109b82 */ /* 0x000e260000000a00 */
[----:B------:R3:W-:Y:S01]  /*0d10*/  @!P2 STG.E desc[UR6][R18.64], R27 ;  /* 0x0000001b1200a986 */ /* 0x0007e2000c101906 */
[----:B0-----:R-:W-:-:S05]  /*0d20*/  @!P1 IMAD.WIDE.U32 R16, R13, 0x4, R16 ;  /* 0x000000040d109825 */ /* 0x001fca00078e0010 */
[----:B-1----:R-:W2:Y:S01]  /*0d30*/  @!P1 LDG.E R14, desc[UR6][R16.64] ;  /* 0x00000006100e9981 */ /* 0x002ea2000c1e1900 */
[----:B------:R-:W-:-:S13]  /*0d40*/  ISETP.GE.AND P2, PT, R28, R21, PT ;  /* 0x000000151c00720c */ /* 0x000fda0003f46270 */
[----:B------:R-:W0:Y:S01]  /*0d50*/  @!P2 LDS R25, [R0+UR4] ;  /* 0x000000040019a984 */ /* 0x000e220008000800 */
[----:B--2---:R-:W-:Y:S02]  /*0d60*/  @!P1 IADD3 R29, PT, PT, R29, R14, RZ ;  /* 0x0000000e1d1d9210 */ /* 0x004fe40007ffe0ff */
[----:B------:R-:W1:Y:S03]  /*0d70*/  @!P2 LDC.64 R14, c[0x0][0x390] ;  /* 0x0000e400ff0eab82 */ /* 0x000e660000000a00 */
[----:B------:R-:W-:Y:S01]  /*0d80*/  @!P1 STG.E desc[UR6][R16.64], R29 ;  /* 0x0000001d10009986 */ /* 0x000fe2000c101906 */
[----:B-1----:R-:W-:-:S05]  /*0d90*/  @!P2 IMAD.WIDE.U32 R14, R23, 0x4, R14 ;  /* 0x00000004170ea825 */ /* 0x002fca00078e000e */
[----:B---3--:R-:W0:Y:S01]  /*0da0*/  @!P2 LDG.E R18, desc[UR6][R14.64] ;  /* 0x000000060e12a981 */ /* 0x008e22000c1e1900 */
[----:B------:R-:W-:Y:S01]  /*0db0*/  IMAD R26, R11, 0x4, R26 ;  /* 0x000000040b1a7824 */ /* 0x000fe200078e021a */
[----:B------:R-:W-:-:S04]  /*0dc0*/  LEA R12, R5, R12, 0x2 ;  /* 0x0000000c050c7211 */ /* 0x000fc800078e10ff */
[----:B------:R-:W-:Y:S01]  /*0dd0*/  ISETP.GE.AND P1, PT, R26, R21, PT ;  /* 0x000000151a00720c */ /* 0x000fe20003f26270 */
[----:B------:R-:W-:-:S12]  /*0de0*/  ULEA UR4, UR9, UR4, 0x4 ;  /* 0x0000000409047291 */ /* 0x000fd8000f8e20ff */
[----:B------:R-:W1:Y:S01]  /*0df0*/  @!P1 LDS R16, [R6+UR4] ;  /* 0x0000000406109984 */ /* 0x000e620008000800 */
[----:B0-----:R-:W-:Y:S02]  /*0e00*/  @!P2 IMAD.IADD R25, R25, 0x1, R18 ;  /* 0x000000011919a824 */ /* 0x001fe400078e0212 */
[----:B------:R-:W0:Y:S03]  /*0e10*/  @!P1 LDC.64 R18, c[0x0][0x390] ;  /* 0x0000e400ff129b82 */ /* 0x000e260000000a00 */
[----:B------:R2:W-:Y:S01]  /*0e20*/  @!P2 STG.E desc[UR6][R14.64], R25 ;  /* 0x000000190e00a986 */ /* 0x0005e2000c101906 */
[----:B0-----:R-:W-:-:S05]  /*0e30*/  @!P1 IMAD.WIDE.U32 R18, R12, 0x4, R18 ;  /* 0x000000040c129825 */ /* 0x001fca00078e0012 */
[----:B------:R-:W1:Y:S01]  /*0e40*/  @!P1 LDG.E R27, desc[UR6][R18.64] ;  /* 0x00000006121b9981 */ /* 0x000e62000c1e1900 */
[----:B------:R-:W-:Y:S01]  /*0e50*/  IMAD R20, R11, 0x4, R20 ;  /* 0x000000040b147824 */ /* 0x000fe200078e0214 */
[----:B------:R-:W-:-:S04]  /*0e60*/  LEA R22, R5, R22, 0x2 ;  /* 0x0000001605167211 */ /* 0x000fc800078e10ff */
[----:B------:R-:W-:-:S13]  /*0e70*/  ISETP.GE.AND P2, PT, R20, R21, PT ;  /* 0x000000151400720c */ /* 0x000fda0003f46270 */
[----:B------:R-:W0:Y:S01]  /*0e80*/  @!P2 LDS R14, [R3+UR4] ;  /* 0x00000004030ea984 */ /* 0x000e220008000800 */
[----:B-1----:R-:W-:Y:S02]  /*0e90*/  @!P1 IMAD.IADD R27, R16, 0x1, R27 ;  /* 0x00000001101b9824 */ /* 0x002fe400078e021b */
[----:B------:R-:W1:Y:S03]  /*0ea0*/  @!P2 LDC.64 R16, c[0x0][0x390] ;  /* 0x0000e400ff10ab82 */ /* 0x000e660000000a00 */
[----:B------:R-:W-:Y:S01]  /*0eb0*/  @!P1 STG.E desc[UR6][R18.64], R27 ;  /* 0x0000001b12009986 */ /* 0x000fe2000c101906 */
[----:B-1----:R-:W-:-:S05]  /*0ec0*/  @!P2 IMAD.WIDE.U32 R16, R22, 0x4, R16 ;  /* 0x000000041610a825 */ /* 0x002fca00078e0010 */
[----:B--2---:R-:W0:Y:S01]  /*0ed0*/  @!P2 LDG.E R15, desc[UR6][R16.64] ;  /* 0x00000006100fa981 */ /* 0x004e22000c1e1900 */
[----:B------:R-:W-:Y:S01]  /*0ee0*/  IMAD R24, R11, 0x4, R24 ;  /* 0x000000040b187824 */ /* 0x000fe200078e0218 */
[----:B------:R-:W-:-:S04]  /*0ef0*/  LEA R13, R5, R13, 0x2 ;  /* 0x0000000d050d7211 */ /* 0x000fc800078e10ff */
[----:B------:R-:W-:-:S13]  /*0f00*/  ISETP.GE.AND P1, PT, R24, R21, PT ;  /* 0x000000151800720c */ /* 0x000fda0003f26270 */
[----:B------:R-:W1:Y:S01]  /*0f10*/  @!P1 LDS R18, [R2+UR4] ;  /* 0x0000000402129984 */ /* 0x000e620008000800 */
[----:B0-----:R-:W-:Y:S02]  /*0f20*/  @!P2 IMAD.IADD R25, R14, 0x1, R15 ;  /* 0x000000010e19a824 */ /* 0x001fe400078e020f */
[----:B------:R-:W0:Y:S03]  /*0f30*/  @!P1 LDC.64 R14, c[0x0][0x390] ;  /* 0x0000e400ff0e9b82 */ /* 0x000e260000000a00 */
[----:B------:R-:W-:Y:S01]  /*0f40*/  @!P2 STG.E desc[UR6][R16.64], R25 ;  /* 0x000000191000a986 */ /* 0x000fe2000c101906 */
        /* <DEDUP_REMOVED lines=10> */
[----:B------:R-:W0:Y:S01]  /*0ff0*/  @!P2 LDG.E R27, desc[UR6][R18.64] ;  /* 0x00000006121ba981 */ /* 0x000e22000c1e1900 */
        /* <DEDUP_REMOVED lines=71> */
[----:B------:R2:W-:Y:S01]  /*1470*/  @!P1 STG.E desc[UR6][R16.64], R29 ;  /* 0x0000001d10009986 */ /* 0x0005e2000c101906 */
[----:B-1----:R-:W-:-:S05]  /*1480*/  @!P2 IMAD.WIDE.U32 R14, R23, 0x4, R14 ;  /* 0x00000004170ea825 */ /* 0x002fca00078e000e */
[----:B------:R-:W0:Y:S01]  /*1490*/  @!P2 LDG.E R27, desc[UR6][R14.64] ;  /* 0x000000060e1ba981 */ /* 0x000e22000c1e1900 */
[----:B------:R-:W-:Y:S01]  /*14a0*/  VIADD R4, R4, 0x10 ;  /* 0x0000001004047836 */ /* 0x000fe20000000000 */
[----:B------:R-:W-:Y:S01]  /*14b0*/  ULEA UR4, UR9, UR4, 0x4 ;  /* 0x0000000409047291 */ /* 0x000fe2000f8e20ff */
[C---:B------:R-:W-:Y:S01]  /*14c0*/  LEA R26, R11.reuse, R26, 0x2 ;  /* 0x0000001a0b1a7211 */ /* 0x040fe200078e10ff */
[C---:B------:R-:W-:Y:S01]  /*14d0*/  IMAD R20, R11.reuse, 0x4, R20 ;  /* 0x000000040b147824 */ /* 0x040fe200078e0214 */
[C---:B------:R-:W-:Y:S01]  /*14e0*/  LEA R28, R11.reuse, R28, 0x2 ;  /* 0x0000001c0b1c7211 */ /* 0x040fe200078e10ff */
[----:B------:R-:W-:Y:S01]  /*14f0*/  IMAD R24, R11, 0x4, R24 ;  /* 0x000000040b187824 */ /* 0x000fe200078e0218 */
[----:B------:R-:W-:Y:S01]  /*1500*/  ISETP.GE.AND P1, PT, R4, -0xc, PT ;  /* 0xfffffff40400780c */ /* 0x000fe20003f26270 */
[C---:B------:R-:W-:Y:S01]  /*1510*/  IMAD R12, R5.reuse, 0x4, R12 ;  /* 0x00000004050c7824 */ /* 0x040fe200078e020c */
[C---:B------:R-:W-:Y:S01]  /*1520*/  LEA R13, R5.reuse, R13, 0x2 ;  /* 0x0000000d050d7211 */ /* 0x040fe200078e10ff */
[----:B------:R-:W-:-:S02]  /*1530*/  IMAD R22, R5, 0x4, R22 ;  /* 0x0000000405167824 */ /* 0x000fc400078e0216 */
[----:B------:R-:W-:Y:S02]  /*1540*/  IMAD R23, R5, 0x4, R23 ;  /* 0x0000000405177824 */ /* 0x000fe400078e0217 */
[----:B0-----:R-:W-:-:S05]  /*1550*/  @!P2 IMAD.IADD R27, R18, 0x1, R27 ;  /* 0x00000001121ba824 */ /* 0x001fca00078e021b */
[----:B------:R2:W-:Y:S01]  /*1560*/  @!P2 STG.E desc[UR6][R14.64], R27 ;  /* 0x0000001b0e00a986 */ /* 0x0005e2000c101906 */
[----:B------:R-:W-:Y:S05]  /*1570*/  @!P1 BRA `(.L_x_244) ;  /* 0xfffffff400a49947 */ /* 0x000fea000383ffff */
.L_x_243:
[----:B--2---:R-:W-:-:S05]  /*1580*/  IMAD.MOV R14, RZ, RZ, -R4 ;  /* 0x000000ffff0e7224 */ /* 0x004fca00078e0a04 */
[----:B------:R-:W-:-:S13]  /*1590*/  ISETP.GT.AND P1, PT, R14, 0x4, PT ;  /* 0x000000040e00780c */ /* 0x000fda0003f24270 */
[----:B------:R-:W-:Y:S05]  /*15a0*/  @!P1 BRA `(.L_x_245) ;  /* 0x0000000400349947 */ /* 0x000fea0003800000 */
[----:B------:R-:W-:-:S13]  /*15b0*/  ISETP.GE.AND P0, PT, R26, R21, PT ;  /* 0x000000151a00720c */ /* 0x000fda0003f06270 */
[----:B------:R-:W0:Y:S01]  /*15c0*/  @!P0 LDC.64 R14, c[0x0][0x390] ;  /* 0x0000e400ff0e8b82 */ /* 0x000e220000000a00 */
[----:B------:R-:W1:Y:S01]  /*15d0*/  @!P0 LDS R16, [R6+UR4] ;  /* 0x0000000406108984 */ /* 0x000e620008000800 */
[----:B0-----:R-:W-:-:S05]  /*15e0*/  @!P0 IMAD.WIDE.U32 R14, R12, 0x4, R14 ;  /* 0x000000040c0e8825 */ /* 0x001fca00078e000e */
[----:B------:R-:W1:Y:S01]  /*15f0*/  @!P0 LDG.E R17, desc[UR6][R14.64] ;  /* 0x000000060e118981 */ /* 0x000e62000c1e1900 */
[----:B------:R-:W-:-:S13]  /*1600*/  ISETP.GE.AND P1, PT, R20, R21, PT ;  /* 0x000000151400720c */ /* 0x000fda0003f26270 */
[----:B------:R-:W0:Y:S01]  /*1610*/  @!P1 LDC.64 R18, c[0x0][0x390] ;  /* 0x0000e400ff129b82 */ /* 0x000e220000000a00 */
[----:B------:R-:W2:Y:S01]  /*1620*/  @!P1 LDS R27, [R3+UR4] ;  /* 0x00000004031b9984 */ /* 0x000ea20008000800 */
[----:B0-----:R-:W-:Y:S01]  /*1630*/  @!P1 IMAD.WIDE.U32 R18, R22, 0x4, R18 ;  /* 0x0000000416129825 */ /* 0x001fe200078e0012 */
[----:B-1----:R-:W-:-:S05]  /*1640*/  @!P0 IADD3 R25, PT, PT, R16, R17, RZ ;  /* 0x0000001110198210 */ /* 0x002fca0007ffe0ff */
[----:B------:R0:W-:Y:S04]  /*1650*/  @!P0 STG.E desc[UR6][R14.64], R25 ;  /* 0x000000190e008986 */ /* 0x0001e8000c101906 */
[----:B------:R-:W2:Y:S01]  /*1660*/  @!P1 LDG.E R29, desc[UR6][R18.64] ;  /* 0x00000006121d9981 */ /* 0x000ea2000c1e1900 */
[----:B------:R-:W-:-:S13]  /*1670*/  ISETP.GE.AND P0, PT, R24, R21, PT ;  /* 0x000000151800720c */ /* 0x000fda0003f06270 */
[----:B------:R-:W1:Y:S02]  /*1680*/  @!P0 LDC.64 R16, c[0x0][0x390] ;  /* 0x0000e400ff108b82 */ /* 0x000e640000000a00 */
[----:B-1----:R-:W-:-:S04]  /*1690*/  @!P0 IMAD.WIDE.U32 R16, R13, 0x4, R16 ;  /* 0x000000040d108825 */ /* 0x002fc800078e0010 */
[----:B--2---:R-:W-:Y:S02]  /*16a0*/  @!P1 IMAD.IADD R27, R27, 0x1, R29 ;  /* 0x000000011b1b9824 */ /* 0x004fe400078e021d */
[----:B------:R-:W1:Y:S04]  /*16b0*/  @!P0 LDS R29, [R2+UR4] ;  /* 0x00000004021d8984 */ /* 0x000e680008000800 */
[----:B------:R-:W-:Y:S04]  /*16c0*/  @!P1 STG.E desc[UR6][R18.64], R27 ;  /* 0x0000001b12009986 */ /* 0x000fe8000c101906 */
[----:B0-----:R-:W1:Y:S01]  /*16d0*/  @!P0 LDG.E R25, desc[UR6][R16.64] ;  /* 0x0000000610198981 */ /* 0x001e62000c1e1900 */
[----:B------:R-:W-:-:S13]  /*16e0*/  ISETP.GE.AND P1, PT, R28, R21, PT ;  /* 0x000000151c00720c */ /* 0x000fda0003f26270 */
[----:B------:R-:W0:Y:S02]  /*16f0*/  @!P1 LDC.64 R14, c[0x0][0x390] ;  /* 0x0000e400ff0e9b82 */ /* 0x000e240000000a00 */
[----:B0-----:R-:W-:-:S04]  /*1700*/  @!P1 IMAD.WIDE.U32 R14, R23, 0x4, R14 ;  /* 0x00000004170e9825 */ /* 0x001fc800078e000e */
[----:B-1----:R-:W-:Y:S01]  /*1710*/  @!P0 IMAD.IADD R25, R29, 0x1, R25 ;  /* 0x000000011d198824 */ /* 0x002fe200078e0219 */
[----:B------:R-:W-:Y:S01]  /*1720*/  LEA R26, R11, R26, 0x2 ;  /* 0x0000001a0b1a7211 */ /* 0x000fe200078e10ff */
[----:B------:R-:W0:Y:S04]  /*1730*/  @!P1 LDS R29, [R0+UR4] ;  /* 0x00000004001d9984 */ /* 0x000e280008000800 */
[----:B------:R1:W-:Y:S04]  /*1740*/  @!P0 STG.E desc[UR6][R16.64], R25 ;  /* 0x0000001910008986 */ /* 0x0003e8000c101906 */
[----:B-1----:R-:W0:Y:S01]  /*1750*/  @!P1 LDG.E R25, desc[UR6][R14.64] ;  /* 0x000000060e199981 */ /* 0x002e22000c1e1900 */
[----:B------:R-:W-:Y:S01]  /*1760*/  ISETP.GE.AND P0, PT, R26, R21, PT ;  /* 0x000000151a00720c */ /* 0x000fe20003f06270 */
[----:B------:R-:W-:-:S12]  /*1770*/  IMAD R12, R5, 0x4, R12 ;  /* 0x00000004050c7824 */ /* 0x000fd800078e020c */
[----:B------:R-:W1:Y:S02]  /*1780*/  @!P0 LDC.64 R18, c[0x0][0x390] ;  /* 0x0000e400ff128b82 */ /* 0x000e640000000a00 */
[----:B-1----:R-:W-:Y:S01]  /*1790*/  @!P0 IMAD.WIDE.U32 R18, R12, 0x4, R18 ;  /* 0x000000040c128825 */ /* 0x002fe200078e0012 */
[----:B------:R-:W-:-:S03]  /*17a0*/  ULEA UR4, UR9, UR4, 0x4 ;  /* 0x0000000409047291 */ /* 0x000fc6000f8e20ff */
[----:B0-----:R-:W-:Y:S01]  /*17b0*/  @!P1 IMAD.IADD R29, R29, 0x1, R25 ;  /* 0x000000011d1d9824 */ /* 0x001fe200078e0219 */
[----:B------:R-:W-:-:S05]  /*17c0*/  LEA R20, R11, R20, 0x2 ;  /* 0x000000140b147211 */ /* 0x000fca00078e10ff */
[----:B------:R-:W0:Y:S04]  /*17d0*/  @!P0 LDS R25, [R6+UR4] ;  /* 0x0000000406198984 */ /* 0x000e280008000800 */
[----:B------:R1:W-:Y:S04]  /*17e0*/  @!P1 STG.E desc[UR6][R14.64], R29 ;  /* 0x0000001d0e009986 */ /* 0x0003e8000c101906 */
[----:B------:R-:W0:Y:S01]  /*17f0*/  @!P0 LDG.E R27, desc[UR6][R18.64] ;  /* 0x00000006121b8981 */ /* 0x000e22000c1e1900 */
[----:B------:R-:W-:Y:S01]  /*1800*/  ISETP.GE.AND P1, PT, R20, R21, PT ;  /* 0x000000151400720c */ /* 0x000fe20003f26270 */
[----:B------:R-:W-:-:S12]  /*1810*/  IMAD R22, R5, 0x4, R22 ;  /* 0x0000000405167824 */ /* 0x000fd800078e0216 */
[----:B------:R-:W2:Y:S02]  /*1820*/  @!P1 LDC.64 R16, c[0x0][0x390] ;  /* 0x0000e400ff109b82 */ /* 0x000ea40000000a00 */
[----:B--2---:R-:W-:-:S04]  /*1830*/  @!P1 IMAD.WIDE.U32 R16, R22, 0x4, R16 ;  /* 0x0000000416109825 */ /* 0x004fc800078e0010 */
[----:B0-----:R-:W-:Y:S01]  /*1840*/  @!P0 IMAD.IADD R25, R25, 0x1, R27 ;  /* 0x0000000119198824 */ /* 0x001fe200078e021b */
[----:B------:R-:W-:Y:S01]  /*1850*/  LEA R24, R11, R24, 0x2 ;  /* 0x000000180b187211 */ /* 0x000fe200078e10ff */
[----:B------:R-:W0:Y:S04]  /*1860*/  @!P1 LDS R27, [R3+UR4] ;  /* 0x00000004031b9984 */ /* 0x000e280008000800 */
[----:B------:R2:W-:Y:S04]  /*1870*/  @!P0 STG.E desc[UR6][R18.64], R25 ;  /* 0x0000001912008986 */ /* 0x0005e8000c101906 */
[----:B-1----:R-:W0:Y:S01]  /*1880*/  @!P1 LDG.E R29, desc[UR6][R16.64] ;  /* 0x00000006101d9981 */ /* 0x002e22000c1e1900 */
[----:B------:R-:W-:Y:S01]  /*1890*/  ISETP.GE.AND P0, PT, R24, R21, PT ;  /* 0x000000151800720c */ /* 0x000fe20003f06270 */
[----:B------:R-:W-:-:S12]  /*18a0*/  IMAD R13, R5, 0x4, R13 ;  /* 0x00000004050d7824 */ /* 0x000fd800078e020d */
[----:B------:R-:W1:Y:S01]  /*18b0*/  @!P0 LDC.64 R14, c[0x0][0x390] ;  /* 0x0000e400ff0e8b82 */ /* 0x000e620000000a00 */
[----:B------:R-:W-:Y:S01]  /*18c0*/  LEA R28, R11, R28, 0x2 ;  /* 0x0000001c0b1c7211 */ /* 0x000fe200078e10ff */
[----:B------:R-:W3:Y:S01]  /*18d0*/  @!P0 LDS R25, [R2+UR4] ;  /* 0x0000000402198984 */ /* 0x000ee20008000800 */
[----:B-1----:R-:W-:-:S04]  /*18e0*/  @!P0 IMAD.WIDE.U32 R14, R13, 0x4, R14 ;  /* 0x000000040d0e8825 */ /* 0x002fc800078e000e */
[----:B0-----:R-:W-:-:S05]  /*18f0*/  @!P1 IMAD.IADD R27, R27, 0x1, R29 ;  /* 0x000000011b1b9824 */ /* 0x001fca00078e021d */
[----:B------:R-:W-:Y:S04]  /*1900*/  @!P1 STG.E desc[UR6][R16.64], R27 ;  /* 0x0000001b10009986 */ /* 0x000fe8000c101906 */
[----:B------:R-:W3:Y:S01]  /*1910*/  @!P0 LDG.E R29, desc[UR6][R14.64] ;  /* 0x000000060e1d8981 */ /* 0x000ee2000c1e1900 */
[----:B------:R-:W-:Y:S01]  /*1920*/  ISETP.GE.AND P1, PT, R28, R21, PT ;  /* 0x000000151c00720c */ /* 0x000fe20003f26270 */
[----:B------:R-:W-:-:S12]  /*1930*/  IMAD R23, R5, 0x4, R23 ;  /* 0x0000000405177824 */ /* 0x000fd800078e0217 */
[----:B--2---:R-:W0:Y:S01]  /*1940*/  @!P1 LDC.64 R18, c[0x0][0x390] ;  /* 0x0000e400ff129b82 */ /* 0x004e220000000a00 */
[----:B------:R-:W1:Y:S01]  /*1950*/  @!P1 LDS R16, [R0+UR4] ;  /* 0x0000000400109984 */ /* 0x000e620008000800 */
[----:B0-----:R-:W-:-:S04]  /*1960*/  @!P1 IMAD.WIDE.U32 R18, R23, 0x4, R18 ;  /* 0x0000000417129825 */ /* 0x001fc800078e0012 */
[----:B---3--:R-:W-:-:S05]  /*1970*/  @!P0 IMAD.IADD R25, R25, 0x1, R29 ;  /* 0x0000000119198824 */ /* 0x008fca00078e021d */
[----:B------:R0:W-:Y:S04]  /*1980*/  @!P0 STG.E desc[UR6][R14.64], R25 ;  /* 0x000000190e008986 */ /* 0x0001e8000c101906 */
[----:B------:R-:W1:Y:S01]  /*1990*/  @!P1 LDG.E R21, desc[UR6][R18.64] ;  /* 0x0000000612159981 */ /* 0x000e62000c1e1900 */
[----:B------:R-:W-:Y:S01]  /*19a0*/  VIADD R4, R4, 0x4 ;  /* 0x0000000404047836 */ /* 0x000fe20000000000 */
[----:B------:R-:W-:Y:S01]  /*19b0*/  PLOP3.LUT P0, PT, PT, PT, PT, 0x8, 0x80 ;  /* 0x000000000080781c */ /* 0x000fe20003f0e170 */
[C---:B------:R-:W-:Y:S01]  /*19c0*/  IMAD R20, R11.reuse, 0x4, R20 ;  /* 0x000000040b147824 */ /* 0x040fe200078e0214 */
[C---:B------:R-:W-:Y:S01]  /*19d0*/  LEA R26, R11.reuse, R26, 0x2 ;  /* 0x0000001a0b1a7211 */ /* 0x040fe200078e10ff */
[----:B------:R-:W-:Y:S01]  /*19e0*/  VIADD R4, R4, 0x4 ;  /* 0x0000000404047836 */ /* 0x000fe20000000000 */
[C---:B------:R-:W-:Y:S01]  /*19f0*/  LEA R24, R11.reuse, R24, 0x2 ;  /* 0x000000180b187211 */ /* 0x040fe200078e10ff */
[----:B------:R-:W-:Y:S01]  /*1a00*/  IMAD R28, R11, 0x4, R28 ;  /* 0x000000040b1c7824 */ /* 0x000fe200078e021c */
[C---:B------:R-:W-:Y:S01]  /*1a10*/  LEA R12, R5.reuse, R12, 0x2 ;  /* 0x0000000c050c7211 */ /* 0x040fe200078e10ff */
[C---:B------:R-:W-:Y:S01]  /*1a20*/  IMAD R22, R5.reuse, 0x4, R22 ;  /* 0x0000000405167824 */ /* 0x040fe200078e0216 */
[C---:B------:R-:W-:Y:S01]  /*1a30*/  LEA R13, R5.reuse, R13, 0x2 ;  /* 0x0000000d050d7211 */ /* 0x040fe200078e10ff */
[----:B------:R-:W-:Y:S01]  /*1a40*/  IMAD R23, R5, 0x4, R23 ;  /* 0x0000000405177824 */ /* 0x000fe200078e0217 */
[----:B------:R-:W-:Y:S01]  /*1a50*/  ULEA UR4, UR9, UR4, 0x4 ;  /* 0x0000000409047291 */ /* 0x000fe2000f8e20ff */
[----:B-1----:R-:W-:-:S05]  /*1a60*/  @!P1 IADD3 R21, PT, PT, R16, R21, RZ ;  /* 0x0000001510159210 */ /* 0x002fca0007ffe0ff */
[----:B------:R0:W-:Y:S06]  /*1a70*/  @!P1 STG.E desc[UR6][R18.64], R21 ;  /* 0x0000001512009986 */ /* 0x0001ec000c101906 */
.L_x_245:
[----:B------:R-:W-:-:S13]  /*1a80*/  ISETP.NE.OR P0, PT, R4, RZ, P0 ;  /* 0x000000ff0400720c */ /* 0x000fda0000705670 */
[----:B------:R-:W-:Y:S05]  /*1a90*/  @!P0 BRA `(.L_x_241) ;  /* 0x0000000000a08947 */ /* 0x000fea0003800000 */
.L_x_242:
[----:B------:R-:W-:-:S13]  /*1aa0*/  ISETP.GE.AND P0, PT, R26, UR10, PT ;  /* 0x0000000a1a007c0c */ /* 0x000fda000bf06270 */
[----:B0--3--:R-:W0:Y:S01]  /*1ab0*/  @!P0 LDC.64 R14, c[0x0][0x390] ;  /* 0x0000e400ff0e8b82 */ /* 0x009e220000000a00 */
[----:B------:R-:W1:Y:S01]  /*1ac0*/  @!P0 LDS R16, [R6+UR4] ;  /* 0x0000000406108984 */ /* 0x000e620008000800 */
[----:B0-----:R-:W-:-:S05]  /*1ad0*/  @!P0 IMAD.WIDE.U32 R14, R12, 0x4, R14 ;  /* 0x000000040c0e8825 */ /* 0x001fca00078e000e */
[----:B------:R-:W1:Y:S01]  /*1ae0*/  @!P0 LDG.E R17, desc[UR6][R14.64] ;  /* 0x000000060e118981 */ /* 0x000e62000c1e1900 */
[----:B------:R-:W-:-:S13]  /*1af0*/  ISETP.GE.AND P1, PT, R20, UR10, PT ;  /* 0x0000000a14007c0c */ /* 0x000fda000bf26270 */
[----:B------:R-:W0:Y:S01]  /*1b00*/  @!P1 LDC.64 R18, c[0x0][0x390] ;  /* 0x0000e400ff129b82 */ /* 0x000e220000000a00 */
[----:B------:R-:W2:Y:S01]  /*1b10*/  @!P1 LDS R25, [R3+UR4] ;  /* 0x0000000403199984 */ /* 0x000ea20008000800 */
[----:B0-----:R-:W-:Y:S01]  /*1b20*/  @!P1 IMAD.WIDE.U32 R18, R22, 0x4, R18 ;  /* 0x0000000416129825 */ /* 0x001fe200078e0012 */
[----:B-1----:R-:W-:-:S05]  /*1b30*/  @!P0 IADD3 R21, PT, PT, R16, R17, RZ ;  /* 0x0000001110158210 */ /* 0x002fca0007ffe0ff */
[----:B------:R0:W-:Y:S04]  /*1b40*/  @!P0 STG.E desc[UR6][R14.64], R21 ;  /* 0x000000150e008986 */ /* 0x0001e8000c101906 */
[----:B------:R-:W2:Y:S01]  /*1b50*/  @!P1 LDG.E R27, desc[UR6][R18.64] ;  /* 0x00000006121b9981 */ /* 0x000ea2000c1e1900 */
[----:B------:R-:W-:-:S13]  /*1b60*/  ISETP.GE.AND P0, PT, R24, UR10, PT ;  /* 0x0000000a18007c0c */ /* 0x000fda000bf06270 */
[----:B------:R-:W1:Y:S02]  /*1b70*/  @!P0 LDC.64 R16, c[0x0][0x390] ;  /* 0x0000e400ff108b82 */ /* 0x000e640000000a00 */
[----:B-1----:R-:W-:-:S04]  /*1b80*/  @!P0 IMAD.WIDE.U32 R16, R13, 0x4, R16 ;  /* 0x000000040d108825 */ /* 0x002fc800078e0010 */
[----:B--2---:R-:W-:Y:S02]  /*1b90*/  @!P1 IMAD.IADD R25, R25, 0x1, R27 ;  /* 0x0000000119199824 */ /* 0x004fe400078e021b */
[----:B------:R-:W1:Y:S04]  /*1ba0*/  @!P0 LDS R27, [R2+UR4] ;  /* 0x00000004021b8984 */ /* 0x000e680008000800 */
[----:B------:R-:W-:Y:S04]  /*1bb0*/  @!P1 STG.E desc[UR6][R18.64], R25 ;  /* 0x0000001912009986 */ /* 0x000fe8000c101906 */
[----:B------:R-:W1:Y:S01]  /*1bc0*/  @!P0 LDG.E R29, desc[UR6][R16.64] ;  /* 0x00000006101d8981 */ /* 0x000e62000c1e1900 */
[----:B------:R-:W-:-:S13]  /*1bd0*/  ISETP.GE.AND P1, PT, R28, UR10, PT ;  /* 0x0000000a1c007c0c */ /* 0x000fda000bf26270 */
[----:B0-----:R-:W0:Y:S01]  /*1be0*/  @!P1 LDC.64 R14, c[0x0][0x390] ;  /* 0x0000e400ff0e9b82 */ /* 0x001e220000000a00 */
[----:B------:R-:W2:Y:S01]  /*1bf0*/  @!P1 LDS R21, [R0+UR4] ;  /* 0x0000000400159984 */ /* 0x000ea20008000800 */
[----:B0-----:R-:W-:Y:S01]  /*1c00*/  @!P1 IMAD.WIDE.U32 R14, R23, 0x4, R14 ;  /* 0x00000004170e9825 */ /* 0x001fe200078e000e */
[----:B-1----:R-:W-:-:S05]  /*1c10*/  @!P0 IADD3 R27, PT, PT, R27, R29, RZ ;  /* 0x0000001d1b1b8210 */ /* 0x002fca0007ffe0ff */
[----:B------:R3:W-:Y:S04]  /*1c20*/  @!P0 STG.E desc[UR6][R16.64], R27 ;  /* 0x0000001b10008986 */ /* 0x0007e8000c101906 */
[----:B------:R-:W2:Y:S01]  /*1c30*/  @!P1 LDG.E R29, desc[UR6][R14.64] ;  /* 0x000000060e1d9981 */ /* 0x000ea2000c1e1900 */
[----:B------:R-:W-:Y:S01]  /*1c40*/  IADD3 R4, PT, PT, R4, 0x4, RZ ;  /* 0x0000000404047810 */ /* 0x000fe20007ffe0ff */
[----:B------:R-:W-:Y:S01]  /*1c50*/  ULEA UR4, UR9, UR4, 0x4 ;  /* 0x0000000409047291 */ /* 0x000fe2000f8e20ff */
[C---:B------:R-:W-:Y:S01]  /*1c60*/  IMAD R20, R11.reuse, 0x4, R20 ;  /* 0x000000040b147824 */ /* 0x040fe200078e0214 */
[C---:B------:R-:W-:Y:S01]  /*1c70*/  LEA R24, R11.reuse, R24, 0x2 ;  /* 0x000000180b187211 */ /* 0x040fe200078e10ff */
[----:B------:R-:W-:Y:S01]  /*1c80*/  IMAD R28, R11, 0x4, R28 ;  /* 0x000000040b1c7824 */ /* 0x000fe200078e021c */
[----:B------:R-:W-:Y:S01]  /*1c90*/  ISETP.NE.AND P0, PT, R4, RZ, PT ;  /* 0x000000ff0400720c */ /* 0x000fe20003f05270 */
[----:B------:R-:W-:Y:S01]  /*1ca0*/  IMAD R12, R5, 0x4, R12 ;  /* 0x00000004050c7824 */ /* 0x000fe200078e020c */
[----:B------:R-:W-:Y:S01]  /*1cb0*/  LEA R26, R11, R26, 0x2 ;  /* 0x0000001a0b1a7211 */ /* 0x000fe200078e10ff */
[C---:B------:R-:W-:Y:S01]  /*1cc0*/  IMAD R13, R5.reuse, 0x4, R13 ;  /* 0x00000004050d7824 */ /* 0x040fe200078e020d */
[----:B------:R-:W-:-:S02]  /*1cd0*/  LEA R22, R5, R22, 0x2 ;  /* 0x0000001605167211 */ /* 0x000fc400078e10ff */
[----:B------:R-:W-:Y:S01]  /*1ce0*/  LEA R23, R5, R23, 0x2 ;  /* 0x0000001705177211 */ /* 0x000fe200078e10ff */
[----:B--2---:R-:W-:-:S05]  /*1cf0*/  @!P1 IMAD.IADD R21, R21, 0x1, R29 ;  /* 0x0000000115159824 */ /* 0x004fca00078e021d */
[----:B------:R3:W-:Y:S01]  /*1d00*/  @!P1 STG.E desc[UR6][R14.64], R21 ;  /* 0x000000150e009986 */ /* 0x0007e2000c101906 */
[----:B------:R-:W-:Y:S05]  /*1d10*/  @P0 BRA `(.L_x_242) ;  /* 0xfffffffc00600947 */ /* 0x000fea000383ffff */
.L_x_241:
[----:B------:R-:W-:-:S13]  /*1d20*/  ISETP.NE.AND P0, PT, R8, RZ, PT ;  /* 0x000000ff0800720c */ /* 0x000fda0003f05270 */
[----:B------:R-:W-:Y:S05]  /*1d30*/  @!P0 EXIT ;  /* 0x000000000000894d */ /* 0x000fea0003800000 */
[----:B------:R-:W2:Y:S01]  /*1d40*/  S2UR UR5, SR_CgaCtaId ;  /* 0x00000000000579c3 */ /* 0x000ea20000008800 */
[----:B------:R-:W-:Y:S01]  /*1d50*/  UMOV UR4, 0x400 ;  /* 0x0000040000047882 */ /* 0x000fe20000000000 */
[----:B------:R-:W-:Y:S01]  /*1d60*/  IMAD R10, R7, UR9, R10 ;  /* 0x00000009070a7c24 */ /* 0x000fe2000f8e020a */
[----:B------:R-:W4:Y:S01]  /*1d70*/  LDCU UR10, c[0x0][0x398] ;  /* 0x00007300ff0a77ac */ /* 0x000f220008000800 */
[----:B0-----:R-:W-:Y:S02]  /*1d80*/  IMAD R6, R9, UR9, RZ ;  /* 0x0000000909067c24 */ /* 0x001fe4000f8e02ff */
[----:B------:R-:W-:Y:S02]  /*1d90*/  IMAD.MOV R8, RZ, RZ, -R8 ;  /* 0x000000ffff087224 */ /* 0x000fe400078e0a08 */
[----:B------:R-:W-:Y:S01]  /*1da0*/  IMAD R9, R10, R9, UR8 ;  /* 0x000000080a097e24 */ /* 0x000fe2000f8e0209 */
[----:B--2---:R-:W-:-:S06]  /*1db0*/  ULEA UR4, UR5, UR4, 0x18 ;  /* 0x0000000405047291 */ /* 0x004fcc000f8ec0ff */
[----:B----4-:R-:W-:-:S07]  /*1dc0*/  LEA R0, R10, UR4, 0x2 ;  /* 0x000000040a007c11 */ /* 0x010fce000f8e10ff */
.L_x_246:
[----:B------:R-:W-:-:S13]  /*1dd0*/  ISETP.GE.AND P0, PT, R10, UR10, PT ;  /* 0x0000000a0a007c0c */ /* 0x000fda000bf06270 */
[----:B------:R-:W0:Y:S01]  /*1de0*/  @!P0 LDC.64 R2, c[0x0][0x390] ;  /* 0x0000e400ff028b82 */ /* 0x000e220000000a00 */
[----:B------:R2:W4:Y:S01]  /*1df0*/  @!P0 LDS R4, [R0] ;  /* 0x0000000000048984 */ /* 0x0005220000000800 */
[----:B0-----:R-:W-:-:S05]  /*1e00*/  @!P0 IMAD.WIDE.U32 R2, R9, 0x4, R2 ;  /* 0x0000000409028825 */ /* 0x001fca00078e0002 */
[----:B-1----:R-:W4:Y:S01]  /*1e10*/  @!P0 LDG.E R5, desc[UR6][R2.64] ;  /* 0x0000000602058981 */ /* 0x002f22000c1e1900 */
[----:B------:R-:W-:Y:S01]  /*1e20*/  VIADD R8, R8, 0x1 ;  /* 0x0000000108087836 */ /* 0x000fe20000000000 */
[----:B------:R-:W-:Y:S01]  /*1e30*/  IADD3 R10, PT, PT, R10, UR9, RZ ;  /* 0x000000090a0a7c10 */ /* 0x000fe2000fffe0ff */
[----:B--2---:R-:W-:Y:S01]  /*1e40*/  IMAD R0, R11, 0x4, R0 ;  /* 0x000000040b007824 */ /* 0x004fe200078e0200 */
[----:B------:R-:W-:Y:S02]  /*1e50*/  IADD3 R9, PT, PT, R6, R9, RZ ;  /* 0x0000000906097210 */ /* 0x000fe40007ffe0ff */
[----:B----4-:R-:W-:-:S05]  /*1e60*/  @!P0 IADD3 R5, PT, PT, R4, R5, RZ ;  /* 0x0000000504058210 */ /* 0x010fca0007ffe0ff */
[----:B------:R0:W-:Y:S01]  /*1e70*/  @!P0 STG.E desc[UR6][R2.64], R5 ;  /* 0x0000000502008986 */ /* 0x0001e2000c101906 */
[----:B------:R-:W-:-:S13]  /*1e80*/  ISETP.NE.AND P0, PT, R8, RZ, PT ;  /* 0x000000ff0800720c */ /* 0x000fda0003f05270 */
[----:B0-----:R-:W-:Y:S05]  /*1e90*/  @P0 BRA `(.L_x_246) ;  /* 0xfffffffc00cc0947 */ /* 0x001fea000383ffff */
[----:B------:R-:W-:Y:S05]  /*1ea0*/  EXIT ;  /* 0x000000000000794d */ /* 0x000fea0003800000 */
.L_x_247:
        /* <DEDUP_REMOVED lines=13> */
.L_x_256:


//--------------------- .nv.shared._ZN3cub18CUB_300001_SM_10006detail10radix_sort29DeviceRadixSortOnesweepKernelINS1_5radix10policy_hubIjNS0_8NullTypeEyE10Policy1000ELNS0_9SortOrderE0EjS6_yiiNS1_21identity_decomposer_tEEEvPT5_SC_PT3_PKSD_PT1_PKSH_PT2_PKSL_T4_iiT6_ --------------------------
	.section	.nv.shared._ZN3cub18CUB_300001_SM_10006detail10radix_sort29DeviceRadixSortOnesweepKernelINS1_5radix10policy_hubIjNS0_8NullTypeEyE10Policy1000ELNS0_9SortOrderE0EjS6_yiiNS1_21identity_decomposer_tEEEvPT5_SC_PT3_PKSD_PT1_PKSH_PT2_PKSL_T4_iiT6_,"aw",@nobits
	.sectionflags	@""
	.align	16
.nv.shared._ZN3cub18CUB_300001_SM_10006detail10radix_sort29DeviceRadixSortOnesweepKernelINS1_5radix10policy_hubIjNS0_8NullTypeEyE10Policy1000ELNS0_9SortOrderE0EjS6_yiiNS1_21identity_decomposer_tEEEvPT5_SC_PT3_PKSD_PT1_PKSH_PT2_PKSL_T4_iiT6_:
	.zero		32256


//--------------------- .nv.shared.reserved.0     --------------------------
	.section	.nv.shared.reserved.0,"aw",@nobits
	.weak		__nv_reservedSMEM_offset_0_alias
	.size		__nv_reservedSMEM_offset_0_alias, 0, 64
	.other		__nv_reservedSMEM_offset_0_alias,@"STO_CUDA_RESERVED_SHARED STV_DEFAULT"
__nv_reservedSMEM_offset_0_alias:
	.zero		0
	.zero		64


//--------------------- .nv.global                --------------------------
	.section	.nv.global,"aw",@nobits
.nv.global:
	.type		_ZN34_INTERNAL_0616952f_4_k_cu_a12557466thrust24THRUST_300001_SM_1000_NS12placeholders2_8E,@object
	.size		_ZN34_INTERNAL_0616952f_4_k_cu_a12557466thrust24THRUST_300001_SM_1000_NS12placeholders2_8E,(_ZN34_INTERNAL_0616952f_4_k_cu_a12557464cuda3std3__436_GLOBAL__N__0616952f_4_k_cu_a12557466ignoreE - _ZN34_INTERNAL_0616952f_4_k_cu_a12557466thrust24THRUST_300001_SM_1000_NS12placeholders2_8E)
_ZN34_INTERNAL_0616952f_4_k_cu_a12557466thrust24THRUST_300001_SM_1000_NS12placeholders2_8E:
	.zero		1
	.type		_ZN34_INTERNAL_0616952f_4_k_cu_a12557464cuda3std3__436_GLOBAL__N__0616952f_4_k_cu_a12557466ignoreE,@object
	.size		_ZN34_INTERNAL_0616952f_4_k_cu_a12557464cuda3std3__436_GLOBAL__N__0616952f_4_k_cu_a12557466ignoreE,(_ZN34_INTERNAL_0616952f_4_k_cu_a12557464cuda3std6ranges3__45__cpo4dataE - _ZN34_INTERNAL_0616952f_4_k_cu_a12557464cuda3std3__436_GLOBAL__N__0616952f_4_k_cu_a12557466ignoreE)
_ZN34_INTERNAL_0616952f_4_k_cu_a12557464cuda3std3__436_GLOBAL__N__0616952f_4_k_cu_a12557466ignoreE:
	.zero		1
	.type		_ZN34_INTERNAL_0616952f_4_k_cu_a12557464cuda3std6ranges3__45__cpo4dataE,@object
	.size		_ZN34_INTERNAL_0616952f_4_k_cu_a12557464cuda3std6ranges3__45__cpo4dataE,(_ZN34_INTERNAL_0616952f_4_k_cu_a12557466thrust24THRUST_300001_SM_1000_NS6system3cpp3parE - _ZN34_INTERNAL_0616952f_4_k_cu_a12557464cuda3std6ranges3__45__cpo4dataE)
_ZN34_INTERNAL_0616952f_4_k_cu_a12557464cuda3std6ranges3__45__cpo4dataE:
	.zero		1
	.type		_ZN34_INTERNAL_0616952f_4_k_cu_a12557466thrust24THRUST_300001_SM_1000_NS6system3cpp3parE,@object
	.size		_ZN34_INTERNAL_0616952f_4_k_cu_a12557466thrust24THRUST_300001_SM_1000_NS6system3cpp3parE,(_ZN34_INTERNAL_0616952f_4_k_cu_a12557464cuda3std3__45__cpo5beginE - _ZN34_INTERNAL_0616952f_4_k_cu_a12557466thrust24THRUST_300001_SM_1000_NS6system3cpp3parE)
_ZN34_INTERNAL_0616952f_4_k_cu_a12557466thrust24THRUST_300001_SM_1000_NS6system3cpp3parE:
	.zero		1
	.type		_ZN34_INTERNAL_0616952f_4_k_cu_a12557464cuda3std3__45__cpo5beginE,@object
	.size		_ZN34_INTERNAL_0616952f_4_k_cu_a12557464cuda3std3__45__cpo5beginE,(_ZN34_INTERNAL_0616952f_4_k_cu_a12557464cuda3std6ranges3__45__cpo5beginE - _ZN34_INTERNAL_0616952f_4_k_cu_a12557464cuda3std3__45__cpo5beginE)
_ZN34_INTERNAL_0616952f_4_k_cu_a12557464cuda3std3__45__cpo5beginE:
	.zero		1
	.type		_ZN34_INTERNAL_0616952f_4_k_cu_a12557464cuda3std6ranges3__45__cpo5beginE,@object
	.size		_ZN34_INTERNAL_0616952f_4_k_cu_a12557464cuda3std6ranges3__45__cpo5beginE,(_ZN34_INTERNAL_0616952f_4_k_cu_a12557466thrust24THRUST_300001_SM_1000_NS6deviceE - _ZN34_INTERNAL_0616952f_4_k_cu_a12557464cuda3std6ranges3__45__cpo5beginE)
_ZN34_INTERNAL_0616952f_4_k_cu_a12557464cuda3std6ranges3__45__cpo5beginE:
	.zero		1
	.type		_ZN34_INTERNAL_0616952f_4_k_cu_a12557466thrust24THRUST_300001_SM_1000_NS6deviceE,@object
	.size		_ZN34_INTERNAL_0616952f_4_k_cu_a12557466thrust24THRUST_300001_SM_1000_NS6deviceE,(_ZN34_INTERNAL_0616952f_4_k_cu_a12557464cuda3std3__47nulloptE - _ZN34_INTERNAL_0616952f_4_k_cu_a12557466thrust24THRUST_300001_SM_1000_NS6deviceE)
_ZN34_INTERNAL_0616952f_4_k_cu_a12557466thrust24THRUST_300001_SM_1000_NS6deviceE:
	.zero		1
	.type		_ZN34_INTERNAL_0616952f_4_k_cu_a12557464cuda3std3__47nulloptE,@object
	.size		_ZN34_INTERNAL_0616952f_4_k_cu_a12557464cuda3std3__47nulloptE,(_ZN34_INTERNAL_0616952f_4_k_cu_a12557464cuda3std6ranges3__45__cpo8distanceE - _ZN34_INTERNAL_0616952f_4_k_cu_a12557464cuda3std3__47nulloptE)
_ZN34_INTERNAL_0616952f_4_k_cu_a12557464cuda3std3__47nulloptE:
	.zero		1
	.type		_ZN34_INTERNAL_0616952f_4_k_cu_a12557464cuda3std6ranges3__45__cpo8distanceE,@object
	.size		_ZN34_INTERNAL_0616952f_4_k_cu_a12557464cuda3std6ranges3__45__cpo8distanceE,(_ZN34_INTERNAL_0616952f_4_k_cu_a12557466thrust24THRUST_300001_SM_1000_NS12placeholders2_4E - _ZN34_INTERNAL_0616952f_4_k_cu_a12557464cuda3std6ranges3__45__cpo8distanceE)
_ZN34_INTERNAL_0616952f_4_k_cu_a12557464cuda3std6ranges3__45__cpo8distanceE:
	.zero		1
	.type		_ZN34_INTERNAL_0616952f_4_k_cu_a12557466thrust24THRUST_300001_SM_1000_NS12placeholders2_4E,@object
	.size		_ZN34_INTERNAL_0616952f_4_k_cu_a12557466thrust24THRUST_300001_SM_1000_NS12placeholders2_4E,(_ZN34_INTERNAL_0616952f_4_k_cu_a12557464cuda3std3__45__cpo6rbeginE - _ZN34_INTERNAL_0616952f_4_k_cu_a12557466thrust24THRUST_300001_SM_1000_NS12placeholders2_4E)
_ZN34_INTERNAL_0616952f_4_k_cu_a12557466thrust24THRUST_300001_SM_1000_NS12placeholders2_4E:
	.zero		1
	.type		_ZN34_INTERNAL_0616952f_4_k_cu_a12557464cuda3std3__45__cpo6rbeginE,@object
	.size		_ZN34_INTERNAL_0616952f_4_k_cu_a12557464cuda3std3__45__cpo6rbeginE,(_ZN34_INTERNAL_0616952f_4_k_cu_a12557464cuda3std6ranges3__45__cpo7advanceE - _ZN34_INTERNAL_0616952f_4_k_cu_a12557464cuda3std3__45__cpo6rbeginE)
_ZN34_INTERNAL_0616952f_4_k_cu_a12557464cuda3std3__45__cpo6rbeginE:
	.zero		1
	.type		_ZN34_INTERNAL_0616952f_4_k_cu_a12557464cuda3std6ranges3__45__cpo7advanceE,@object
	.size		_ZN34_INTERNAL_0616952f_4_k_cu_a12557464cuda3std6ranges3__45__cpo7advanceE,(_ZN34_INTERNAL_0616952f_4_k_cu_a12557466thrust24THRUST_300001_SM_1000_NS12placeholders3_10E - _ZN34_INTERNAL_0616952f_4_k_cu_a12557464cuda3std6ranges3__45__cpo7advanceE)
_ZN34_INTERNAL_0616952f_4_k_cu_a12557464cuda3std6ranges3__45__cpo7advanceE:
	.zero		1
	.type		_ZN34_INTERNAL_0616952f_4_k_cu_a12557466thrust24THRUST_300001_SM_1000_NS12placeholders3_10E,@object
	.size		_ZN34_INTERNAL_0616952f_4_k_cu_a12557466thrust24THRUST_300001_SM_1000_NS12placeholders3_10E,(_ZN34_INTERNAL_0616952f_4_k_cu_a12557464cuda3std3__48in_placeE - _ZN34_INTERNAL_0616952f_4_k_cu_a12557466thrust24THRUST_300001_SM_1000_NS12placeholders3_10E)
_ZN34_INTERNAL_0616952f_4_k_cu_a12557466thrust24THRUST_300001_SM_1000_NS12placeholders3_10E:
	.zero		1
	.type		_ZN34_INTERNAL_0616952f_4_k_cu_a12557464cuda3std3__48in_placeE,@object
	.size		_ZN34_INTERNAL_0616952f_4_k_cu_a12557464cuda3std3__48in_placeE,(_ZN34_INTERNAL_0616952f_4_k_cu_a12557464cuda3std6ranges3__45__cpo4sizeE - _ZN34_INTERNAL_0616952f_4_k_cu_a12557464cuda3std3__48in_placeE)
_ZN34_INTERNAL_0616952f_4_k_cu_a12557464cuda3std3__48in_placeE:
	.zero		1
	.type		_ZN34_INTERNAL_0616952f_4_k_cu_a12557464cuda3std6ranges3__45__cpo4sizeE,@object
	.size		_ZN34_INTERNAL_0616952f_4_k_cu_a12557464cuda3std6ranges3__45__cpo4sizeE,(_ZN34_INTERNAL_0616952f_4_k_cu_a12557466thrust24THRUST_300001_SM_1000_NS12placeholders2_2E - _ZN34_INTERNAL_0616952f_4_k_cu_a12557464cuda3std6ranges3__45__cpo4sizeE)
_ZN34_INTERNAL_0616952f_4_k_cu_a12557464cuda3std6ranges3__45__cpo4sizeE:
	.zero		1
	.type		_ZN34_INTERNAL_0616952f_4_k_cu_a12557466thrust24THRUST_300001_SM_1000_NS12placeholders2_2E,@object
	.size		_ZN34_INTERNAL_0616952f_4_k_cu_a12557466thrust24THRUST_300001_SM_1000_NS12placeholders2_2E,(_ZN34_INTERNAL_0616952f_4_k_cu_a12557464cuda3std3__45__cpo6cbeginE - _ZN34_INTERNAL_0616952f_4_k_cu_a12557466thrust24THRUST_300001_SM_1000_NS12placeholders2_2E)
_ZN34_INTERNAL_0616952f_4_k_cu_a12557466thrust24THRUST_300001_SM_1000_NS12placeholders2_2E:
	.zero		1
	.type		_ZN34_INTERNAL_0616952f_4_k_cu_a12557464cuda3std3__45__cpo6cbeginE,@object
	.size		_ZN34_INTERNAL_0616952f_4_k_cu_a12557464cuda3std3__45__cpo6cbeginE,(_ZN34_INTERNAL_0616952f_4_k_cu_a12557464cuda3std6ranges3__45__cpo6cbeginE - _ZN34_INTERNAL_0616952f_4_k_cu_a12557464cuda3std3__45__cpo6cbeginE)
_ZN34_INTERNAL_0616952f_4_k_cu_a12557464cuda3std3__45__cpo6cbeginE:
	.zero		1
	.type		_ZN34_INTERNAL_0616952f_4_k_cu_a12557464cuda3std6ranges3__45__cpo6cbeginE,@object
	.size		_ZN34_INTERNAL_0616952f_4_k_cu_a12557464cuda3std6ranges3__45__cpo6cbeginE,(_ZN34_INTERNAL_0616952f_4_k_cu_a12557466thrust24THRUST_300001_SM_1000_NS12placeholders2_6E - _ZN34_INTERNAL_0616952f_4_k_cu_a12557464cuda3std6ranges3__45__cpo6cbeginE)
_ZN34_INTERNAL_0616952f_4_k_cu_a12557464cuda3std6ranges3__45__cpo6cbeginE:
	.zero		1
	.type		_ZN34_INTERNAL_0616952f_4_k_cu_a12557466thrust24THRUST_300001_SM_1000_NS12placeholders2_6E,@object
	.size		_ZN34_INTERNAL_0616952f_4_k_cu_a12557466thrust24THRUST_300001_SM_1000_NS12placeholders2_6E,(_ZN34_INTERNAL_0616952f_4_k_cu_a12557464cuda3std3__45__cpo7crbeginE - _ZN34_INTERNAL_0616952f_4_k_cu_a12557466thrust24THRUST_300001_SM_1000_NS12placeholders2_6E)
_ZN34_INTERNAL_0616952f_4_k_cu_a12557466thrust24THRUST_300001_SM_1000_NS12placeholders2_6E:
	.zero		1
	.type		_ZN34_INTERNAL_0616952f_4_k_cu_a12557464cuda3std3__45__cpo7crbeginE,@object
	.size		_ZN34_INTERNAL_0616952f_4_k_cu_a12557464cuda3std3__45__cpo7crbeginE,(_ZN34_INTERNAL_0616952f_4_k_cu_a12557464cuda3std6ranges3__45__cpo4nextE - _ZN34_INTERNAL_0616952f_4_k_cu_a12557464cuda3std3__45__cpo7crbeginE)
_ZN34_INTERNAL_0616952f_4_k_cu_a12557464cuda3std3__45__cpo7crbeginE:
	.zero		1
	.type		_ZN34_INTERNAL_0616952f_4_k_cu_a12557464cuda3std6ranges3__45__cpo4nextE,@object
	.size		_ZN34_INTERNAL_0616952f_4_k_cu_a12557464cuda3std6ranges3__45__cpo4nextE,(_ZN34_INTERNAL_0616952f_4_k_cu_a12557464cuda3std6ranges3__45__cpo4swapE - _ZN34_INTERNAL_0616952f_4_k_cu_a12557464cuda3std6ranges3__45__cpo4nextE)
_ZN34_INTERNAL_0616952f_4_k_cu_a12557464cuda3std6ranges3__45__cpo4nextE:
	.zero		1
	.type		_ZN34_INTERNAL_0616952f_4_k_cu_a12557464cuda3std6ranges3__45__cpo4swapE,@object
	.size		_ZN34_INTERNAL_0616952f_4_k_cu_a12557464cuda3std6ranges3__45__cpo4swapE,(_ZN34_INTERNAL_0616952f_4_k_cu_a12557466thrust24THRUST_300001_SM_1000_NS8cuda_cub10par_nosyncE - _ZN34_INTERNAL_0616952f_4_k_cu_a12557464cuda3std6ranges3__45__cpo4swapE)
_ZN34_INTERNAL_0616952f_4_k_cu_a12557464cuda3std6ranges3__45__cpo4swapE:
	.zero		1
	.type		_ZN34_INTERNAL_0616952f_4_k_cu_a12557466thrust24THRUST_300001_SM_1000_NS8cuda_cub10par_nosyncE,@object
	.size		_ZN34_INTERNAL_0616952f_4_k_cu_a12557466thrust24THRUST_300001_SM_1000_NS8cuda_cub10par_nosyncE,(_ZN34_INTERNAL_0616952f_4_k_cu_a12557466thrust24THRUST_300001_SM_1000_NS3seqE - _ZN34_INTERNAL_0616952f_4_k_cu_a12557466thrust24THRUST_300001_SM_1000_NS8cuda_cub10par_nosyncE)
_ZN34_INTERNAL_0616952f_4_k_cu_a12557466thrust24THRUST_300001_SM_1000_NS8cuda_cub10par_nosyncE:
	.zero		1
	.type		_ZN34_INTERNAL_0616952f_4_k_cu_a12557466thrust24THRUST_300001_SM_1000_NS3seqE,@object
	.size		_ZN34_INTERNAL_0616952f_4_k_cu_a12557466thrust24THRUST_300001_SM_1000_NS3seqE,(_ZN34_INTERNAL_0616952f_4_k_cu_a12557464cuda3std3__420unreachable_sentinelE - _ZN34_INTERNAL_0616952f_4_k_cu_a12557466thrust24THRUST_300001_SM_1000_NS3seqE)
_ZN34_INTERNAL_0616952f_4_k_cu_a12557466thrust24THRUST_300001_SM_1000_NS3seqE:
	.zero		1
	.type		_ZN34_INTERNAL_0616952f_4_k_cu_a12557464cuda3std3__420unreachable_sentinelE,@object
	.size		_ZN34_INTERNAL_0616952f_4_k_cu_a12557464cuda3std3__420unreachable_sentinelE,(_ZN34_INTERNAL_0616952f_4_k_cu_a12557464cuda3std6ranges3__45__cpo5ssizeE - _ZN34_INTERNAL_0616952f_4_k_cu_a12557464cuda3std3__420unreachable_sentinelE)
_ZN34_INTERNAL_0616952f_4_k_cu_a12557464cuda3std3__420unreachable_sentinelE:
	.zero		1
	.type		_ZN34_INTERNAL_0616952f_4_k_cu_a12557464cuda3std6ranges3__45__cpo5ssizeE,@object
	.size		_ZN34_INTERNAL_0616952f_4_k_cu_a12557464cuda3std6ranges3__45__cpo5ssizeE,(_ZN34_INTERNAL_0616952f_4_k_cu_a12557466thrust24THRUST_300001_SM_1000_NS12placeholders2_3E - _ZN34_INTERNAL_0616952f_4_k_cu_a12557464cuda3std6ranges3__45__cpo5ssizeE)
_ZN34_INTERNAL_0616952f_4_k_cu_a12557464cuda3std6ranges3__45__cpo5ssizeE:
	.zero		1
	.type		_ZN34_INTERNAL_0616952f_4_k_cu_a12557466thrust24THRUST_300001_SM_1000_NS12placeholders2_3E,@object
	.size		_ZN34_INTERNAL_0616952f_4_k_cu_a12557466thrust24THRUST_300001_SM_1000_NS12placeholders2_3E,(_ZN34_INTERNAL_0616952f_4_k_cu_a12557464cuda3std3__45__cpo4cendE - _ZN34_INTERNAL_0616952f_4_k_cu_a12557466thrust24THRUST_300001_SM_1000_NS12placeholders2_3E)
_ZN34_INTERNAL_0616952f_4_k_cu_a12557466thrust24THRUST_300001_SM_1000_NS12placeholders2_3E:
	.zero		1
	.type		_ZN34_INTERNAL_0616952f_4_k_cu_a12557464cuda3std3__45__cpo4cendE,@object
	.size		_ZN34_INTERNAL_0616952f_4_k_cu_a12557464cuda3std3__45__cpo4cendE,(_ZN34_INTERNAL_0616952f_4_k_cu_a12557464cuda3std6ranges3__45__cpo4cendE - _ZN34_INTERNAL_0616952f_4_k_cu_a12557464cuda3std3__45__cpo4cendE)
_ZN34_INTERNAL_0616952f_4_k_cu_a12557464cuda3std3__45__cpo4cendE:
	.zero		1
	.type		_ZN34_INTERNAL_0616952f_4_k_cu_a12557464cuda3std6ranges3__45__cpo4cendE,@object
	.size		_ZN34_INTERNAL_0616952f_4_k_cu_a12557464cuda3std6ranges3__45__cpo4cendE,(_ZN34_INTERNAL_0616952f_4_k_cu_a12557466thrust24THRUST_300001_SM_1000_NS12placeholders2_7E - _ZN34_INTERNAL_0616952f_4_k_cu_a12557464cuda3std6ranges3__45__cpo4cendE)
_ZN34_INTERNAL_0616952f_4_k_cu_a12557464cuda3std6ranges3__45__cpo4cendE:
	.zero		1
	.type		_ZN34_INTERNAL_0616952f_4_k_cu_a12557466thrust24THRUST_300001_SM_1000_NS12placeholders2_7E,@object
	.size		_ZN34_INTERNAL_0616952f_4_k_cu_a12557466thrust24THRUST_300001_SM_1000_NS12placeholders2_7E,(_ZN34_INTERNAL_0616952f_4_k_cu_a12557464cuda3std3__45__cpo5crendE - _ZN34_INTERNAL_0616952f_4_k_cu_a12557466thrust24THRUST_300001_SM_1000_NS12placeholders2_7E)
_ZN34_INTERNAL_0616952f_4_k_cu_a12557466thrust24THRUST_300001_SM_1000_NS12placeholders2_7E:
	.zero		1
	.type		_ZN34_INTERNAL_0616952f_4_k_cu_a12557464cuda3std3__45__cpo5crendE,@object
	.size		_ZN34_INTERNAL_0616952f_4_k_cu_a12557464cuda3std3__45__cpo5crendE,(_ZN34_INTERNAL_0616952f_4_k_cu_a12557464cuda3std6ranges3__45__cpo4prevE - _ZN34_INTERNAL_0616952f_4_k_cu_a12557464cuda3std3__45__cpo5crendE)
_ZN34_INTERNAL_0616952f_4_k_cu_a12557464cuda3std3__45__cpo5crendE:
	.zero		1
	.type		_ZN34_INTERNAL_0616952f_4_k_cu_a12557464cuda3std6ranges3__45__cpo4prevE,@object
	.size		_ZN34_INTERNAL_0616952f_4_k_cu_a12557464cuda3std6ranges3__45__cpo4prevE,(_ZN34_INTERNAL_0616952f_4_k_cu_a12557464cuda3std6ranges3__45__cpo9iter_moveE - _ZN34_INTERNAL_0616952f_4_k_cu_a12557464cuda3std6ranges3__45__cpo4prevE)
_ZN34_INTERNAL_0616952f_4_k_cu_a12557464cuda3std6ranges3__45__cpo4prevE:
	.zero		1
	.type		_ZN34_INTERNAL_0616952f_4_k_cu_a12557464cuda3std6ranges3__45__cpo9iter_moveE,@object
	.size		_ZN34_INTERNAL_0616952f_4_k_cu_a12557464cuda3std6ranges3__45__cpo9iter_moveE,(_ZN34_INTERNAL_0616952f_4_k_cu_a12557466thrust24THRUST_300001_SM_1000_NS6system6detail10sequential3seqE - _ZN34_INTERNAL_0616952f_4_k_cu_a12557464cuda3std6ranges3__45__cpo9iter_moveE)
_ZN34_INTERNAL_0616952f_4_k_cu_a12557464cuda3std6ranges3__45__cpo9iter_moveE:
	.zero		1
	.type		_ZN34_INTERNAL_0616952f_4_k_cu_a12557466thrust24THRUST_300001_SM_1000_NS6system6detail10sequential3seqE,@object
	.size		_ZN34_INTERNAL_0616952f_4_k_cu_a12557466thrust24THRUST_300001_SM_1000_NS6system6detail10sequential3seqE,(_ZN34_INTERNAL_0616952f_4_k_cu_a12557466thrust24THRUST_300001_SM_1000_NS12placeholders2_9E - _ZN34_INTERNAL_0616952f_4_k_cu_a12557466thrust24THRUST_300001_SM_1000_NS6system6detail10sequential3seqE)
_ZN34_INTERNAL_0616952f_4_k_cu_a12557466thrust24THRUST_300001_SM_1000_NS6system6detail10sequential3seqE:
	.zero		1
	.type		_ZN34_INTERNAL_0616952f_4_k_cu_a12557466thrust24THRUST_300001_SM_1000_NS12placeholders2_9E,@object
	.size		_ZN34_INTERNAL_0616952f_4_k_cu_a12557466thrust24THRUST_300001_SM_1000_NS12placeholders2_9E,(_ZN34_INTERNAL_0616952f_4_k_cu_a12557464cuda3std3__419piecewise_constructE - _ZN34_INTERNAL_0616952f_4_k_cu_a12557466thrust24THRUST_300001_SM_1000_NS12placeholders2_9E)
_ZN34_INTERNAL_0616952f_4_k_cu_a12557466thrust24THRUST_300001_SM_1000_NS12placeholders2_9E:
	.zero		1
	.type		_ZN34_INTERNAL_0616952f_4_k_cu_a12557464cuda3std3__419piecewise_constructE,@object
	.size		_ZN34_INTERNAL_0616952f_4_k_cu_a12557464cuda3std3__419piecewise_constructE,(_ZN34_INTERNAL_0616952f_4_k_cu_a12557464cuda3std6ranges3__45__cpo5cdataE - _ZN34_INTERNAL_0616952f_4_k_cu_a12557464cuda3std3__419piecewise_constructE)
_ZN34_INTERNAL_0616952f_4_k_cu_a12557464cuda3std3__419piecewise_constructE:
	.zero		1
	.type		_ZN34_INTERNAL_0616952f_4_k_cu_a12557464cuda3std6ranges3__45__cpo5cdataE,@object
	.size		_ZN34_INTERNAL_0616952f_4_k_cu_a12557464cuda3std6ranges3__45__cpo5cdataE,(_ZN34_INTERNAL_0616952f_4_k_cu_a12557466thrust24THRUST_300001_SM_1000_NS12placeholders2_1E - _ZN34_INTERNAL_0616952f_4_k_cu_a12557464cuda3std6ranges3__45__cpo5cdataE)
_ZN34_INTERNAL_0616952f_4_k_cu_a12557464cuda3std6ranges3__45__cpo5cdataE:
	.zero		1
	.type		_ZN34_INTERNAL_0616952f_4_k_cu_a12557466thrust24THRUST_300001_SM_1000_NS12placeholders2_1E,@object
	.size		_ZN34_INTERNAL_0616952f_4_k_cu_a12557466thrust24THRUST_300001_SM_1000_NS12placeholders2_1E,(_ZN34_INTERNAL_0616952f_4_k_cu_a12557464cuda3std3__45__cpo3endE - _ZN34_INTERNAL_0616952f_4_k_cu_a12557466thrust24THRUST_300001_SM_1000_NS12placeholders2_1E)
_ZN34_INTERNAL_0616952f_4_k_cu_a12557466thrust24THRUST_300001_SM_1000_NS12placeholders2_1E:
	.zero		1
	.type		_ZN34_INTERNAL_0616952f_4_k_cu_a12557464cuda3std3__45__cpo3endE,@object
	.size		_ZN34_INTERNAL_0616952f_4_k_cu_a12557464cuda3std3__45__cpo3endE,(_ZN34_INTERNAL_0616952f_4_k_cu_a12557464cuda3std6ranges3__45__cpo3endE - _ZN34_INTERNAL_0616952f_4_k_cu_a12557464cuda3std3__45__cpo3endE)
_ZN34_INTERNAL_0616952f_4_k_cu_a12557464cuda3std3__45__cpo3endE:
	.zero		1
	.type		_ZN34_INTERNAL_0616952f_4_k_cu_a12557464cuda3std6ranges3__45__cpo3endE,@object
	.size		_ZN34_INTERNAL_0616952f_4_k_cu_a12557464cuda3std6ranges3__45__cpo3endE,(_ZN34_INTERNAL_0616952f_4_k_cu_a12557466thrust24THRUST_300001_SM_1000_NS12placeholders2_5E - _ZN34_INTERNAL_0616952f_4_k_cu_a12557464cuda3std6ranges3__45__cpo3endE)
_ZN34_INTERNAL_0616952f_4_k_cu_a12557464cuda3std6ranges3__45__cpo3endE:
	.zero		1
	.type		_ZN34_INTERNAL_0616952f_4_k_cu_a12557466thrust24THRUST_300001_SM_1000_NS12placeholders2_5E,@object
	.size		_ZN34_INTERNAL_0616952f_4_k_cu_a12557466thrust24THRUST_300001_SM_1000_NS12placeholders2_5E,(_ZN34_INTERNAL_0616952f_4_k_cu_a12557464cuda3std3__45__cpo4rendE - _ZN34_INTERNAL_0616952f_4_k_cu_a12557466thrust24THRUST_300001_SM_1000_NS12placeholders2_5E)
_ZN34_INTERNAL_0616952f_4_k_cu_a12557466thrust24THRUST_300001_SM_1000_NS12placeholders2_5E:
	.zero		1
	.type		_ZN34_INTERNAL_0616952f_4_k_cu_a12557464cuda3std3__45__cpo4rendE,@object
	.size		_ZN34_INTERNAL_0616952f_4_k_cu_a12557464cuda3std3__45__cpo4rendE,(_ZN34_INTERNAL_0616952f_4_k_cu_a12557464cuda3std6ranges3__45__cpo9iter_swapE - _ZN34_INTERNAL_0616952f_4_k_cu_a12557464cuda3std3__45__cpo4rendE)
_ZN34_INTERNAL_0616952f_4_k_cu_a12557464cuda3std3__45__cpo4rendE:
	.zero		1
	.type		_ZN34_INTERNAL_0616952f_4_k_cu_a12557464cuda3std6ranges3__45__cpo9iter_swapE,@object
	.size		_ZN34_INTERNAL_0616952f_4_k_cu_a12557464cuda3std6ranges3__45__cpo9iter_swapE,(_ZN34_INTERNAL_0616952f_4_k_cu_a12557464cuda3std3__48unexpectE - _ZN34_INTERNAL_0616952f_4_k_cu_a12557464cuda3std6ranges3__45__cpo9iter_swapE)
_ZN34_INTERNAL_0616952f_4_k_cu_a12557464cuda3std6ranges3__45__cpo9iter_swapE:
	.zero		1
	.type		_ZN34_INTERNAL_0616952f_4_k_cu_a12557464cuda3std3__48unexpectE,@object
	.size		_ZN34_INTERNAL_0616952f_4_k_cu_a12557464cuda3std3__48unexpectE,(_ZN34_INTERNAL_0616952f_4_k_cu_a12557466thrust24THRUST_300001_SM_1000_NS8cuda_cub3parE - _ZN34_INTERNAL_0616952f_4_k_cu_a12557464cuda3std3__48unexpectE)
_ZN34_INTERNAL_0616952f_4_k_cu_a12557464cuda3std3__48unexpectE:
	.zero		1
	.type		_ZN34_INTERNAL_0616952f_4_k_cu_a12557466thrust24THRUST_300001_SM_1000_NS8cuda_cub3parE,@object
	.size		_ZN34_INTERNAL_0616952f_4_k_cu_a12557466thrust24THRUST_300001_SM_1000_NS8cuda_cub3parE,(.L_29 - _ZN34_INTERNAL_0616952f_4_k_cu_a12557466thrust24THRUST_300001_SM_1000_NS8cuda_cub3parE)
_ZN34_INTERNAL_0616952f_4_k_cu_a12557466thrust24THRUST_300001_SM_1000_NS8cuda_cub3parE:
	.zero		1
.L_29:


//--------------------- .nv.shared._ZN3cub18CUB_300001_SM_10006detail10radix_sort33DeviceRadixSortExclusiveSumKernelINS1_5radix10policy_hubIjNS0_8NullTypeEyE10Policy1000EyEEvPT0_ --------------------------
	.section	.nv.shared._ZN3cub18CUB_300001_SM_10006detail10radix_sort33DeviceRadixSortExclusiveSumKernelINS1_5radix10policy_hubIjNS0_8NullTypeEyE10Policy1000EyEEvPT0_,"aw",@nobits
	.sectionflags	@""
	.align	16
.nv.shared._ZN3cub18CUB_300001_SM_10006detail10radix_sort33DeviceRadixSortExclusiveSumKernelINS1_5radix10policy_hubIjNS0_8NullTypeEyE10Policy1000EyEEvPT0_:
	.zero		3360


//--------------------- .nv.shared._ZN3cub18CUB_300001_SM_10006detail10radix_sort30DeviceRadixSortHistogramKernelINS1_5radix10policy_hubIjNS0_8NullTypeEyE10Policy1000ELNS0_9SortOrderE0EjyNS1_21identity_decomposer_tEEEvPT2_PKT1_SB_iiT3_ --------------------------
	.section	.nv.shared._ZN3cub18CUB_300001_SM_10006detail10radix_sort30DeviceRadixSortHistogramKernelINS1_5radix10policy_hubIjNS0_8NullTypeEyE10Policy1000ELNS0_9SortOrderE0EjyNS1_21identity_decomposer_tEEEvPT2_PKT1_SB_iiT3_,"aw",@nobits
	.sectionflags	@""
	.align	16
.nv.shared._ZN3cub18CUB_300001_SM_10006detail10radix_sort30DeviceRadixSortHistogramKernelINS1_5radix10policy_hubIjNS0_8NullTypeEyE10Policy1000ELNS0_9SortOrderE0EjyNS1_21identity_decomposer_tEEEvPT2_PKT1_SB_iiT3_:
	.zero		5120


//--------------------- .nv.shared._ZN3cub18CUB_300001_SM_10006detail10radix_sort31DeviceRadixSortSingleTileKernelINS1_5radix10policy_hubIjNS0_8NullTypeEyE10Policy1000ELNS0_9SortOrderE0EjS6_yNS1_21identity_decomposer_tEEEvPKT1_PSB_PKT2_PSF_T3_iiT4_ --------------------------
	.section	.nv.shared._ZN3cub18CUB_300001_SM_10006detail10radix_sort31DeviceRadixSortSingleTileKernelINS1_5radix10policy_hubIjNS0_8NullTypeEyE10Policy1000ELNS0_9SortOrderE0EjS6_yNS1_21identity_decomposer_tEEEvPKT1_PSB_PKT2_PSF_T3_iiT4_,"aw",@nobits
	.sectionflags	@""
	.align	16
.nv.shared._ZN3cub18CUB_300001_SM_10006detail10radix_sort31DeviceRadixSortSingleTileKernelINS1_5radix10policy_hubIjNS0_8NullTypeEyE10Policy1000ELNS0_9SortOrderE0EjS6_yNS1_21identity_decomposer_tEEEvPKT1_PSB_PKT2_PSF_T3_iiT4_:
	.zero		34880


//--------------------- .nv.shared._ZN3cub18CUB_300001_SM_10006detail11EmptyKernelIvEEvv --------------------------
	.section	.nv.shared._ZN3cub18CUB_300001_SM_10006detail11EmptyKernelIvEEvv,"aw",@nobits
	.sectionflags	@""
	.align	16
	.zero		1024


//--------------------- .nv.shared._Z7ScatterPjiiiiPiS_ --------------------------
	.section	.nv.shared._Z7ScatterPjiiiiPiS_,"aw",@nobits
	.sectionflags	@""
	.align	16
	.zero		1024


//--------------------- .nv.shared._Z10addBlkSumsPiiS_ --------------------------
	.section	.nv.shared._Z10addBlkSumsPiiS_,"aw",@nobits
	.sectionflags	@""
	.align	16
	.zero		1024


//--------------------- .nv.shared._Z13scanBlkKernelPiiS_S_i --------------------------
	.section	.nv.shared._Z13scanBlkKernelPiiS_S_i,"aw",@nobits
	.sectionflags	@""
	.align	16
	.zero		1024


//--------------------- .nv.shared._Z17computeHistKernelPjiPiii --------------------------
	.section	.nv.shared._Z17computeHistKernelPjiPiii,"aw",@nobits
	.sectionflags	@""
	.align	16
	.zero		1024


//--------------------- .nv.constant0._ZN3cub18CUB_300001_SM_10006detail10radix_sort29DeviceRadixSortOnesweepKernelINS1_5radix10policy_hubIjNS0_8NullTypeEyE10Policy1000ELNS0_9SortOrderE0EjS6_yiiNS1_21identity_decomposer_tEEEvPT5_SC_PT3_PKSD_PT1_PKSH_PT2_PKSL_T4_iiT6_ --------------------------
	.section	.nv.constant0._ZN3cub18CUB_300001_SM_10006detail10radix_sort29DeviceRadixSortOnesweepKernelINS1_5radix10policy_hubIjNS0_8NullTypeEyE10Policy1000ELNS0_9SortOrderE0EjS6_yiiNS1_21identity_decomposer_tEEEvPT5_SC_PT3_PKSD_PT1_PKSH_PT2_PKSL_T4_iiT6_,"a",@progbits
	.sectionflags	@""
	.align	4
.nv.constant0._ZN3cub18CUB_300001_SM_10006detail10radix_sort29DeviceRadixSortOnesweepKernelINS1_5radix10policy_hubIjNS0_8NullTypeEyE10Policy1000ELNS0_9SortOrderE0EjS6_yiiNS1_21identity_decomposer_tEEEvPT5_SC_PT3_PKSD_PT1_PKSH_PT2_PKSL_T4_iiT6_:
	.zero		973


//--------------------- .nv.constant0._ZN3cub18CUB_300001_SM_10006detail10radix_sort33DeviceRadixSortExclusiveSumKernelINS1_5radix10policy_hubIjNS0_8NullTypeEyE10Policy1000EyEEvPT0_ --------------------------
	.section	.nv.constant0._ZN3cub18CUB_300001_SM_10006detail10radix_sort33DeviceRadixSortExclusiveSumKernelINS1_5radix10policy_hubIjNS0_8NullTypeEyE10Policy1000EyEEvPT0_,"a",@progbits
	.sectionflags	@""
	.align	4
.nv.constant0._ZN3cub18CUB_300001_SM_10006detail10radix_sort33DeviceRadixSortExclusiveSumKernelINS1_5radix10policy_hubIjNS0_8NullTypeEyE10Policy1000EyEEvPT0_:
	.zero		904


//--------------------- .nv.constant0._ZN3cub18CUB_300001_SM_10006detail10radix_sort30DeviceRadixSortHistogramKernelINS1_5radix10policy_hubIjNS0_8NullTypeEyE10Policy1000ELNS0_9SortOrderE0EjyNS1_21identity_decomposer_tEEEvPT2_PKT1_SB_iiT3_ --------------------------
	.section	.nv.constant0._ZN3cub18CUB_300001_SM_10006detail10radix_sort30DeviceRadixSortHistogramKernelINS1_5radix10policy_hubIjNS0_8NullTypeEyE10Policy1000ELNS0_9SortOrderE0EjyNS1_21identity_decomposer_tEEEvPT2_PKT1_SB_iiT3_,"a",@progbits
	.sectionflags	@""
	.align	4
.nv.constant0._ZN3cub18CUB_300001_SM_10006detail10radix_sort30DeviceRadixSortHistogramKernelINS1_5radix10policy_hubIjNS0_8NullTypeEyE10Policy1000ELNS0_9SortOrderE0EjyNS1_21identity_decomposer_tEEEvPT2_PKT1_SB_iiT3_:
	.zero		929


//--------------------- .nv.constant0._ZN3cub18CUB_300001_SM_10006detail10radix_sort31DeviceRadixSortSingleTileKernelINS1_5radix10policy_hubIjNS0_8NullTypeEyE10Policy1000ELNS0_9SortOrderE0EjS6_yNS1_21identity_decomposer_tEEEvPKT1_PSB_PKT2_PSF_T3_iiT4_ --------------------------
	.section	.nv.constant0._ZN3cub18CUB_300001_SM_10006detail10radix_sort31DeviceRadixSortSingleTileKernelINS1_5radix10policy_hubIjNS0_8NullTypeEyE10Policy1000ELNS0_9SortOrderE0EjS6_yNS1_21identity_decomposer_tEEEvPKT1_PSB_PKT2_PSF_T3_iiT4_,"a",@progbits
	.sectionflags	@""
	.align	4
.nv.constant0._ZN3cub18CUB_300001_SM_10006detail10radix_sort31DeviceRadixSortSingleTileKernelINS1_5radix10policy_hubIjNS0_8NullTypeEyE10Policy1000ELNS0_9SortOrderE0EjS6_yNS1_21identity_decomposer_tEEEvPKT1_PSB_PKT2_PSF_T3_iiT4_:
	.zero		945


//--------------------- .nv.constant0._ZN3cub18CUB_300001_SM_10006detail11EmptyKernelIvEEvv --------------------------
	.section	.nv.constant0._ZN3cub18CUB_300001_SM_10006detail11EmptyKernelIvEEvv,"a",@progbits
	.sectionflags	@""
	.align	4
.nv.constant0._ZN3cub18CUB_300001_SM_10006detail11EmptyKernelIvEEvv:
	.zero		896


//--------------------- .nv.constant0._Z7ScatterPjiiiiPiS_ --------------------------
	.section	.nv.constant0._Z7ScatterPjiiiiPiS_,"a",@progbits
	.sectionflags	@""
	.align	4
.nv.constant0._Z7ScatterPjiiiiPiS_:
	.zero		936


//--------------------- .nv.constant0._Z10addBlkSumsPiiS_ --------------------------
	.section	.nv.constant0._Z10addBlkSumsPiiS_,"a",@progbits
	.sectionflags	@""
	.align	4
.nv.constant0._Z10addBlkSumsPiiS_:
	.zero		920


//--------------------- .nv.constant0._Z13scanBlkKernelPiiS_S_i --------------------------
	.section	.nv.constant0._Z13scanBlkKernelPiiS_S_i,"a",@progbits
	.sectionflags	@""
	.align	4
.nv.constant0._Z13scanBlkKernelPiiS_S_i:
	.zero		932


//--------------------- .nv.constant0._Z17computeHistKernelPjiPiii --------------------------
	.section	.nv.constant0._Z17computeHistKernelPjiPiii,"a",@progbits
	.sectionflags	@""
	.align	4
.nv.constant0._Z17computeHistKernelPjiPiii:
	.zero		928


//--------------------- SYMBOLS --------------------------

	.type		.nv.reservedSmem.offset0,@object
	.size		.nv.reservedSmem.offset0,0x4
	.type		.nv.reservedSmem.cap,@object
	.size		.nv.reservedSmem.cap,0x4
